	.target	sm_80

	.elftype	@"ET_EXEC"


//--------------------- .note.nv.tkinfo           --------------------------
	.section	.note.nv.tkinfo,"",@"SHT_NOTE"
	.sectionflags	@"SHF_NOTE_NV_TKINFO"
	.tkinfo
        /*0018*/ 	.word	0x00000002
        /*0030*/ 	.string	""
        /*0030*/ 	.string	"ptxas"
        /*0030*/ 	.string	"Cuda compilation tools, release 13.0, V13.0.88"
        /*0030*/ 	.string	"Build cuda_13.0.r13.0/compiler.36424714_0"
        /*0030*/ 	.string	"-v  -suppress-debug-info  -lineinfo  -arch sm_80 "



//--------------------- .note.nv.cuinfo           --------------------------
	.section	.note.nv.cuinfo,"",@"SHT_NOTE"
	.sectionflags	@"SHF_NOTE_NV_CUINFO"
        /*0018*/ 	.short	0x0002
        /*001a*/ 	.short	0x0050
        /*001c*/ 	.short	0x0082
	.zero		2


//--------------------- .nv.info                  --------------------------
	.section	.nv.info,"",@"SHT_CUDA_INFO"
	.align	4


	//----- nvinfo : EIATTR_REGCOUNT
	.align		4
        /*0000*/ 	.byte	0x04, 0x2f
        /*0002*/ 	.short	(.L_1 - .L_0)
	.align		4
.L_0:
        /*0004*/ 	.word	index@(matmul_kernel)
        /*0008*/ 	.word	0x00000020


	//----- nvinfo : EIATTR_FRAME_SIZE
	.align		4
.L_1:
        /*000c*/ 	.byte	0x04, 0x11
        /*000e*/ 	.short	(.L_3 - .L_2)
	.align		4
.L_2:
        /*0010*/ 	.word	index@(matmul_kernel)
        /*0014*/ 	.word	0x00002868


	//----- nvinfo : EIATTR_MIN_STACK_SIZE
	.align		4
.L_3:
        /*0018*/ 	.byte	0x04, 0x12
        /*001a*/ 	.short	(.L_5 - .L_4)
	.align		4
.L_4:
        /*001c*/ 	.word	index@(matmul_kernel)
        /*0020*/ 	.word	0x00002868
.L_5:


//--------------------- .nv.info.matmul_kernel    --------------------------
	.section	.nv.info.matmul_kernel,"",@"SHT_CUDA_INFO"
	.sectionflags	@""
	.align	4


	//----- nvinfo : EIATTR_CUDA_API_VERSION
	.align		4
        /*0000*/ 	.byte	0x04, 0x37
        /*0002*/ 	.short	(.L_7 - .L_6)
.L_6:
        /*0004*/ 	.word	0x00000082


	//----- nvinfo : EIATTR_SW2861232_WAR
	.align		4
.L_7:
        /*0008*/ 	.byte	0x01, 0x35
	.zero		2


	//----- nvinfo : EIATTR_PARAM_CBANK
	.align		4
        /*000c*/ 	.byte	0x04, 0x0a
        /*000e*/ 	.short	(.L_9 - .L_8)
	.align		4
.L_8:
        /*0010*/ 	.word	index@(.nv.constant0.matmul_kernel)
        /*0014*/ 	.short	0x0160
        /*0016*/ 	.short	0x0050


	//----- nvinfo : EIATTR_CBANK_PARAM_SIZE
	.align		4
.L_9:
        /*0018*/ 	.byte	0x03, 0x19
        /*001a*/ 	.short	0x0050


	//----- nvinfo : EIATTR_KPARAM_INFO
	.align		4
        /*001c*/ 	.byte	0x04, 0x17
        /*001e*/ 	.short	(.L_11 - .L_10)
.L_10:
        /*0020*/ 	.word	0x00000000
        /*0024*/ 	.short	0x000d
        /*0026*/ 	.short	0x0048
        /*0028*/ 	.byte	0x00, 0xf4, 0x21, 0x00


	//----- nvinfo : EIATTR_KPARAM_INFO
	.align		4
.L_11:
        /*002c*/ 	.byte	0x04, 0x17
        /*002e*/ 	.short	(.L_13 - .L_12)
.L_12:
        /*0030*/ 	.word	0x00000000
        /*0034*/ 	.short	0x000c
        /*0036*/ 	.short	0x0040
        /*0038*/ 	.byte	0x00, 0xf4, 0x21, 0x00


	//----- nvinfo : EIATTR_KPARAM_INFO
	.align		4
.L_13:
        /*003c*/ 	.byte	0x04, 0x17
        /*003e*/ 	.short	(.L_15 - .L_14)
.L_14:
        /*0040*/ 	.word	0x00000000
        /*0044*/ 	.short	0x000b
        /*0046*/ 	.short	0x0038
        /*0048*/ 	.byte	0x00, 0xf0, 0x11, 0x00


	//----- nvinfo : EIATTR_KPARAM_INFO
	.align		4
.L_15:
        /*004c*/ 	.byte	0x04, 0x17
        /*004e*/ 	.short	(.L_17 - .L_16)
.L_16:
        /*0050*/ 	.word	0x00000000
        /*0054*/ 	.short	0x000a
        /*0056*/ 	.short	0x0034
        /*0058*/ 	.byte	0x00, 0xf0, 0x11, 0x00


	//----- nvinfo : EIATTR_KPARAM_INFO
	.align		4
.L_17:
        /*005c*/ 	.byte	0x04, 0x17
        /*005e*/ 	.short	(.L_19 - .L_18)
.L_18:
        /*0060*/ 	.word	0x00000000
        /*0064*/ 	.short	0x0009
        /*0066*/ 	.short	0x0030
        /*0068*/ 	.byte	0x00, 0xf0, 0x11, 0x00


	//----- nvinfo : EIATTR_KPARAM_INFO
	.align		4
.L_19:
        /*006c*/ 	.byte	0x04, 0x17
        /*006e*/ 	.short	(.L_21 - .L_20)
.L_20:
        /*0070*/ 	.word	0x00000000
        /*0074*/ 	.short	0x0008
        /*0076*/ 	.short	0x002c
        /*0078*/ 	.byte	0x00, 0xf0, 0x11, 0x00


	//----- nvinfo : EIATTR_KPARAM_INFO
	.align		4
.L_21:
        /*007c*/ 	.byte	0x04, 0x17
        /*007e*/ 	.short	(.L_23 - .L_22)
.L_22:
        /*0080*/ 	.word	0x00000000
        /*0084*/ 	.short	0x0007
        /*0086*/ 	.short	0x0028
        /*0088*/ 	.byte	0x00, 0xf0, 0x11, 0x00


	//----- nvinfo : EIATTR_KPARAM_INFO
	.align		4
.L_23:
        /*008c*/ 	.byte	0x04, 0x17
        /*008e*/ 	.short	(.L_25 - .L_24)
.L_24:
        /*0090*/ 	.word	0x00000000
        /*0094*/ 	.short	0x0006
        /*0096*/ 	.short	0x0024
        /*0098*/ 	.byte	0x00, 0xf0, 0x11, 0x00


	//----- nvinfo : EIATTR_KPARAM_INFO
	.align		4
.L_25:
        /*009c*/ 	.byte	0x04, 0x17
        /*009e*/ 	.short	(.L_27 - .L_26)
.L_26:
        /*00a0*/ 	.word	0x00000000
        /*00a4*/ 	.short	0x0005
        /*00a6*/ 	.short	0x0020
        /*00a8*/ 	.byte	0x00, 0xf0, 0x11, 0x00


	//----- nvinfo : EIATTR_KPARAM_INFO
	.align		4
.L_27:
        /*00ac*/ 	.byte	0x04, 0x17
        /*00ae*/ 	.short	(.L_29 - .L_28)
.L_28:
        /*00b0*/ 	.word	0x00000000
        /*00b4*/ 	.short	0x0004
        /*00b6*/ 	.short	0x001c
        /*00b8*/ 	.byte	0x00, 0xf0, 0x11, 0x00


	//----- nvinfo : EIATTR_KPARAM_INFO
	.align		4
.L_29:
        /*00bc*/ 	.byte	0x04, 0x17
        /*00be*/ 	.short	(.L_31 - .L_30)
.L_30:
        /*00c0*/ 	.word	0x00000000
        /*00c4*/ 	.short	0x0003
        /*00c6*/ 	.short	0x0018
        /*00c8*/ 	.byte	0x00, 0xf0, 0x11, 0x00


	//----- nvinfo : EIATTR_KPARAM_INFO
	.align		4
.L_31:
        /*00cc*/ 	.byte	0x04, 0x17
        /*00ce*/ 	.short	(.L_33 - .L_32)
.L_32:
        /*00d0*/ 	.word	0x00000000
        /*00d4*/ 	.short	0x0002
        /*00d6*/ 	.short	0x0010
        /*00d8*/ 	.byte	0x00, 0xf4, 0x21, 0x00


	//----- nvinfo : EIATTR_KPARAM_INFO
	.align		4
.L_33:
        /*00dc*/ 	.byte	0x04, 0x17
        /*00de*/ 	.short	(.L_35 - .L_34)
.L_34:
        /*00e0*/ 	.word	0x00000000
        /*00e4*/ 	.short	0x0001
        /*00e6*/ 	.short	0x0008
        /*00e8*/ 	.byte	0x00, 0xf4, 0x21, 0x00


	//----- nvinfo : EIATTR_KPARAM_INFO
	.align		4
.L_35:
        /*00ec*/ 	.byte	0x04, 0x17
        /*00ee*/ 	.short	(.L_37 - .L_36)
.L_36:
        /*00f0*/ 	.word	0x00000000
        /*00f4*/ 	.short	0x0000
        /*00f6*/ 	.short	0x0000
        /*00f8*/ 	.byte	0x00, 0xf4, 0x21, 0x00


	//----- nvinfo : EIATTR_MAXREG_COUNT
	.align		4
.L_37:
        /*00fc*/ 	.byte	0x03, 0x1b
        /*00fe*/ 	.short	0x00ff


	//----- nvinfo : EIATTR_NUM_BARRIERS
	.align		4
        /*0100*/ 	.byte	0x02, 0x4c
        /*0102*/ 	.byte	0x01
	.zero		1


	//----- nvinfo : EIATTR_ANNOTATIONS
	.align		4
        /*0104*/ 	.byte	0x04, 0x55
        /*0106*/ 	.short	(.L_39 - .L_38)


	//   ....[0]....
.L_38:
        /*0108*/ 	.word	0x00000001
        /*010c*/ 	.byte	0xe0, 0x04, 0x00, 0x00, 0x01, 0x00, 0x00, 0x00, 0x40, 0x05, 0x00, 0x00, 0x01, 0x00, 0x00, 0x00
        /* <DEDUP_REMOVED lines=4031> */
        /*fd0c*/ 	.byte	0xc0, 0x75, 0x03, 0x00, 0x01, 0x00, 0x00, 0x00, 0x70, 0x76, 0x03, 0x00


	//----- nvinfo : EIATTR_MERCURY_ISA_VERSION
	.align		4
.L_39:
        /*fd18*/ 	.byte	0x03, 0x5f
        /*fd1a*/ 	.short	0x0000


	//----- nvinfo : EIATTR_EXIT_INSTR_OFFSETS
	.align		4
        /*fd1c*/ 	.byte	0x04, 0x1c
        /*fd1e*/ 	.short	(.L_41 - .L_40)


	//   ....[0]....
.L_40:
        /*fd20*/ 	.word	0x000377b0


	//   ....[1]....
        /*fd24*/ 	.word	0x000377e0


	//----- nvinfo : EIATTR_REQNTID
	.align		4
.L_41:
        /*fd28*/ 	.byte	0x04, 0x10
        /*fd2a*/ 	.short	(.L_43 - .L_42)
.L_42:
        /*fd2c*/ 	.word	0x00000080
        /*fd30*/ 	.word	0x00000001
        /*fd34*/ 	.word	0x00000001
.L_43:


//--------------------- .nv.callgraph             --------------------------
	.section	.nv.callgraph,"",@"SHT_CUDA_CALLGRAPH"
	.align	4
	.sectionentsize	8
	.align		4
        /*0000*/ 	.word	0x00000000
	.align		4
        /*0004*/ 	.word	0xffffffff
	.align		4
        /*0008*/ 	.word	0x00000000
	.align		4
        /*000c*/ 	.word	0xfffffffe
	.align		4
        /*0010*/ 	.word	0x00000000
	.align		4
        /*0014*/ 	.word	0xfffffffd
	.align		4
        /*0018*/ 	.word	0x00000000
	.align		4
        /*001c*/ 	.word	0xfffffffc


//--------------------- .nv.rel.action            --------------------------
	.section	.nv.rel.action,"",@"SHT_CUDA_RELOCINFO"
	.align	8
	.sectionentsize	8
        /*0000*/ 	.byte	0x73, 0x00, 0x00, 0x00, 0x00, 0x00, 0x00, 0x00, 0x00, 0x00, 0x00, 0x11, 0x25, 0x00, 0x05, 0x36


//--------------------- .nv.constant0.matmul_kernel --------------------------
	.section	.nv.constant0.matmul_kernel,"a",@progbits
	.sectionflags	@""
	.align	4
.nv.constant0.matmul_kernel:
	.zero		432


//--------------------- .text.matmul_kernel       --------------------------
	.section	.text.matmul_kernel,"ax",@progbits
	.sectioninfo	@"SHI_REGISTERS=32"
	.align	128
        .global         matmul_kernel
        .type           matmul_kernel,@function
        .size           matmul_kernel,(.L_x_5 - matmul_kernel)
        .other          matmul_kernel,@"STO_CUDA_ENTRY STV_DEFAULT"
matmul_kernel:
.text.matmul_kernel:
[----:B------:R-:W-:-:S04]  /*0000*/  IMAD.MOV.U32 R1, RZ, RZ, c[0x0][0x28] ;  /* 0x00000a00ff017624 */ /* 0x000fc800078e00ff */
[----:B------:R-:W-:Y:S01]  /*0010*/  IMAD.MOV.U32 R0, RZ, RZ, c[0x0][0x17c] ;  /* 0x00005f00ff007624 */ /* 0x000fe200078e00ff */
[----:B------:R-:W-:Y:S01]  /*0020*/  IADD3 R1, R1, -0x2868, RZ ;  /* 0xffffd79801017810 */ /* 0x000fe20007ffe0ff */
[----:B------:R-:W0:Y:S01]  /*0030*/  S2R R12, SR_TID.X ;  /* 0x00000000000c7919 */ /* 0x000e220000002100 */
[----:B------:R-:W-:Y:S02]  /*0040*/  ULDC.64 UR6, c[0x0][0x118] ;  /* 0x0000460000067ab9 */ /* 0x000fe40000000a00 */
[----:B------:R-:W-:-:S04]  /*0050*/  IADD3 R0, R0, 0x3f, RZ ;  /* 0x0000003f00007810 */ /* 0x000fc80007ffe0ff */
[----:B------:R-:W-:-:S04]  /*0060*/  SHF.R.S32.HI R3, RZ, 0x1f, R0 ;  /* 0x0000001fff037819 */ /* 0x000fc80000011400 */
[----:B------:R-:W-:-:S04]  /*0070*/  LEA.HI R3, R3, R0, RZ, 0x6 ;  /* 0x0000000003037211 */ /* 0x000fc800078f30ff */
[----:B------:R-:W-:Y:S02]  /*0080*/  SHF.R.S32.HI R0, RZ, 0x6, R3 ;  /* 0x00000006ff007819 */ /* 0x000fe40000011403 */
[----:B------:R-:W1:Y:S03]  /*0090*/  S2R R3, SR_CTAID.X ;  /* 0x0000000000037919 */ /* 0x000e660000002500 */
[----:B------:R-:W-:Y:S01]  /*00a0*/  IMAD.SHL.U32 R0, R0, 0x4, RZ ;  /* 0x0000000400007824 */ /* 0x000fe200078e00ff */
[----:B0-----:R-:W-:-:S04]  /*00b0*/  LOP3.LUT R15, R12, 0x7f, RZ, 0xc0, !PT ;  /* 0x0000007f0c0f7812 */ /* 0x001fc800078ec0ff */
[-C--:B------:R-:W-:Y:S02]  /*00c0*/  IABS R7, R0.reuse ;  /* 0x0000000000077213 */ /* 0x080fe40000000000 */
[----:B------:R-:W-:Y:S02]  /*00d0*/  IABS R10, R0 ;  /* 0x00000000000a7213 */ /* 0x000fe40000000000 */
[----:B------:R-:W0:Y:S01]  /*00e0*/  I2F.RP R2, R7 ;  /* 0x0000000700027306 */ /* 0x000e220000209400 */
[----:B-1----:R-:W-:-:S07]  /*00f0*/  IABS R8, R3 ;  /* 0x0000000300087213 */ /* 0x002fce0000000000 */
[----:B0-----:R-:W0:Y:S02]  /*0100*/  MUFU.RCP R2, R2 ;  /* 0x0000000200027308 */ /* 0x001e240000001000 */
[----:B0-----:R-:W-:Y:S01]  /*0110*/  IADD3 R4, R2, 0xffffffe, RZ ;  /* 0x0ffffffe02047810 */ /* 0x001fe20007ffe0ff */
[----:B------:R-:W-:-:S05]  /*0120*/  IMAD.MOV R2, RZ, RZ, -R10 ;  /* 0x000000ffff027224 */ /* 0x000fca00078e0a0a */
[----:B------:R0:W1:Y:S02]  /*0130*/  F2I.FTZ.U32.TRUNC.NTZ R5, R4 ;  /* 0x0000000400057305 */ /* 0x000064000021f000 */
[----:B0-----:R-:W-:Y:S02]  /*0140*/  IMAD.MOV.U32 R4, RZ, RZ, RZ ;  /* 0x000000ffff047224 */ /* 0x001fe400078e00ff */
[----:B-1----:R-:W-:-:S04]  /*0150*/  IMAD.MOV R6, RZ, RZ, -R5 ;  /* 0x000000ffff067224 */ /* 0x002fc800078e0a05 */
[----:B------:R-:W-:Y:S02]  /*0160*/  IMAD R9, R6, R7, RZ ;  /* 0x0000000706097224 */ /* 0x000fe400078e02ff */
[----:B------:R-:W-:Y:S02]  /*0170*/  IMAD.MOV.U32 R6, RZ, RZ, R8 ;  /* 0x000000ffff067224 */ /* 0x000fe400078e0008 */
[----:B------:R-:W-:-:S06]  /*0180*/  IMAD.HI.U32 R5, R5, R9, R4 ;  /* 0x0000000905057227 */ /* 0x000fcc00078e0004 */
[----:B------:R-:W-:-:S04]  /*0190*/  IMAD.HI.U32 R5, R5, R6, RZ ;  /* 0x0000000605057227 */ /* 0x000fc800078e00ff */
[----:B------:R-:W-:-:S05]  /*01a0*/  IMAD R2, R5, R2, R6 ;  /* 0x0000000205027224 */ /* 0x000fca00078e0206 */
[----:B------:R-:W-:-:S13]  /*01b0*/  ISETP.GT.U32.AND P1, PT, R7, R2, PT ;  /* 0x000000020700720c */ /* 0x000fda0003f24070 */
[----:B------:R-:W-:Y:S01]  /*01c0*/  @!P1 IMAD.IADD R2, R2, 0x1, -R7 ;  /* 0x0000000102029824 */ /* 0x000fe200078e0a07 */
[----:B------:R-:W-:Y:S02]  /*01d0*/  @!P1 IADD3 R5, R5, 0x1, RZ ;  /* 0x0000000105059810 */ /* 0x000fe40007ffe0ff */
[----:B------:R-:W-:Y:S02]  /*01e0*/  ISETP.NE.AND P1, PT, R0, RZ, PT ;  /* 0x000000ff0000720c */ /* 0x000fe40003f25270 */
[----:B------:R-:W-:Y:S02]  /*01f0*/  ISETP.GE.U32.AND P0, PT, R2, R7, PT ;  /* 0x000000070200720c */ /* 0x000fe40003f06070 */
[----:B------:R-:W-:-:S04]  /*0200*/  LOP3.LUT R2, R3, R0, RZ, 0x3c, !PT ;  /* 0x0000000003027212 */ /* 0x000fc800078e3cff */
[----:B------:R-:W-:Y:S01]  /*0210*/  ISETP.GE.AND P2, PT, R2, RZ, PT ;  /* 0x000000ff0200720c */ /* 0x000fe20003f46270 */
[----:B------:R-:W-:-:S05]  /*0220*/  IMAD.MOV.U32 R2, RZ, RZ, c[0x0][0x178] ;  /* 0x00005e00ff027624 */ /* 0x000fca00078e00ff */
[----:B------:R-:W-:Y:S02]  /*0230*/  IADD3 R2, R2, 0xff, RZ ;  /* 0x000000ff02027810 */ /* 0x000fe40007ffe0ff */
[----:B------:R-:W-:-:S05]  /*0240*/  @P0 IADD3 R5, R5, 0x1, RZ ;  /* 0x0000000105050810 */ /* 0x000fca0007ffe0ff */
[----:B------:R-:W-:Y:S01]  /*0250*/  IMAD.MOV.U32 R4, RZ, RZ, R5 ;  /* 0x000000ffff047224 */ /* 0x000fe200078e0005 */
[----:B------:R-:W-:-:S03]  /*0260*/  SHF.R.S32.HI R5, RZ, 0x1f, R2 ;  /* 0x0000001fff057819 */ /* 0x000fc60000011402 */
[----:B------:R-:W-:Y:S01]  /*0270*/  @!P2 IMAD.MOV R4, RZ, RZ, -R4 ;  /* 0x000000ffff04a224 */ /* 0x000fe200078e0a04 */
[----:B------:R-:W-:Y:S02]  /*0280*/  @!P1 LOP3.LUT R4, RZ, R0, RZ, 0x33, !PT ;  /* 0x00000000ff049212 */ /* 0x000fe400078e33ff */
[----:B------:R-:W-:-:S03]  /*0290*/  LEA.HI R5, R5, R2, RZ, 0x8 ;  /* 0x0000000205057211 */ /* 0x000fc600078f40ff */
[----:B------:R-:W-:Y:S02]  /*02a0*/  IMAD.SHL.U32 R2, R4, 0x4, RZ ;  /* 0x0000000404027824 */ /* 0x000fe400078e00ff */
[----:B------:R-:W-:-:S03]  /*02b0*/  IMAD.MOV R4, RZ, RZ, -R4 ;  /* 0x000000ffff047224 */ /* 0x000fc600078e0a04 */
[----:B------:R-:W-:Y:S01]  /*02c0*/  LEA.HI.SX32 R5, R5, -R2, 0x18 ;  /* 0x8000000205057211 */ /* 0x000fe200078fc2ff */
[----:B------:R-:W-:Y:S02]  /*02d0*/  IMAD R13, R0, R4, R3 ;  /* 0x00000004000d7224 */ /* 0x000fe400078e0203 */
[----:B------:R-:W-:Y:S01]  /*02e0*/  IMAD.MOV.U32 R4, RZ, RZ, RZ ;  /* 0x000000ffff047224 */ /* 0x000fe200078e00ff */
[----:B------:R-:W-:Y:S02]  /*02f0*/  IMNMX R6, R5, 0x4, PT ;  /* 0x0000000405067817 */ /* 0x000fe40003800200 */
[----:B------:R-:W-:Y:S02]  /*0300*/  IABS R11, R13 ;  /* 0x0000000d000b7213 */ /* 0x000fe40000000000 */
[----:B------:R-:W-:-:S04]  /*0310*/  IABS R9, R6 ;  /* 0x0000000600097213 */ /* 0x000fc80000000000 */
[----:B------:R-:W0:Y:S08]  /*0320*/  I2F.RP R7, R9 ;  /* 0x0000000900077306 */ /* 0x000e300000209400 */
[----:B0-----:R-:W0:Y:S02]  /*0330*/  MUFU.RCP R7, R7 ;  /* 0x0000000700077308 */ /* 0x001e240000001000 */
[----:B0-----:R-:W-:-:S06]  /*0340*/  IADD3 R5, R7, 0xffffffe, RZ ;  /* 0x0ffffffe07057810 */ /* 0x001fcc0007ffe0ff */
[----:B------:R-:W0:Y:S02]  /*0350*/  F2I.FTZ.U32.TRUNC.NTZ R5, R5 ;  /* 0x0000000500057305 */ /* 0x000e24000021f000 */
[----:B0-----:R-:W-:-:S04]  /*0360*/  IMAD.MOV R8, RZ, RZ, -R5 ;  /* 0x000000ffff087224 */ /* 0x001fc800078e0a05 */
[----:B------:R-:W-:Y:S02]  /*0370*/  IMAD.MOV.U32 R0, RZ, RZ, R8 ;  /* 0x000000ffff007224 */ /* 0x000fe400078e0008 */
[----:B------:R-:W-:Y:S02]  /*0380*/  IMAD.MOV.U32 R8, RZ, RZ, 0x7f ;  /* 0x0000007fff087424 */ /* 0x000fe400078e00ff */
[----:B------:R-:W-:Y:S01]  /*0390*/  IMAD R3, R0, R9, RZ ;  /* 0x0000000900037224 */ /* 0x000fe200078e02ff */
[----:B------:R-:W-:Y:S02]  /*03a0*/  IABS R0, R6 ;  /* 0x0000000600007213 */ /* 0x000fe40000000000 */
[----:B------:R-:W-:Y:S01]  /*03b0*/  IADD3 R8, R8, c[0x0][0x180], RZ ;  /* 0x0000600008087a10 */ /* 0x000fe20007ffe0ff */
[----:B------:R-:W-:-:S04]  /*03c0*/  IMAD.HI.U32 R4, R5, R3, R4 ;  /* 0x0000000305047227 */ /* 0x000fc800078e0004 */
[----:B------:R-:W-:Y:S02]  /*03d0*/  IMAD.MOV R0, RZ, RZ, -R0 ;  /* 0x000000ffff007224 */ /* 0x000fe400078e0a00 */
        /* <DEDUP_REMOVED lines=8> */
[----:B------:R-:W-:-:S07]  /*0460*/  ISETP.GE.AND P2, PT, R0, RZ, PT ;  /* 0x000000ff0000720c */ /* 0x000fce0003f46270 */
[----:B------:R-:W-:Y:S02]  /*0470*/  @P0 IADD3 R4, R4, 0x1, RZ ;  /* 0x0000000104040810 */ /* 0x000fe40007ffe0ff */
[----:B------:R-:W-:-:S04]  /*0480*/  ISETP.GT.AND P0, PT, R8, 0x7f, PT ;  /* 0x0000007f0800780c */ /* 0x000fc80003f04270 */
[----:B------:R-:W-:Y:S01]  /*0490*/  @!P2 IMAD.MOV R4, RZ, RZ, -R4 ;  /* 0x000000ffff04a224 */ /* 0x000fe200078e0a04 */
[----:B------:R-:W-:-:S05]  /*04a0*/  @!P1 LOP3.LUT R4, RZ, R6, RZ, 0x33, !PT ;  /* 0x00000006ff049212 */ /* 0x000fca00078e33ff */
[----:B------:R-:W-:Y:S02]  /*04b0*/  IMAD.MOV R3, RZ, RZ, -R4 ;  /* 0x000000ffff037224 */ /* 0x000fe400078e0a04 */
[----:B------:R-:W-:Y:S02]  /*04c0*/  IMAD.SHL.U32 R14, R4, 0x40, RZ ;  /* 0x00000040040e7824 */ /* 0x000fe400078e00ff */
[----:B------:R-:W-:-:S03]  /*04d0*/  IMAD R3, R6, R3, R13 ;  /* 0x0000000306037224 */ /* 0x000fc600078e020d */
[----:B------:R-:W-:Y:S01]  /*04e0*/  STL [R1+0x5c0], R14 ;  /* 0x0005c00e01007387 */ /* 0x000fe20000100800 */
[----:B------:R-:W-:Y:S01]  /*04f0*/  IMAD.IADD R0, R2, 0x1, R3 ;  /* 0x0000000102007824 */ /* 0x000fe200078e0203 */
[C---:B------:R-:W-:Y:S02]  /*0500*/  IADD3 R3, R14.reuse, 0x1, RZ ;  /* 0x000000010e037810 */ /* 0x040fe40007ffe0ff */
[----:B------:R-:W-:Y:S01]  /*0510*/  IADD3 R2, R14, 0x2, RZ ;  /* 0x000000020e027810 */ /* 0x000fe20007ffe0ff */
[----:B------:R-:W-:Y:S01]  /*0520*/  IMAD R0, R0, 0x100, R15 ;  /* 0x0000010000007824 */ /* 0x000fe200078e020f */
[C---:B------:R-:W-:Y:S01]  /*0530*/  IADD3 R4, R14.reuse, 0x3, RZ ;  /* 0x000000030e047810 */ /* 0x040fe20007ffe0ff */
[----:B------:R0:W-:Y:S01]  /*0540*/  STL [R1+0xfe8], R3 ;  /* 0x000fe80301007387 */ /* 0x0001e20000100800 */
[C---:B------:R-:W-:Y:S02]  /*0550*/  IADD3 R28, R14.reuse, 0x1b, RZ ;  /* 0x0000001b0e1c7810 */ /* 0x040fe40007ffe0ff */
[C---:B------:R-:W-:Y:S01]  /*0560*/  IADD3 R29, R14.reuse, 0x32, RZ ;  /* 0x000000320e1d7810 */ /* 0x040fe20007ffe0ff */
[----:B------:R1:W-:Y:S01]  /*0570*/  STL [R1+0xfe4], R2 ;  /* 0x000fe40201007387 */ /* 0x0003e20000100800 */
[----:B------:R-:W-:-:S03]  /*0580*/  IADD3 R5, R14, 0x39, RZ ;  /* 0x000000390e057810 */ /* 0x000fc60007ffe0ff */
[----:B------:R2:W-:Y:S01]  /*0590*/  STL [R1+0xff0], R4 ;  /* 0x000ff00401007387 */ /* 0x0005e20000100800 */
[C---:B0-----:R-:W-:Y:S02]  /*05a0*/  IADD3 R3, R14.reuse, 0x4, RZ ;  /* 0x000000040e037810 */ /* 0x041fe40007ffe0ff */
[----:B-1----:R-:W-:-:S03]  /*05b0*/  IADD3 R2, R14, 0x5, RZ ;  /* 0x000000050e027810 */ /* 0x002fc60007ffe0ff */
[----:B------:R0:W-:Y:S01]  /*05c0*/  STL [R1+0xfec], R3 ;  /* 0x000fec0301007387 */ /* 0x0001e20000100800 */
[----:B--2---:R-:W-:-:S03]  /*05d0*/  IADD3 R4, R14, 0x6, RZ ;  /* 0x000000060e047810 */ /* 0x004fc60007ffe0ff */
[----:B------:R1:W-:Y:S04]  /*05e0*/  STL [R1+0xff4], R2 ;  /* 0x000ff40201007387 */ /* 0x0003e80000100800 */
        /* <DEDUP_REMOVED lines=43> */
[----:B0-----:R-:W-:-:S03]  /*08a0*/  IADD3 R3, R14, 0x1e, RZ ;  /* 0x0000001e0e037810 */ /* 0x001fc60007ffe0ff */
[----:B------:R-:W-:Y:S01]  /*08b0*/  STL [R1+0x104c], R28 ;  /* 0x00104c1c01007387 */ /* 0x000fe20000100800 */
[C---:B-1----:R-:W-:Y:S02]  /*08c0*/  IADD3 R2, R14.reuse, 0x1d, RZ ;  /* 0x0000001d0e027810 */ /* 0x042fe40007ffe0ff */
[----:B--2---:R-:W-:-:S03]  /*08d0*/  IADD3 R4, R14, 0x20, RZ ;  /* 0x000000200e047810 */ /* 0x004fc60007ffe0ff */
[----:B------:R0:W-:Y:S04]  /*08e0*/  STL [R1+0x1054], R2 ;  /* 0x0010540201007387 */ /* 0x0001e80000100800 */
[----:B------:R1:W-:Y:S01]  /*08f0*/  STL [R1+0x1058], R3 ;  /* 0x0010580301007387 */ /* 0x0003e20000100800 */
[C---:B0-----:R-:W-:Y:S02]  /*0900*/  IADD3 R2, R14.reuse, 0x1f, RZ ;  /* 0x0000001f0e027810 */ /* 0x041fe40007ffe0ff */
[----:B-1----:R-:W-:-:S03]  /*0910*/  IADD3 R3, R14, 0x21, RZ ;  /* 0x000000210e037810 */ /* 0x002fc60007ffe0ff */
[----:B------:R0:W-:Y:S04]  /*0920*/  STL [R1+0x105c], R2 ;  /* 0x00105c0201007387 */ /* 0x0001e80000100800 */
        /* <DEDUP_REMOVED lines=37> */
[----:B------:R-:W-:Y:S01]  /*0b80*/  STL [R1+0x10a8], R29 ;  /* 0x0010a81d01007387 */ /* 0x000fe20000100800 */
[----:B0-----:R-:W-:-:S03]  /*0b90*/  IADD3 R2, R14, 0x35, RZ ;  /* 0x000000350e027810 */ /* 0x001fc60007ffe0ff */
[----:B------:R0:W-:Y:S01]  /*0ba0*/  STL [R1+0x10b0], R3 ;  /* 0x0010b00301007387 */ /* 0x0001e20000100800 */
[----:B-1----:R-:W-:-:S03]  /*0bb0*/  IADD3 R4, R14, 0x36, RZ ;  /* 0x000000360e047810 */ /* 0x002fc60007ffe0ff */
[----:B------:R1:W-:Y:S04]  /*0bc0*/  STL [R1+0x10b4], R2 ;  /* 0x0010b40201007387 */ /* 0x0003e80000100800 */
[----:B------:R2:W-:Y:S01]  /*0bd0*/  STL [R1+0x10b8], R4 ;  /* 0x0010b80401007387 */ /* 0x0005e20000100800 */
[C---:B0-----:R-:W-:Y:S02]  /*0be0*/  IADD3 R3, R14.reuse, 0x38, RZ ;  /* 0x000000380e037810 */ /* 0x041fe40007ffe0ff */
[C---:B-1----:R-:W-:Y:S02]  /*0bf0*/  IADD3 R2, R14.reuse, 0x37, RZ ;  /* 0x000000370e027810 */ /* 0x042fe40007ffe0ff */
[----:B--2---:R-:W-:-:S03]  /*0c00*/  IADD3 R4, R14, 0x3b, RZ ;  /* 0x0000003b0e047810 */ /* 0x004fc60007ffe0ff */
[----:B------:R0:W-:Y:S04]  /*0c10*/  STL [R1+0x10c0], R2 ;  /* 0x0010c00201007387 */ /* 0x0001e80000100800 */
[----:B------:R1:W-:Y:S04]  /*0c20*/  STL [R1+0x10c8], R5 ;  /* 0x0010c80501007387 */ /* 0x0003e80000100800 */
[----:B------:R-:W-:Y:S01]  /*0c30*/  STL [R1+0x10bc], R3 ;  /* 0x0010bc0301007387 */ /* 0x000fe20000100800 */
[C---:B0-----:R-:W-:Y:S02]  /*0c40*/  IADD3 R2, R14.reuse, 0x3a, RZ ;  /* 0x0000003a0e027810 */ /* 0x041fe40007ffe0ff */
[----:B-1----:R-:W-:-:S03]  /*0c50*/  IADD3 R5, R14, 0x3d, RZ ;  /* 0x0000003d0e057810 */ /* 0x002fc60007ffe0ff */
[----:B------:R0:W-:Y:S04]  /*0c60*/  STL [R1+0x10c4], R2 ;  /* 0x0010c40201007387 */ /* 0x0001e80000100800 */
[----:B------:R1:W-:Y:S01]  /*0c70*/  STL [R1+0x10d0], R4 ;  /* 0x0010d00401007387 */ /* 0x0003e20000100800 */
[C---:B0-----:R-:W-:Y:S02]  /*0c80*/  IADD3 R2, R14.reuse, 0x3c, RZ ;  /* 0x0000003c0e027810 */ /* 0x041fe40007ffe0ff */
[----:B-1----:R-:W-:-:S03]  /*0c90*/  IADD3 R4, R14, 0x3e, RZ ;  /* 0x0000003e0e047810 */ /* 0x002fc60007ffe0ff */
[----:B------:R0:W-:Y:S04]  /*0ca0*/  STL [R1+0x10cc], R2 ;  /* 0x0010cc0201007387 */ /* 0x0001e80000100800 */
[----:B------:R-:W-:Y:S04]  /*0cb0*/  STL [R1+0x10dc], R5 ;  /* 0x0010dc0501007387 */ /* 0x000fe80000100800 */
[----:B------:R1:W-:Y:S01]  /*0cc0*/  STL [R1+0x5c4], R0 ;  /* 0x0005c40001007387 */ /* 0x0003e20000100800 */
[----:B0-----:R-:W-:-:S03]  /*0cd0*/  IADD3 R2, R14, 0x3f, RZ ;  /* 0x0000003f0e027810 */ /* 0x001fc60007ffe0ff */
[----:B------:R0:W-:Y:S04]  /*0ce0*/  STL [R1+0x10d8], R4 ;  /* 0x0010d80401007387 */ /* 0x0001e80000100800 */
[----:B------:R0:W-:Y:S01]  /*0cf0*/  STL [R1+0x10d4], R2 ;  /* 0x0010d40201007387 */ /* 0x0001e20000100800 */
[----:B-1----:R-:W-:-:S05]  /*0d00*/  IADD3 R0, R0, 0x80, RZ ;  /* 0x0000008000007810 */ /* 0x002fca0007ffe0ff */
[----:B------:R0:W-:Y:S01]  /*0d10*/  STL [R1+0x678], R0 ;  /* 0x0006780001007387 */ /* 0x0001e20000100800 */
[----:B------:R-:W-:Y:S05]  /*0d20*/  @P0 BRA `(.L_x_0) ;  /* 0x0000037000000947 */ /* 0x000fea0003800000 */
[----:B0-----:R-:W-:Y:S01]  /*0d30*/  IMAD.SHL.U32 R0, R12, 0x100, RZ ;  /* 0x000001000c007824 */ /* 0x001fe200078e00ff */
[----:B------:R-:W-:Y:S01]  /*0d40*/  CS2R R24, SRZ ;  /* 0x0000000000187805 */ /* 0x000fe2000001ff00 */
[----:B------:R-:W-:Y:S01]  /*0d50*/  CS2R R26, SRZ ;  /* 0x00000000001a7805 */ /* 0x000fe2000001ff00 */
[----:B------:R-:W-:Y:S01]  /*0d60*/  CS2R R20, SRZ ;  /* 0x0000000000147805 */ /* 0x000fe2000001ff00 */
[----:B------:R-:W-:Y:S01]  /*0d70*/  CS2R R22, SRZ ;  /* 0x0000000000167805 */ /* 0x000fe2000001ff00 */
[----:B------:R0:W-:Y:S01]  /*0d80*/  STL [R1+0xfe0], R0 ;  /* 0x000fe00001007387 */ /* 0x0001e20000100800 */
[----:B------:R-:W-:Y:S01]  /*0d90*/  CS2R R16, SRZ ;  /* 0x0000000000107805 */ /* 0x000fe2000001ff00 */
[----:B------:R-:W-:Y:S01]  /*0da0*/  CS2R R18, SRZ ;  /* 0x0000000000127805 */ /* 0x000fe2000001ff00 */
[----:B------:R-:W-:Y:S01]  /*0db0*/  CS2R R12, SRZ ;  /* 0x00000000000c7805 */ /* 0x000fe2000001ff00 */
[----:B------:R0:W-:Y:S01]  /*0dc0*/  STL [R1], RZ ;  /* 0x000000ff01007387 */ /* 0x0001e20000100800 */
[----:B------:R-:W-:Y:S01]  /*0dd0*/  CS2R R14, SRZ ;  /* 0x00000000000e7805 */ /* 0x000fe2000001ff00 */
[----:B------:R-:W-:Y:S01]  /*0de0*/  CS2R R8, SRZ ;  /* 0x0000000000087805 */ /* 0x000fe2000001ff00 */
[----:B------:R-:W-:Y:S01]  /*0df0*/  CS2R R10, SRZ ;  /* 0x00000000000a7805 */ /* 0x000fe2000001ff00 */
[----:B------:R0:W-:Y:S01]  /*0e00*/  STL [R1+0x4], RZ ;  /* 0x000004ff01007387 */ /* 0x0001e20000100800 */
[----:B------:R-:W-:Y:S01]  /*0e10*/  CS2R R4, SRZ ;  /* 0x0000000000047805 */ /* 0x000fe2000001ff00 */
[----:B------:R-:W-:-:S02]  /*0e20*/  CS2R R6, SRZ ;  /* 0x0000000000067805 */ /* 0x000fc4000001ff00 */
[----:B------:R0:W-:Y:S04]  /*0e30*/  STL [R1+0x8], RZ ;  /* 0x000008ff01007387 */ /* 0x0001e80000100800 */
        /* <DEDUP_REMOVED lines=36> */
[----:B------:R0:W-:Y:S01]  /*1080*/  STL [R1+0x9c], RZ ;  /* 0x00009cff01007387 */ /* 0x0001e20000100800 */
[----:B------:R-:W-:Y:S05]  /*1090*/  BRA `(.L_x_1) ;  /* 0x000330b000007947 */ /* 0x000fea0003800000 */
.L_x_0:
[----:B------:R-:W2:Y:S01]  /*10a0*/  LDL R21, [R1+0x5c4] ;  /* 0x0005c40001157983 */ /* 0x000ea20000100800 */
[----:B0-----:R-:W-:Y:S01]  /*10b0*/  IABS R0, c[0x0][0x178] ;  /* 0x00005e0000007a13 */ /* 0x001fe20000000000 */
[----:B------:R-:W-:-:S02]  /*10c0*/  IMAD.MOV.U32 R10, RZ, RZ, R29 ;  /* 0x000000ffff0a7224 */ /* 0x000fc400078e001d */
[----:B------:R-:W-:Y:S01]  /*10d0*/  IMAD.MOV.U32 R18, RZ, RZ, R3 ;  /* 0x000000ffff127224 */ /* 0x000fe200078e0003 */
[----:B------:R-:W3:Y:S01]  /*10e0*/  LDL R24, [R1+0x678] ;  /* 0x0006780001187983 */ /* 0x000ee20000100800 */
[----:B------:R-:W-:Y:S01]  /*10f0*/  IMAD.MOV.U32 R20, RZ, RZ, R0 ;  /* 0x000000ffff147224 */ /* 0x000fe200078e0000 */
[----:B------:R-:W-:Y:S02]  /*1100*/  IABS R29, c[0x0][0x17c] ;  /* 0x00005f00001d7a13 */ /* 0x000fe40000000000 */
[----:B------:R-:W4:Y:S01]  /*1110*/  LDL R25, [R1+0x10d4] ;  /* 0x0010d40001197983 */ /* 0x000f220000100800 */
[----:B------:R-:W0:Y:S03]  /*1120*/  I2F.RP R0, R20 ;  /* 0x0000001400007306 */ /* 0x000e260000209400 */
[----:B------:R-:W5:Y:S04]  /*1130*/  LDL R26, [R1+0x10d8] ;  /* 0x0010d800011a7983 */ /* 0x000f680000100800 */
[----:B------:R-:W5:Y:S01]  /*1140*/  LDL R16, [R1+0x10c4] ;  /* 0x0010c40001107983 */ /* 0x000f620000100800 */
[----:B------:R-:W1:Y:S03]  /*1150*/  I2F.RP R4, R29 ;  /* 0x0000001d00047306 */ /* 0x000e660000209400 */
[----:B------:R-:W1:Y:S04]  /*1160*/  S2R R27, SR_TID.X ;  /* 0x00000000001b7919 */ /* 0x000e680000002100 */
[----:B------:R-:W5:Y:S01]  /*1170*/  LDL R15, [R1+0x10b0] ;  /* 0x0010b000010f7983 */ /* 0x000f620000100800 */
[----:B0-----:R-:W0:Y:S03]  /*1180*/  MUFU.RCP R0, R0 ;  /* 0x0000000000007308 */ /* 0x001e260000001000 */
[----:B------:R-:W5:Y:S04]  /*1190*/  LDL R14, [R1+0x10b4] ;  /* 0x0010b400010e7983 */ /* 0x000f680000100800 */
[----:B------:R-:W5:Y:S01]  /*11a0*/  LDL R17, [R1+0x10c8] ;  /* 0x0010c80001117983 */ /* 0x000f620000100800 */
[----:B-1----:R-:W1:Y:S03]  /*11b0*/  MUFU.RCP R4, R4 ;  /* 0x0000000400047308 */ /* 0x002e660000001000 */
[----:B------:R-:W5:Y:S04]  /*11c0*/  LDL R13, [R1+0x10ac] ;  /* 0x0010ac00010d7983 */ /* 0x000f680000100800 */
[----:B------:R-:W5:Y:S01]  /*11d0*/  LDL R23, [R1+0x10d0] ;  /* 0x0010d00001177983 */ /* 0x000f620000100800 */
[----:B0-----:R-:W-:-:S03]  /*11e0*/  IADD3 R0, R0, 0xffffffe, RZ ;  /* 0x0ffffffe00007810 */ /* 0x001fc60007ffe0ff */
[----:B------:R-:W5:Y:S01]  /*11f0*/  LDL R19, [R1+0x10c0] ;  /* 0x0010c00001137983 */ /* 0x000f620000100800 */
[----:B------:R-:W0:Y:S01]  /*1200*/  F2I.FTZ.U32.TRUNC.NTZ R3, R0 ;  /* 0x0000000000037305 */ /* 0x000e22000021f000 */
[C---:B------:R-:W-:Y:S01]  /*1210*/  IMAD.SHL.U32 R6, R27.reuse, 0x2, RZ ;  /* 0x000000021b067824 */ /* 0x040fe200078e00ff */
[----:B------:R-:W-:Y:S01]  /*1220*/  LOP3.LUT R7, R27, 0x7, RZ, 0xc0, !PT ;  /* 0x000000071b077812 */ /* 0x000fe200078ec0ff */
[----:B------:R-:W5:Y:S01]  /*1230*/  LDL R22, [R1+0x10cc] ;  /* 0x0010cc0001167983 */ /* 0x000f620000100800 */
[----:B-1----:R-:W-:-:S03]  /*1240*/  IADD3 R4, R4, 0xffffffe, RZ ;  /* 0x0ffffffe04047810 */ /* 0x002fc60007ffe0ff */
[----:B------:R-:W5:Y:S01]  /*1250*/  LDL R11, [R1+0x10a4] ;  /* 0x0010a400010b7983 */ /* 0x000f620000100800 */
[----:B------:R1:W2:Y:S01]  /*1260*/  F2I.FTZ.U32.TRUNC.NTZ R5, R4 ;  /* 0x0000000400057305 */ /* 0x0002a2000021f000 */
[C---:B------:R-:W-:Y:S01]  /*1270*/  IMAD R2, R7.reuse, 0x210, RZ ;  /* 0x0000021007027824 */ /* 0x040fe200078e02ff */
[----:B------:R-:W-:Y:S01]  /*1280*/  SHF.R.S32.HI R9, RZ, 0x1f, R8 ;  /* 0x0000001fff097819 */ /* 0x000fe20000011408 */
[----:B------:R-:W-:Y:S01]  /*1290*/  IMAD R7, R7, 0x110, RZ ;  /* 0x0000011007077824 */ /* 0x000fe200078e02ff */
[----:B------:R-:W5:Y:S01]  /*12a0*/  LDL R12, [R1+0x10b8] ;  /* 0x0010b800010c7983 */ /* 0x000f620000100800 */
[----:B-1----:R-:W-:Y:S02]  /*12b0*/  LOP3.LUT R4, R6, 0x10, RZ, 0xc0, !PT ;  /* 0x0000001006047812 */ /* 0x002fe400078ec0ff */
[----:B------:R-:W-:Y:S02]  /*12c0*/  LEA.HI R9, R9, R8, RZ, 0x7 ;  /* 0x0000000809097211 */ /* 0x000fe400078f38ff */
[----:B------:R-:W-:Y:S01]  /*12d0*/  LOP3.LUT R4, R4, 0x60, R27, 0xf8, !PT ;  /* 0x0000006004047812 */ /* 0x000fe200078ef81b */
[----:B0-----:R-:W-:Y:S01]  /*12e0*/  IMAD.MOV R0, RZ, RZ, -R3 ;  /* 0x000000ffff007224 */ /* 0x001fe200078e0a03 */
[----:B------:R-:W-:-:S02]  /*12f0*/  LOP3.LUT R8, R7, 0x30, R6, 0x78, !PT ;  /* 0x0000003007087812 */ /* 0x000fc400078e7806 */
[----:B------:R-:W-:Y:S01]  /*1300*/  LOP3.LUT R7, R2, R4, RZ, 0x3c, !PT ;  /* 0x0000000402077212 */ /* 0x000fe200078e3cff */
[----:B------:R-:W-:Y:S01]  /*1310*/  STL [R1+0xcc], R9 ;  /* 0x0000cc0901007387 */ /* 0x000fe20000100800 */
[----:B------:R-:W-:-:S03]  /*1320*/  IMAD R6, R0, R20, RZ ;  /* 0x0000001400067224 */ /* 0x000fc600078e02ff */
[----:B------:R-:W-:Y:S04]  /*1330*/  STL [R1+0x38c], R8 ;  /* 0x00038c0801007387 */ /* 0x000fe80000100800 */
[----:B------:R4:W-:Y:S01]  /*1340*/  STL [R1+0xa0], R7 ;  /* 0x0000a00701007387 */ /* 0x0009e20000100800 */
[----:B--2---:R-:W-:-:S03]  /*1350*/  IABS R0, R21 ;  /* 0x0000001500007213 */ /* 0x004fc60000000000 */
[----:B------:R-:W2:Y:S01]  /*1360*/  LDL R21, [R1+0x10dc] ;  /* 0x0010dc0001157983 */ /* 0x000ea20000100800 */
[----:B------:R-:W-:Y:S02]  /*1370*/  IMAD.MOV.U32 R2, RZ, RZ, RZ ;  /* 0x000000ffff027224 */ /* 0x000fe400078e00ff */
[----:B------:R-:W-:Y:S02]  /*1380*/  IMAD.MOV R27, RZ, RZ, -R5 ;  /* 0x000000ffff1b7224 */ /* 0x000fe400078e0a05 */
[----:B------:R-:W-:Y:S01]  /*1390*/  IMAD.HI.U32 R6, R3, R6, R2 ;  /* 0x0000000603067227 */ /* 0x000fe200078e0002 */
[----:B---3--:R-:W-:Y:S02]  /*13a0*/  IABS R2, R24 ;  /* 0x0000001800027213 */ /* 0x008fe40000000000 */
[----:B----4-:R-:W-:Y:S01]  /*13b0*/  IABS R7, R25 ;  /* 0x0000001900077213 */ /* 0x010fe20000000000 */
[----:B------:R-:W-:Y:S02]  /*13c0*/  IMAD.MOV.U32 R3, RZ, RZ, R0 ;  /* 0x000000ffff037224 */ /* 0x000fe400078e0000 */
[----:B------:R-:W-:-:S02]  /*13d0*/  IMAD R27, R27, R29, RZ ;  /* 0x0000001d1b1b7224 */ /* 0x000fc400078e02ff */
[----:B------:R-:W-:Y:S02]  /*13e0*/  IMAD.MOV.U32 R4, RZ, RZ, RZ ;  /* 0x000000ffff047224 */ /* 0x000fe400078e00ff */
[----:B------:R-:W-:-:S04]  /*13f0*/  IMAD.HI.U32 R8, R6, R3, RZ ;  /* 0x0000000306087227 */ /* 0x000fc800078e00ff */
[----:B------:R-:W-:-:S04]  /*1400*/  IMAD.HI.U32 R27, R5, R27, R4 ;  /* 0x0000001b051b7227 */ /* 0x000fc800078e0004 */
[----:B------:R-:W-:Y:S02]  /*1410*/  IMAD.MOV.U32 R0, RZ, RZ, R2 ;  /* 0x000000ffff007224 */ /* 0x000fe400078e0002 */
[----:B------:R-:W-:Y:S01]  /*1420*/  IMAD.MOV.U32 R5, RZ, RZ, R7 ;  /* 0x000000ffff057224 */ /* 0x000fe200078e0007 */
[----:B-----5:R-:W-:Y:S01]  /*1430*/  IABS R2, R26 ;  /* 0x0000001a00027213 */ /* 0x020fe20000000000 */
[----:B------:R-:W-:Y:S02]  /*1440*/  IMAD.MOV R8, RZ, RZ, -R8 ;  /* 0x000000ffff087224 */ /* 0x000fe400078e0a08 */
[----:B------:R-:W-:-:S04]  /*1450*/  IMAD.HI.U32 R6, R6, R0, RZ ;  /* 0x0000000006067227 */ /* 0x000fc800078e00ff */
[----:B------:R-:W-:-:S04]  /*1460*/  IMAD.HI.U32 R7, R27, R5, RZ ;  /* 0x000000051b077227 */ /* 0x000fc800078e00ff */
[----:B------:R-:W-:Y:S02]  /*1470*/  IMAD R8, R20, R8, R3 ;  /* 0x0000000814087224 */ /* 0x000fe400078e0203 */
[----:B------:R-:W-:Y:S02]  /*1480*/  IMAD.MOV R4, RZ, RZ, -R6 ;  /* 0x000000ffff047224 */ /* 0x000fe400078e0a06 */
[----:B------:R-:W-:-:S04]  /*1490*/  IMAD.HI.U32 R3, R27, R2, RZ ;  /* 0x000000021b037227 */ /* 0x000fc800078e00ff */
[----:B------:R-:W-:Y:S02]  /*14a0*/  IMAD.MOV R7, RZ, RZ, -R7 ;  /* 0x000000ffff077224 */ /* 0x000fe400078e0a07 */
[----:B------:R-:W-:Y:S01]  /*14b0*/  IMAD R0, R20, R4, R0 ;  /* 0x0000000414007224 */ /* 0x000fe200078e0200 */
[----:B------:R-:W-:Y:S01]  /*14c0*/  IABS R4, R22 ;  /* 0x0000001600047213 */ /* 0x000fe20000000000 */
[----:B------:R-:W-:Y:S01]  /*14d0*/  IMAD.MOV R3, RZ, RZ, -R3 ;  /* 0x000000ffff037224 */ /* 0x000fe200078e0a03 */
[----:B------:R-:W-:Y:S01]  /*14e0*/  STL [R1+0x94], R8 ;  /* 0x0000940801007387 */ /* 0x000fe20000100800 */
[C---:B------:R-:W-:Y:S02]  /*14f0*/  IMAD R5, R29.reuse, R7, R5 ;  /* 0x000000071d057224 */ /* 0x040fe400078e0205 */
[----:B------:R-:W-:Y:S01]  /*1500*/  IMAD R2, R29, R3, R2 ;  /* 0x000000031d027224 */ /* 0x000fe200078e0202 */
[----:B------:R0:W-:Y:S01]  /*1510*/  STL [R1+0x90], R0 ;  /* 0x0000900001007387 */ /* 0x0001e20000100800 */
[----:B------:R-:W-:-:S03]  /*1520*/  IMAD.HI.U32 R7, R27, R4, RZ ;  /* 0x000000041b077227 */ /* 0x000fc600078e00ff */
[----:B------:R1:W-:Y:S01]  /*1530*/  STL [R1+0x8c], R5 ;  /* 0x00008c0501007387 */ /* 0x0003e20000100800 */
[----:B------:R-:W-:Y:S01]  /*1540*/  IMAD.MOV R7, RZ, RZ, -R7 ;  /* 0x000000ffff077224 */ /* 0x000fe200078e0a07 */
[----:B0-----:R-:W-:Y:S02]  /*1550*/  IABS R0, R23 ;  /* 0x0000001700007213 */ /* 0x001fe40000000000 */
[----:B------:R0:W-:Y:S01]  /*1560*/  STL [R1+0x88], R2 ;  /* 0x0000880201007387 */ /* 0x0001e20000100800 */
[----:B-1----:R-:W-:Y:S02]  /*1570*/  IABS R5, R16 ;  /* 0x0000001000057213 */ /* 0x002fe40000000000 */
[----:B------:R-:W-:Y:S01]  /*1580*/  IMAD.HI.U32 R3, R27, R0, RZ ;  /* 0x000000001b037227 */ /* 0x000fe200078e00ff */
[----:B0-----:R-:W-:-:S03]  /*1590*/  IABS R2, R17 ;  /* 0x0000001100027213 */ /* 0x001fc60000000000 */
[----:B------:R-:W-:Y:S02]  /*15a0*/  IMAD R7, R29, R7, R4 ;  /* 0x000000071d077224 */ /* 0x000fe400078e0204 */
[----:B------:R-:W-:Y:S02]  /*15b0*/  IMAD.MOV R3, RZ, RZ, -R3 ;  /* 0x000000ffff037224 */ /* 0x000fe400078e0a03 */
[----:B------:R-:W-:-:S04]  /*15c0*/  IMAD.HI.U32 R4, R27, R2, RZ ;  /* 0x000000021b047227 */ /* 0x000fc800078e00ff */
[----:B------:R-:W-:Y:S02]  /*15d0*/  IMAD R0, R29, R3, R0 ;  /* 0x000000031d007224 */ /* 0x000fe400078e0200 */
[----:B------:R-:W-:-:S04]  /*15e0*/  IMAD.MOV R4, RZ, RZ, -R4 ;  /* 0x000000ffff047224 */ /* 0x000fc800078e0a04 */
[----:B------:R-:W-:Y:S01]  /*15f0*/  IMAD R2, R29, R4, R2 ;  /* 0x000000041d027224 */ /* 0x000fe200078e0202 */
[----:B------:R-:W-:Y:S02]  /*1600*/  IABS R3, R19 ;  /* 0x0000001300037213 */ /* 0x000fe40000000000 */
[----:B--2---:R-:W-:-:S05]  /*1610*/  IABS R6, R21 ;  /* 0x0000001500067213 */ /* 0x004fca0000000000 */
[----:B------:R-:W-:-:S04]  /*1620*/  IMAD.HI.U32 R8, R27, R6, RZ ;  /* 0x000000061b087227 */ /* 0x000fc800078e00ff */
[----:B------:R-:W-:-:S04]  /*1630*/  IMAD.MOV R8, RZ, RZ, -R8 ;  /* 0x000000ffff087224 */ /* 0x000fc800078e0a08 */
[----:B------:R-:W-:Y:S02]  /*1640*/  IMAD R6, R29, R8, R6 ;  /* 0x000000081d067224 */ /* 0x000fe400078e0206 */
[----:B------:R-:W-:-:S04]  /*1650*/  IMAD.HI.U32 R8, R27, R5, RZ ;  /* 0x000000051b087227 */ /* 0x000fc800078e00ff */
[----:B------:R-:W-:Y:S01]  /*1660*/  IMAD.MOV R8, RZ, RZ, -R8 ;  /* 0x000000ffff087224 */ /* 0x000fe200078e0a08 */
[----:B------:R-:W-:Y:S03]  /*1670*/  STL [R1+0x84], R6 ;  /* 0x0000840601007387 */ /* 0x000fe60000100800 */
[----:B------:R-:W-:Y:S01]  /*1680*/  IMAD R5, R29, R8, R5 ;  /* 0x000000081d057224 */ /* 0x000fe200078e0205 */
[----:B------:R-:W-:Y:S04]  /*1690*/  STL [R1+0x80], R7 ;  /* 0x0000800701007387 */ /* 0x000fe80000100800 */
[----:B------:R0:W-:Y:S04]  /*16a0*/  STL [R1+0x7c], R0 ;  /* 0x00007c0001007387 */ /* 0x0001e80000100800 */
[----:B------:R1:W-:Y:S01]  /*16b0*/  STL [R1+0x78], R5 ;  /* 0x0000780501007387 */ /* 0x0003e20000100800 */
[----:B0-----:R-:W-:-:S03]  /*16c0*/  IABS R0, R12 ;  /* 0x0000000c00007213 */ /* 0x001fc60000000000 */
[----:B------:R-:W2:Y:S01]  /*16d0*/  LDL R12, [R1+0x10a0] ;  /* 0x0010a000010c7983 */ /* 0x000ea20000100800 */
[----:B-1----:R-:W-:-:S03]  /*16e0*/  IABS R5, R14 ;  /* 0x0000000e00057213 */ /* 0x002fc60000000000 */
[----:B------:R0:W-:Y:S01]  /*16f0*/  STL [R1+0x74], R2 ;  /* 0x0000740201007387 */ /* 0x0001e20000100800 */
[----:B------:R-:W-:-:S03]  /*1700*/  IABS R6, R18 ;  /* 0x0000001200067213 */ /* 0x000fc60000000000 */
[----:B------:R-:W3:Y:S01]  /*1710*/  LDL R14, [R1+0x109c] ;  /* 0x00109c00010e7983 */ /* 0x000ee20000100800 */
[----:B------:R-:W-:-:S04]  /*1720*/  IMAD.HI.U32 R8, R27, R3, RZ ;  /* 0x000000031b087227 */ /* 0x000fc800078e00ff */
[C---:B------:R-:W-:Y:S01]  /*1730*/  IMAD.HI.U32 R7, R27.reuse, R6, RZ ;  /* 0x000000061b077227 */ /* 0x040fe200078e00ff */
[----:B0-----:R-:W-:Y:S02]  /*1740*/  IABS R2, R15 ;  /* 0x0000000f00027213 */ /* 0x001fe40000000000 */
[----:B------:R-:W4:Y:S01]  /*1750*/  LDL R15, [R1+0x1098] ;  /* 0x00109800010f7983 */ /* 0x000f220000100800 */
[----:B------:R-:W-:-:S04]  /*1760*/  IMAD.HI.U32 R4, R27, R0, RZ ;  /* 0x000000001b047227 */ /* 0x000fc800078e00ff */
[----:B------:R-:W-:Y:S02]  /*1770*/  IMAD.MOV R7, RZ, RZ, -R7 ;  /* 0x000000ffff077224 */ /* 0x000fe400078e0a07 */
[----:B------:R-:W-:Y:S02]  /*1780*/  IMAD.MOV R8, RZ, RZ, -R8 ;  /* 0x000000ffff087224 */ /* 0x000fe400078e0a08 */
[----:B------:R-:W-:Y:S02]  /*1790*/  IMAD.MOV R4, RZ, RZ, -R4 ;  /* 0x000000ffff047224 */ /* 0x000fe400078e0a04 */
[C---:B------:R-:W-:Y:S02]  /*17a0*/  IMAD R6, R29.reuse, R7, R6 ;  /* 0x000000071d067224 */ /* 0x040fe400078e0206 */
[C---:B------:R-:W-:Y:S02]  /*17b0*/  IMAD R8, R29.reuse, R8, R3 ;  /* 0x000000081d087224 */ /* 0x040fe400078e0203 */
[----:B------:R-:W-:Y:S01]  /*17c0*/  IMAD R0, R29, R4, R0 ;  /* 0x000000041d007224 */ /* 0x000fe200078e0200 */
[----:B------:R0:W-:Y:S01]  /*17d0*/  STL [R1+0x70], R6 ;  /* 0x0000700601007387 */ /* 0x0001e20000100800 */
[----:B------:R-:W-:-:S03]  /*17e0*/  IABS R7, R13 ;  /* 0x0000000d00077213 */ /* 0x000fc60000000000 */
[----:B------:R-:W-:Y:S01]  /*17f0*/  STL [R1+0x6c], R8 ;  /* 0x00006c0801007387 */ /* 0x000fe20000100800 */
[----:B------:R-:W-:-:S03]  /*1800*/  IABS R4, R10 ;  /* 0x0000000a00047213 */ /* 0x000fc60000000000 */
[----:B------:R-:W5:Y:S04]  /*1810*/  LDL R13, [R1+0x1094] ;  /* 0x00109400010d7983 */ /* 0x000f680000100800 */
[----:B------:R1:W-:Y:S04]  /*1820*/  STL [R1+0x68], R0 ;  /* 0x0000680001007387 */ /* 0x0003e80000100800 */
[----:B------:R-:W5:Y:S01]  /*1830*/  LDL R10, [R1+0x1090] ;  /* 0x00109000010a7983 */ /* 0x000f620000100800 */
[----:B0-----:R-:W-:-:S04]  /*1840*/  IMAD.HI.U32 R6, R27, R5, RZ ;  /* 0x000000051b067227 */ /* 0x001fc800078e00ff */
[----:B------:R-:W-:Y:S02]  /*1850*/  IMAD.MOV R6, RZ, RZ, -R6 ;  /* 0x000000ffff067224 */ /* 0x000fe400078e0a06 */
[----:B------:R-:W-:-:S04]  /*1860*/  IMAD.HI.U32 R3, R27, R2, RZ ;  /* 0x000000021b037227 */ /* 0x000fc800078e00ff */
[C---:B------:R-:W-:Y:S02]  /*1870*/  IMAD R5, R29.reuse, R6, R5 ;  /* 0x000000061d057224 */ /* 0x040fe400078e0205 */
[----:B------:R-:W-:Y:S01]  /*1880*/  IMAD.MOV R3, RZ, RZ, -R3 ;  /* 0x000000ffff037224 */ /* 0x000fe200078e0a03 */
[----:B-1----:R-:W-:Y:S02]  /*1890*/  IABS R0, R11 ;  /* 0x0000000b00007213 */ /* 0x002fe40000000000 */
[----:B------:R0:W-:Y:S01]  /*18a0*/  STL [R1+0x64], R5 ;  /* 0x0000640501007387 */ /* 0x0001e20000100800 */
[----:B------:R-:W-:-:S03]  /*18b0*/  IMAD R2, R29, R3, R2 ;  /* 0x000000031d027224 */ /* 0x000fc600078e0202 */
[----:B------:R-:W5:Y:S01]  /*18c0*/  LDL R11, [R1+0x108c] ;  /* 0x00108c00010b7983 */ /* 0x000f620000100800 */
[----:B------:R-:W-:-:S03]  /*18d0*/  IMAD.HI.U32 R8, R27, R7, RZ ;  /* 0x000000071b087227 */ /* 0x000fc600078e00ff */
[----:B------:R1:W-:Y:S01]  /*18e0*/  STL [R1+0x60], R2 ;  /* 0x0000600201007387 */ /* 0x0003e20000100800 */
[----:B0-----:R-:W-:-:S04]  /*18f0*/  IMAD.HI.U32 R5, R27, R4, RZ ;  /* 0x000000041b057227 */ /* 0x001fc800078e00ff */
[----:B------:R-:W-:Y:S02]  /*1900*/  IMAD.MOV R8, RZ, RZ, -R8 ;  /* 0x000000ffff087224 */ /* 0x000fe400078e0a08 */
[----:B------:R-:W-:Y:S02]  /*1910*/  IMAD.MOV R5, RZ, RZ, -R5 ;  /* 0x000000ffff057224 */ /* 0x000fe400078e0a05 */
[----:B------:R-:W-:Y:S02]  /*1920*/  IMAD R7, R29, R8, R7 ;  /* 0x000000081d077224 */ /* 0x000fe400078e0207 */
[----:B-1----:R-:W-:-:S04]  /*1930*/  IMAD.HI.U32 R2, R27, R0, RZ ;  /* 0x000000001b027227 */ /* 0x002fc800078e00ff */
[----:B------:R-:W-:Y:S02]  /*1940*/  IMAD R5, R29, R5, R4 ;  /* 0x000000051d057224 */ /* 0x000fe400078e0204 */
[----:B------:R-:W-:-:S04]  /*1950*/  IMAD.MOV R2, RZ, RZ, -R2 ;  /* 0x000000ffff027224 */ /* 0x000fc800078e0a02 */
[----:B------:R-:W-:Y:S01]  /*1960*/  IMAD R0, R29, R2, R0 ;  /* 0x000000021d007224 */ /* 0x000fe200078e0200 */
[----:B--2---:R-:W-:Y:S02]  /*1970*/  IABS R6, R12 ;  /* 0x0000000c00067213 */ /* 0x004fe40000000000 */
[----:B------:R-:W2:Y:S01]  /*1980*/  LDL R12, [R1+0x1088] ;  /* 0x00108800010c7983 */ /* 0x000ea20000100800 */
[----:B---3--:R-:W-:-:S03]  /*1990*/  IABS R3, R14 ;  /* 0x0000000e00037213 */ /* 0x008fc60000000000 */
[----:B------:R-:W3:Y:S01]  /*19a0*/  LDL R14, [R1+0x1084] ;  /* 0x00108400010e7983 */ /* 0x000ee20000100800 */
[----:B------:R-:W-:-:S03]  /*19b0*/  IMAD.HI.U32 R8, R27, R6, RZ ;  /* 0x000000061b087227 */ /* 0x000fc600078e00ff */
[----:B------:R4:W-:Y:S01]  /*19c0*/  STL [R1+0x5c], R7 ;  /* 0x00005c0701007387 */ /* 0x0009e20000100800 */
[----:B------:R-:W-:-:S03]  /*19d0*/  IMAD.MOV R8, RZ, RZ, -R8 ;  /* 0x000000ffff087224 */ /* 0x000fc600078e0a08 */
[----:B------:R5:W-:Y:S01]  /*19e0*/  STL [R1+0x58], R5 ;  /* 0x0000580501007387 */ /* 0x000be20000100800 */
[----:B------:R-:W-:Y:S01]  /*19f0*/  IMAD R6, R29, R8, R6 ;  /* 0x000000081d067224 */ /* 0x000fe200078e0206 */
[----:B----4-:R-:W-:Y:S02]  /*1a00*/  IABS R7, R15 ;  /* 0x0000000f00077213 */ /* 0x010fe40000000000 */
[----:B------:R-:W4:Y:S04]  /*1a10*/  LDL R15, [R1+0x1080] ;  /* 0x00108000010f7983 */ /* 0x000f280000100800 */
[----:B------:R0:W-:Y:S01]  /*1a20*/  STL [R1+0x54], R0 ;  /* 0x0000540001007387 */ /* 0x0001e20000100800 */
[----:B-----5:R-:W-:-:S03]  /*1a30*/  IABS R5, R13 ;  /* 0x0000000d00057213 */ /* 0x020fc60000000000 */
[----:B------:R-:W5:Y:S04]  /*1a40*/  LDL R13, [R1+0x107c] ;  /* 0x00107c00010d7983 */ /* 0x000f680000100800 */
[----:B------:R1:W-:Y:S01]  /*1a50*/  STL [R1+0x50], R6 ;  /* 0x0000500601007387 */ /* 0x0003e20000100800 */
[----:B0-----:R-:W-:-:S03]  /*1a60*/  IABS R0, R10 ;  /* 0x0000000a00007213 */ /* 0x001fc60000000000 */
[----:B------:R-:W5:Y:S01]  /*1a70*/  LDL R10, [R1+0x1074] ;  /* 0x00107400010a7983 */ /* 0x000f620000100800 */
[----:B------:R-:W-:-:S04]  /*1a80*/  IMAD.HI.U32 R4, R27, R3, RZ ;  /* 0x000000031b047227 */ /* 0x000fc800078e00ff */
[----:B------:R-:W-:Y:S02]  /*1a90*/  IMAD.MOV R4, RZ, RZ, -R4 ;  /* 0x000000ffff047224 */ /* 0x000fe400078e0a04 */
[----:B------:R-:W-:-:S04]  /*1aa0*/  IMAD.HI.U32 R2, R27, R7, RZ ;  /* 0x000000071b027227 */ /* 0x000fc800078e00ff */
[----:B------:R-:W-:Y:S02]  /*1ab0*/  IMAD R3, R29, R4, R3 ;  /* 0x000000041d037224 */ /* 0x000fe400078e0203 */
[----:B-1----:R-:W-:-:S04]  /*1ac0*/  IMAD.HI.U32 R6, R27, R5, RZ ;  /* 0x000000051b067227 */ /* 0x002fc800078e00ff */
[----:B------:R-:W-:Y:S01]  /*1ad0*/  IMAD.MOV R2, RZ, RZ, -R2 ;  /* 0x000000ffff027224 */ /* 0x000fe200078e0a02 */
[----:B------:R2:W-:Y:S01]  /*1ae0*/  STL [R1+0x4c], R3 ;  /* 0x00004c0301007387 */ /* 0x0005e20000100800 */
[----:B------:R-:W-:Y:S01]  /*1af0*/  IMAD.MOV R6, RZ, RZ, -R6 ;  /* 0x000000ffff067224 */ /* 0x000fe200078e0a06 */
[----:B------:R-:W-:Y:S01]  /*1b00*/  IABS R4, R11 ;  /* 0x0000000b00047213 */ /* 0x000fe20000000000 */
[C---:B------:R-:W-:Y:S01]  /*1b10*/  IMAD R2, R29.reuse, R2, R7 ;  /* 0x000000021d027224 */ /* 0x040fe200078e0207 */
[----:B------:R-:W5:Y:S01]  /*1b20*/  LDL R11, [R1+0x1078] ;  /* 0x00107800010b7983 */ /* 0x000f620000100800 */
[----:B------:R-:W-:Y:S02]  /*1b30*/  IMAD R5, R29, R6, R5 ;  /* 0x000000061d057224 */ /* 0x000fe400078e0205 */
[----:B------:R-:W-:Y:S01]  /*1b40*/  IMAD.HI.U32 R8, R27, R0, RZ ;  /* 0x000000001b087227 */ /* 0x000fe200078e00ff */
[----:B--2---:R-:W-:Y:S02]  /*1b50*/  IABS R3, R12 ;  /* 0x0000000c00037213 */ /* 0x004fe40000000000 */
[----:B------:R-:W2:Y:S04]  /*1b60*/  LDL R12, [R1+0x106c] ;  /* 0x00106c00010c7983 */ /* 0x000ea80000100800 */
[----:B------:R0:W-:Y:S01]  /*1b70*/  STL [R1+0x48], R2 ;  /* 0x0000480201007387 */ /* 0x0001e20000100800 */
[----:B---3--:R-:W-:-:S03]  /*1b80*/  IABS R7, R14 ;  /* 0x0000000e00077213 */ /* 0x008fc60000000000 */
[----:B------:R4:W-:Y:S04]  /*1b90*/  STL [R1+0x44], R5 ;  /* 0x0000440501007387 */ /* 0x0009e80000100800 */
[----:B------:R-:W3:Y:S01]  /*1ba0*/  LDL R14, [R1+0x1070] ;  /* 0x00107000010e7983 */ /* 0x000ee20000100800 */
[----:B0-----:R-:W-:Y:S02]  /*1bb0*/  IMAD.MOV R2, RZ, RZ, -R8 ;  /* 0x000000ffff027224 */ /* 0x001fe400078e0a08 */
[----:B------:R-:W-:-:S04]  /*1bc0*/  IMAD.HI.U32 R8, R27, R4, RZ ;  /* 0x000000041b087227 */ /* 0x000fc800078e00ff */
[----:B------:R-:W-:Y:S02]  /*1bd0*/  IMAD R0, R29, R2, R0 ;  /* 0x000000021d007224 */ /* 0x000fe400078e0200 */
[----:B------:R-:W-:Y:S01]  /*1be0*/  IMAD.HI.U32 R6, R27, R3, RZ ;  /* 0x000000031b067227 */ /* 0x000fe200078e00ff */
[----:B----4-:R-:W-:Y:S02]  /*1bf0*/  IABS R5, R15 ;  /* 0x0000000f00057213 */ /* 0x010fe40000000000 */
[----:B------:R0:W-:Y:S01]  /*1c00*/  STL [R1+0x40], R0 ;  /* 0x0000400001007387 */ /* 0x0001e20000100800 */
[----:B------:R-:W-:-:S03]  /*1c10*/  IMAD.MOV R6, RZ, RZ, -R6 ;  /* 0x000000ffff067224 */ /* 0x000fc600078e0a06 */
[----:B------:R-:W4:Y:S01]  /*1c20*/  LDL R15, [R1+0x1068] ;  /* 0x00106800010f7983 */ /* 0x000f220000100800 */
[----:B0-----:R-:W-:-:S04]  /*1c30*/  IMAD.MOV R0, RZ, RZ, -R8 ;  /* 0x000000ffff007224 */ /* 0x001fc800078e0a08 */
[C---:B------:R-:W-:Y:S02]  /*1c40*/  IMAD R9, R29.reuse, R0, R4 ;  /* 0x000000001d097224 */ /* 0x040fe400078e0204 */
[----:B------:R-:W-:Y:S02]  /*1c50*/  IMAD R4, R29, R6, R3 ;  /* 0x000000061d047224 */ /* 0x000fe400078e0203 */
[----:B------:R-:W-:Y:S01]  /*1c60*/  IMAD.MOV.U32 R2, RZ, RZ, R7 ;  /* 0x000000ffff027224 */ /* 0x000fe200078e0007 */
[----:B-----5:R-:W-:Y:S01]  /*1c70*/  IABS R7, R13 ;  /* 0x0000000d00077213 */ /* 0x020fe20000000000 */
[----:B------:R-:W-:Y:S01]  /*1c80*/  STL [R1+0x3c], R9 ;  /* 0x00003c0901007387 */ /* 0x000fe20000100800 */
[----:B------:R-:W-:Y:S01]  /*1c90*/  IMAD.MOV.U32 R0, RZ, RZ, R5 ;  /* 0x000000ffff007224 */ /* 0x000fe200078e0005 */
[----:B------:R-:W-:Y:S02]  /*1ca0*/  IABS R5, R10 ;  /* 0x0000000a00057213 */ /* 0x000fe40000000000 */
[----:B------:R-:W5:Y:S04]  /*1cb0*/  LDL R13, [R1+0x1064] ;  /* 0x00106400010d7983 */ /* 0x000f680000100800 */
[----:B------:R0:W-:Y:S04]  /*1cc0*/  STL [R1+0x38], R4 ;  /* 0x0000380401007387 */ /* 0x0001e80000100800 */
[----:B------:R-:W5:Y:S01]  /*1cd0*/  LDL R10, [R1+0x1060] ;  /* 0x00106000010a7983 */ /* 0x000f620000100800 */
[----:B------:R-:W-:-:S04]  /*1ce0*/  IMAD.HI.U32 R8, R27, R2, RZ ;  /* 0x000000021b087227 */ /* 0x000fc800078e00ff */
[----:B------:R-:W-:Y:S02]  /*1cf0*/  IMAD.MOV.U32 R3, RZ, RZ, R7 ;  /* 0x000000ffff037224 */ /* 0x000fe400078e0007 */
[----:B0-----:R-:W-:Y:S02]  /*1d00*/  IMAD.MOV R4, RZ, RZ, -R8 ;  /* 0x000000ffff047224 */ /* 0x001fe400078e0a08 */
[----:B------:R-:W-:-:S04]  /*1d10*/  IMAD.HI.U32 R6, R27, R0, RZ ;  /* 0x000000001b067227 */ /* 0x000fc800078e00ff */
[----:B------:R-:W-:-:S04]  /*1d20*/  IMAD.HI.U32 R8, R27, R3, RZ ;  /* 0x000000031b087227 */ /* 0x000fc800078e00ff */
[C---:B------:R-:W-:Y:S02]  /*1d30*/  IMAD R4, R29.reuse, R4, R2 ;  /* 0x000000041d047224 */ /* 0x040fe400078e0202 */
[----:B------:R-:W-:Y:S02]  /*1d40*/  IMAD.MOV.U32 R2, RZ, RZ, R5 ;  /* 0x000000ffff027224 */ /* 0x000fe400078e0005 */
[----:B------:R-:W-:Y:S01]  /*1d50*/  IMAD.MOV R5, RZ, RZ, -R6 ;  /* 0x000000ffff057224 */ /* 0x000fe200078e0a06 */
[----:B------:R-:W-:Y:S01]  /*1d60*/  IABS R7, R11 ;  /* 0x0000000b00077213 */ /* 0x000fe20000000000 */
[----:B------:R-:W-:Y:S01]  /*1d70*/  IMAD.MOV R6, RZ, RZ, -R8 ;  /* 0x000000ffff067224 */ /* 0x000fe200078e0a08 */
[----:B------:R-:W5:Y:S01]  /*1d80*/  LDL R11, [R1+0x105c] ;  /* 0x00105c00010b7983 */ /* 0x000f620000100800 */
[C---:B------:R-:W-:Y:S02]  /*1d90*/  IMAD R0, R29.reuse, R5, R0 ;  /* 0x000000051d007224 */ /* 0x040fe400078e0200 */
[----:B------:R-:W-:Y:S01]  /*1da0*/  IMAD R3, R29, R6, R3 ;  /* 0x000000061d037224 */ /* 0x000fe200078e0203 */
[----:B------:R0:W-:Y:S01]  /*1db0*/  STL [R1+0x34], R4 ;  /* 0x0000340401007387 */ /* 0x0001e20000100800 */
[----:B------:R-:W-:-:S03]  /*1dc0*/  IMAD.HI.U32 R9, R27, R2, RZ ;  /* 0x000000021b097227 */ /* 0x000fc600078e00ff */
[----:B------:R-:W-:Y:S01]  /*1dd0*/  STL [R1+0x30], R0 ;  /* 0x0000300001007387 */ /* 0x000fe20000100800 */
[----:B0-----:R-:W-:-:S04]  /*1de0*/  IMAD.MOV.U32 R4, RZ, RZ, R7 ;  /* 0x000000ffff047224 */ /* 0x001fc800078e0007 */
[----:B------:R-:W-:-:S04]  /*1df0*/  IMAD.HI.U32 R8, R27, R4, RZ ;  /* 0x000000041b087227 */ /* 0x000fc800078e00ff */
[----:B------:R-:W-:-:S04]  /*1e00*/  IMAD.MOV R6, RZ, RZ, -R8 ;  /* 0x000000ffff067224 */ /* 0x000fc800078e0a08 */
[----:B------:R-:W-:Y:S01]  /*1e10*/  IMAD R4, R29, R6, R4 ;  /* 0x000000061d047224 */ /* 0x000fe200078e0204 */
[----:B--2---:R-:W-:Y:S02]  /*1e20*/  IABS R7, R12 ;  /* 0x0000000c00077213 */ /* 0x004fe40000000000 */
[----:B------:R-:W2:Y:S04]  /*1e30*/  LDL R12, [R1+0x1058] ;  /* 0x00105800010c7983 */ /* 0x000ea80000100800 */
[----:B------:R0:W-:Y:S01]  /*1e40*/  STL [R1+0x2c], R3 ;  /* 0x00002c0301007387 */ /* 0x0001e20000100800 */
[----:B---3--:R-:W-:-:S03]  /*1e50*/  IABS R5, R14 ;  /* 0x0000000e00057213 */ /* 0x008fc60000000000 */
[----:B------:R-:W3:Y:S01]  /*1e60*/  LDL R14, [R1+0x1054] ;  /* 0x00105400010e7983 */ /* 0x000ee20000100800 */
[----:B0-----:R-:W-:-:S04]  /*1e70*/  IMAD.MOV R3, RZ, RZ, -R9 ;  /* 0x000000ffff037224 */ /* 0x001fc800078e0a09 */
[----:B------:R-:W-:Y:S02]  /*1e80*/  IMAD R2, R29, R3, R2 ;  /* 0x000000031d027224 */ /* 0x000fe400078e0202 */
[----:B------:R-:W-:-:S03]  /*1e90*/  IMAD.MOV.U32 R0, RZ, RZ, R7 ;  /* 0x000000ffff007224 */ /* 0x000fc600078e0007 */
[----:B------:R0:W-:Y:S01]  /*1ea0*/  STL [R1+0x28], R2 ;  /* 0x0000280201007387 */ /* 0x0001e20000100800 */
[----:B----4-:R-:W-:-:S03]  /*1eb0*/  IABS R7, R15 ;  /* 0x0000000f00077213 */ /* 0x010fc60000000000 */
[----:B------:R-:W4:Y:S02]  /*1ec0*/  LDL R15, [R1+0x1050] ;  /* 0x00105000010f7983 */ /* 0x000f240000100800 */
[----:B0-----:R-:W-:Y:S02]  /*1ed0*/  IMAD.MOV.U32 R2, RZ, RZ, R7 ;  /* 0x000000ffff027224 */ /* 0x001fe400078e0007 */
[----:B------:R0:W-:Y:S01]  /*1ee0*/  STL [R1+0x24], R4 ;  /* 0x0000240401007387 */ /* 0x0001e20000100800 */
[----:B-----5:R-:W-:-:S03]  /*1ef0*/  IABS R7, R10 ;  /* 0x0000000a00077213 */ /* 0x020fc60000000000 */
[----:B------:R-:W5:Y:S01]  /*1f00*/  LDL R10, [R1+0x1048] ;  /* 0x00104800010a7983 */ /* 0x000f620000100800 */
[----:B------:R-:W-:-:S04]  /*1f10*/  IMAD.HI.U32 R8, R27, R0, RZ ;  /* 0x000000001b087227 */ /* 0x000fc800078e00ff */
[----:B------:R-:W-:Y:S01]  /*1f20*/  IMAD.MOV.U32 R3, RZ, RZ, R5 ;  /* 0x000000ffff037224 */ /* 0x000fe200078e0005 */
[----:B------:R-:W-:Y:S01]  /*1f30*/  IABS R5, R13 ;  /* 0x0000000d00057213 */ /* 0x000fe20000000000 */
[----:B0-----:R-:W-:Y:S02]  /*1f40*/  IMAD.MOV R4, RZ, RZ, -R8 ;  /* 0x000000ffff047224 */ /* 0x001fe400078e0a08 */
[----:B------:R-:W-:-:S04]  /*1f50*/  IMAD.HI.U32 R6, R27, R3, RZ ;  /* 0x000000031b067227 */ /* 0x000fc800078e00ff */
[----:B------:R-:W-:Y:S02]  /*1f60*/  IMAD R4, R29, R4, R0 ;  /* 0x000000041d047224 */ /* 0x000fe400078e0200 */
[----:B------:R-:W-:Y:S02]  /*1f70*/  IMAD.MOV.U32 R0, RZ, RZ, R5 ;  /* 0x000000ffff007224 */ /* 0x000fe400078e0005 */
[----:B------:R-:W-:Y:S02]  /*1f80*/  IMAD.MOV R5, RZ, RZ, -R6 ;  /* 0x000000ffff057224 */ /* 0x000fe400078e0a06 */
[----:B------:R-:W-:-:S04]  /*1f90*/  IMAD.HI.U32 R8, R27, R2, RZ ;  /* 0x000000021b087227 */ /* 0x000fc800078e00ff */
[----:B------:R-:W-:Y:S02]  /*1fa0*/  IMAD R3, R29, R5, R3 ;  /* 0x000000051d037224 */ /* 0x000fe400078e0203 */
[----:B------:R-:W-:Y:S01]  /*1fb0*/  IMAD.HI.U32 R9, R27, R0, RZ ;  /* 0x000000001b097227 */ /* 0x000fe200078e00ff */
[----:B------:R0:W-:Y:S03]  /*1fc0*/  STL [R1+0x20], R4 ;  /* 0x0000200401007387 */ /* 0x0001e60000100800 */
[----:B------:R-:W-:Y:S01]  /*1fd0*/  IMAD.MOV R6, RZ, RZ, -R8 ;  /* 0x000000ffff067224 */ /* 0x000fe200078e0a08 */
[----:B------:R1:W-:Y:S03]  /*1fe0*/  STL [R1+0x1c], R3 ;  /* 0x00001c0301007387 */ /* 0x0003e60000100800 */
[----:B------:R-:W-:Y:S01]  /*1ff0*/  IMAD R2, R29, R6, R2 ;  /* 0x000000061d027224 */ /* 0x000fe200078e0202 */
[----:B------:R-:W5:Y:S01]  /*2000*/  LDL R13, [R1+0x1044] ;  /* 0x00104400010d7983 */ /* 0x000f620000100800 */
[----:B0-----:R-:W-:Y:S01]  /*2010*/  IMAD.MOV.U32 R4, RZ, RZ, R7 ;  /* 0x000000ffff047224 */ /* 0x001fe200078e0007 */
[----:B------:R-:W-:-:S02]  /*2020*/  IABS R7, R11 ;  /* 0x0000000b00077213 */ /* 0x000fc40000000000 */
[----:B------:R-:W5:Y:S01]  /*2030*/  LDL R11, [R1+0x1040] ;  /* 0x00104000010b7983 */ /* 0x000f620000100800 */
[----:B-1----:R-:W-:-:S04]  /*2040*/  IMAD.MOV R3, RZ, RZ, -R9 ;  /* 0x000000ffff037224 */ /* 0x002fc800078e0a09 */
[----:B------:R-:W-:Y:S01]  /*2050*/  IMAD R3, R29, R3, R0 ;  /* 0x000000031d037224 */ /* 0x000fe200078e0200 */
[----:B------:R0:W-:Y:S01]  /*2060*/  STL [R1+0x18], R2 ;  /* 0x0000180201007387 */ /* 0x0001e20000100800 */
[----:B------:R-:W-:-:S03]  /*2070*/  IMAD.HI.U32 R8, R27, R4, RZ ;  /* 0x000000041b087227 */ /* 0x000fc600078e00ff */
[----:B------:R-:W-:Y:S01]  /*2080*/  STL [R1+0x14], R3 ;  /* 0x0000140301007387 */ /* 0x000fe20000100800 */
[----:B0-----:R-:W-:Y:S02]  /*2090*/  IMAD.MOV.U32 R2, RZ, RZ, R7 ;  /* 0x000000ffff027224 */ /* 0x001fe400078e0007 */
[----:B------:R-:W-:Y:S02]  /*20a0*/  IMAD.MOV R6, RZ, RZ, -R8 ;  /* 0x000000ffff067224 */ /* 0x000fe400078e0a08 */
[----:B------:R-:W-:-:S04]  /*20b0*/  IMAD.HI.U32 R8, R27, R2, RZ ;  /* 0x000000021b087227 */ /* 0x000fc800078e00ff */
[----:B------:R-:W-:Y:S01]  /*20c0*/  IMAD R4, R29, R6, R4 ;  /* 0x000000061d047224 */ /* 0x000fe200078e0204 */
[----:B--2---:R-:W-:Y:S02]  /*20d0*/  IABS R5, R12 ;  /* 0x0000000c00057213 */ /* 0x004fe40000000000 */
[----:B---3--:R-:W-:Y:S02]  /*20e0*/  IABS R7, R14 ;  /* 0x0000000e00077213 */ /* 0x008fe40000000000 */
[----:B------:R-:W2:Y:S01]  /*20f0*/  LDL R14, [R1+0x103c] ;  /* 0x00103c00010e7983 */ /* 0x000ea20000100800 */
[----:B------:R-:W-:-:S03]  /*2100*/  IMAD.MOV.U32 R0, RZ, RZ, R5 ;  /* 0x000000ffff007224 */ /* 0x000fc600078e0005 */
[----:B------:R0:W-:Y:S01]  /*2110*/  STL [R1+0x10], R4 ;  /* 0x0000100401007387 */ /* 0x0001e20000100800 */
[----:B------:R-:W-:-:S04]  /*2120*/  IMAD.HI.U32 R6, R27, R0, RZ ;  /* 0x000000001b067227 */ /* 0x000fc800078e00ff */
[----:B0-----:R-:W-:Y:S01]  /*2130*/  IMAD.MOV R4, RZ, RZ, -R8 ;  /* 0x000000ffff047224 */ /* 0x001fe200078e0a08 */
[----:B----4-:R-:W-:Y:S02]  /*2140*/  IABS R5, R15 ;  /* 0x0000000f00057213 */ /* 0x010fe40000000000 */
[----:B------:R-:W3:Y:S01]  /*2150*/  LDL R15, [R1+0x1038] ;  /* 0x00103800010f7983 */ /* 0x000ee20000100800 */
[----:B------:R-:W-:Y:S02]  /*2160*/  IMAD R8, R29, R4, R2 ;  /* 0x000000041d087224 */ /* 0x000fe400078e0202 */
[----:B------:R-:W-:-:S03]  /*2170*/  IMAD.MOV R4, RZ, RZ, -R6 ;  /* 0x000000ffff047224 */ /* 0x000fc600078e0a06 */
[----:B------:R0:W-:Y:S01]  /*2180*/  STL [R1+0xc], R8 ;  /* 0x00000c0801007387 */ /* 0x0001e20000100800 */
[----:B-----5:R-:W-:-:S03]  /*2190*/  IABS R6, R10 ;  /* 0x0000000a00067213 */ /* 0x020fc60000000000 */
[----:B------:R-:W4:Y:S01]  /*21a0*/  LDL R10, [R1+0x1034] ;  /* 0x00103400010a7983 */ /* 0x000f220000100800 */
[----:B------:R-:W-:Y:S01]  /*21b0*/  IMAD.MOV.U32 R3, RZ, RZ, R7 ;  /* 0x000000ffff037224 */ /* 0x000fe200078e0007 */
[----:B------:R-:W-:Y:S01]  /*21c0*/  IABS R28, R28 ;  /* 0x0000001c001c7213 */ /* 0x000fe20000000000 */
[----:B------:R-:W-:Y:S02]  /*21d0*/  IMAD.MOV.U32 R2, RZ, RZ, R5 ;  /* 0x000000ffff027224 */ /* 0x000fe400078e0005 */
[----:B------:R-:W-:-:S04]  /*21e0*/  IMAD.HI.U32 R7, R27, R3, RZ ;  /* 0x000000031b077227 */ /* 0x000fc800078e00ff */
[----:B------:R-:W-:Y:S02]  /*21f0*/  IMAD.MOV R5, RZ, RZ, -R7 ;  /* 0x000000ffff057224 */ /* 0x000fe400078e0a07 */
[----:B0-----:R-:W-:-:S04]  /*2200*/  IMAD.HI.U32 R8, R27, R2, RZ ;  /* 0x000000021b087227 */ /* 0x001fc800078e00ff */
[----:B------:R-:W-:Y:S02]  /*2210*/  IMAD R0, R29, R4, R0 ;  /* 0x000000041d007224 */ /* 0x000fe400078e0200 */
[----:B------:R-:W-:-:S04]  /*2220*/  IMAD.HI.U32 R7, R27, R28, RZ ;  /* 0x0000001c1b077227 */ /* 0x000fc800078e00ff */
[C---:B------:R-:W-:Y:S02]  /*2230*/  IMAD R4, R29.reuse, R5, R3 ;  /* 0x000000051d047224 */ /* 0x040fe400078e0203 */
[----:B------:R-:W-:Y:S01]  /*2240*/  IMAD.MOV R3, RZ, RZ, -R8 ;  /* 0x000000ffff037224 */ /* 0x000fe200078e0a08 */
[----:B------:R0:W-:Y:S01]  /*2250*/  STL [R1+0x8], R0 ;  /* 0x0000080001007387 */ /* 0x0001e20000100800 */
[----:B------:R-:W-:Y:S02]  /*2260*/  IMAD.MOV R5, RZ, RZ, -R7 ;  /* 0x000000ffff057224 */ /* 0x000fe400078e0a07 */
[C---:B------:R-:W-:Y:S01]  /*2270*/  IMAD R3, R29.reuse, R3, R2 ;  /* 0x000000031d037224 */ /* 0x040fe200078e0202 */
[----:B------:R1:W-:Y:S01]  /*2280*/  STL [R1+0x4], R4 ;  /* 0x0000040401007387 */ /* 0x0003e20000100800 */
[----:B------:R-:W-:-:S03]  /*2290*/  IMAD R28, R29, R5, R28 ;  /* 0x000000051d1c7224 */ /* 0x000fc600078e021c */
[----:B------:R-:W5:Y:S01]  /*22a0*/  LDL R12, [R1+0x1030] ;  /* 0x00103000010c7983 */ /* 0x000f620000100800 */
[----:B0-----:R-:W-:Y:S01]  /*22b0*/  IMAD.MOV.U32 R0, RZ, RZ, R6 ;  /* 0x000000ffff007224 */ /* 0x001fe200078e0006 */
[----:B------:R-:W-:Y:S02]  /*22c0*/  IABS R6, R11 ;  /* 0x0000000b00067213 */ /* 0x000fe40000000000 */
[----:B------:R-:W5:Y:S01]  /*22d0*/  LDL R11, [R1+0x102c] ;  /* 0x00102c00010b7983 */ /* 0x000f620000100800 */
[----:B-1----:R-:W-:-:S03]  /*22e0*/  IABS R4, R13 ;  /* 0x0000000d00047213 */ /* 0x002fc60000000000 */
[----:B------:R0:W-:Y:S04]  /*22f0*/  STL [R1], R3 ;  /* 0x0000000301007387 */ /* 0x0001e80000100800 */
[----:B------:R-:W-:Y:S04]  /*2300*/  STL [R1+0x1260], R28 ;  /* 0x0012601c01007387 */ /* 0x000fe80000100800 */
[----:B------:R-:W5:Y:S01]  /*2310*/  LDL R13, [R1+0x1028] ;  /* 0x00102800010d7983 */ /* 0x000f620000100800 */
[----:B------:R-:W-:-:S04]  /*2320*/  IMAD.HI.U32 R7, R27, R0, RZ ;  /* 0x000000001b077227 */ /* 0x000fc800078e00ff */
[----:B------:R-:W-:Y:S02]  /*2330*/  IMAD.MOV.U32 R2, RZ, RZ, R4 ;  /* 0x000000ffff027224 */ /* 0x000fe400078e0004 */
[----:B------:R-:W-:Y:S02]  /*2340*/  IMAD.MOV R4, RZ, RZ, -R7 ;  /* 0x000000ffff047224 */ /* 0x000fe400078e0a07 */
[----:B0-----:R-:W-:Y:S02]  /*2350*/  IMAD.MOV.U32 R3, RZ, RZ, R6 ;  /* 0x000000ffff037224 */ /* 0x001fe400078e0006 */
[----:B------:R-:W-:-:S04]  /*2360*/  IMAD.HI.U32 R6, R27, R2, RZ ;  /* 0x000000021b067227 */ /* 0x000fc800078e00ff */
[----:B------:R-:W-:Y:S02]  /*2370*/  IMAD R0, R29, R4, R0 ;  /* 0x000000041d007224 */ /* 0x000fe400078e0200 */
[----:B------:R-:W-:-:S04]  /*2380*/  IMAD.HI.U32 R8, R27, R3, RZ ;  /* 0x000000031b087227 */ /* 0x000fc800078e00ff */
[----:B------:R-:W-:-:S04]  /*2390*/  IMAD.MOV R6, RZ, RZ, -R6 ;  /* 0x000000ffff067224 */ /* 0x000fc800078e0a06 */
[----:B------:R-:W-:Y:S01]  /*23a0*/  IMAD R2, R29, R6, R2 ;  /* 0x000000061d027224 */ /* 0x000fe200078e0202 */
[----:B--2---:R-:W-:Y:S02]  /*23b0*/  IABS R5, R14 ;  /* 0x0000000e00057213 */ /* 0x004fe40000000000 */
[----:B------:R-:W2:Y:S03]  /*23c0*/  LDL R14, [R1+0x1024] ;  /* 0x00102400010e7983 */ /* 0x000ea60000100800 */
[----:B------:R-:W-:Y:S01]  /*23d0*/  IMAD.MOV.U32 R4, RZ, RZ, R5 ;  /* 0x000000ffff047224 */ /* 0x000fe200078e0005 */
[----:B------:R0:W-:Y:S01]  /*23e0*/  STL [R1+0x1264], R0 ;  /* 0x0012640001007387 */ /* 0x0001e20000100800 */
[----:B---3--:R-:W-:-:S03]  /*23f0*/  IABS R7, R15 ;  /* 0x0000000f00077213 */ /* 0x008fc60000000000 */
[----:B------:R-:W3:Y:S02]  /*2400*/  LDL R15, [R1+0x1020] ;  /* 0x00102000010f7983 */ /* 0x000ee40000100800 */
[----:B------:R-:W-:Y:S02]  /*2410*/  IMAD.MOV.U32 R5, RZ, RZ, R7 ;  /* 0x000000ffff057224 */ /* 0x000fe400078e0007 */
[----:B------:R-:W-:Y:S02]  /*2420*/  IMAD.MOV R7, RZ, RZ, -R8 ;  /* 0x000000ffff077224 */ /* 0x000fe400078e0a08 */
[----:B------:R-:W-:-:S04]  /*2430*/  IMAD.HI.U32 R9, R27, R5, RZ ;  /* 0x000000051b097227 */ /* 0x000fc800078e00ff */
[----:B------:R-:W-:Y:S01]  /*2440*/  IMAD R3, R29, R7, R3 ;  /* 0x000000071d037224 */ /* 0x000fe200078e0203 */
[----:B------:R1:W-:Y:S01]  /*2450*/  STL [R1+0x1268], R2 ;  /* 0x0012680201007387 */ /* 0x0003e20000100800 */
[----:B------:R-:W-:-:S03]  /*2460*/  IMAD.MOV R9, RZ, RZ, -R9 ;  /* 0x000000ffff097224 */ /* 0x000fc600078e0a09 */
[----:B------:R-:W-:Y:S04]  /*2470*/  STL [R1+0x126c], R3 ;  /* 0x00126c0301007387 */ /* 0x000fe80000100800 */
[----:B------:R-:W3:Y:S01]  /*2480*/  LDL R16, [R1+0x1018] ;  /* 0x0010180001107983 */ /* 0x000ee20000100800 */
[----:B----4-:R-:W-:Y:S01]  /*2490*/  IABS R8, R10 ;  /* 0x0000000a00087213 */ /* 0x010fe20000000000 */
[----:B------:R-:W-:Y:S02]  /*24a0*/  IMAD.HI.U32 R10, R27, R4, RZ ;  /* 0x000000041b0a7227 */ /* 0x000fe400078e00ff */
[----:B------:R-:W4:Y:S02]  /*24b0*/  LDL R23, [R1+0x101c] ;  /* 0x00101c0001177983 */ /* 0x000f240000100800 */
[----:B------:R-:W-:-:S02]  /*24c0*/  IMAD.MOV R7, RZ, RZ, -R10 ;  /* 0x000000ffff077224 */ /* 0x000fc400078e0a0a */
[C---:B------:R-:W-:Y:S02]  /*24d0*/  IMAD R5, R29.reuse, R9, R5 ;  /* 0x000000091d057224 */ /* 0x040fe400078e0205 */
[----:B------:R-:W-:-:S05]  /*24e0*/  IMAD R4, R29, R7, R4 ;  /* 0x000000071d047224 */ /* 0x000fca00078e0204 */
[----:B------:R-:W-:Y:S04]  /*24f0*/  STL [R1+0x1270], R4 ;  /* 0x0012700401007387 */ /* 0x000fe80000100800 */
[----:B------:R-:W-:Y:S04]  /*2500*/  STL [R1+0x1274], R5 ;  /* 0x0012740501007387 */ /* 0x000fe80000100800 */
[----:B------:R-:W4:Y:S04]  /*2510*/  LDL R17, [R1+0x1014] ;  /* 0x0010140001117983 */ /* 0x000f280000100800 */
[----:B------:R-:W4:Y:S01]  /*2520*/  LDL R18, [R1+0x1010] ;  /* 0x0010100001127983 */ /* 0x000f220000100800 */
[----:B------:R-:W-:Y:S01]  /*2530*/  IMAD.MOV.U32 R6, RZ, RZ, R8 ;  /* 0x000000ffff067224 */ /* 0x000fe200078e0008 */
[----:B-----5:R-:W-:-:S02]  /*2540*/  IABS R8, R12 ;  /* 0x0000000c00087213 */ /* 0x020fc40000000000 */
[----:B------:R-:W-:Y:S01]  /*2550*/  IABS R10, R11 ;  /* 0x0000000b000a7213 */ /* 0x000fe20000000000 */
[----:B------:R-:W-:-:S04]  /*2560*/  IMAD.HI.U32 R11, R27, R6, RZ ;  /* 0x000000061b0b7227 */ /* 0x000fc800078e00ff */
[----:B------:R-:W-:Y:S02]  /*2570*/  IMAD.MOV.U32 R7, RZ, RZ, R8 ;  /* 0x000000ffff077224 */ /* 0x000fe400078e0008 */
[----:B------:R-:W-:Y:S02]  /*2580*/  IMAD.MOV.U32 R8, RZ, RZ, R10 ;  /* 0x000000ffff087224 */ /* 0x000fe400078e000a */
[----:B------:R-:W-:Y:S01]  /*2590*/  IMAD.MOV R9, RZ, RZ, -R11 ;  /* 0x000000ffff097224 */ /* 0x000fe200078e0a0b */
[----:B------:R-:W-:Y:S01]  /*25a0*/  IABS R10, R13 ;  /* 0x0000000d000a7213 */ /* 0x000fe20000000000 */
[----:B------:R-:W-:-:S04]  /*25b0*/  IMAD.HI.U32 R11, R27, R7, RZ ;  /* 0x000000071b0b7227 */ /* 0x000fc800078e00ff */
[----:B------:R-:W-:-:S04]  /*25c0*/  IMAD.HI.U32 R13, R27, R8, RZ ;  /* 0x000000081b0d7227 */ /* 0x000fc800078e00ff */
[C---:B------:R-:W-:Y:S02]  /*25d0*/  IMAD R6, R29.reuse, R9, R6 ;  /* 0x000000091d067224 */ /* 0x040fe400078e0206 */
[----:B------:R-:W-:Y:S02]  /*25e0*/  IMAD.MOV.U32 R9, RZ, RZ, R10 ;  /* 0x000000ffff097224 */ /* 0x000fe400078e000a */
[----:B------:R-:W-:Y:S01]  /*25f0*/  IMAD.MOV R11, RZ, RZ, -R11 ;  /* 0x000000ffff0b7224 */ /* 0x000fe200078e0a0b */
[----:B------:R-:W-:Y:S03]  /*2600*/  STL [R1+0x1278], R6 ;  /* 0x0012780601007387 */ /* 0x000fe60000100800 */
[----:B------:R-:W-:Y:S01]  /*2610*/  IMAD R7, R29, R11, R7 ;  /* 0x0000000b1d077224 */ /* 0x000fe200078e0207 */
[----:B------:R-:W5:Y:S04]  /*2620*/  LDL R19, [R1+0x100c] ;  /* 0x00100c0001137983 */ /* 0x000f680000100800 */
[----:B------:R-:W-:Y:S01]  /*2630*/  STL [R1+0x1248], R7 ;  /* 0x0012480701007387 */ /* 0x000fe20000100800 */
[----:B--2---:R-:W-:-:S05]  /*2640*/  IABS R12, R14 ;  /* 0x0000000e000c7213 */ /* 0x004fca0000000000 */
[----:B------:R-:W-:Y:S02]  /*2650*/  IMAD.MOV.U32 R10, RZ, RZ, R12 ;  /* 0x000000ffff0a7224 */ /* 0x000fe400078e000c */
[----:B------:R-:W-:-:S04]  /*2660*/  IMAD.MOV R12, RZ, RZ, -R13 ;  /* 0x000000ffff0c7224 */ /* 0x000fc800078e0a0d */
[----:B------:R-:W-:-:S05]  /*2670*/  IMAD R8, R29, R12, R8 ;  /* 0x0000000c1d087224 */ /* 0x000fca00078e0208 */
[----:B------:R-:W-:Y:S04]  /*2680*/  STL [R1+0x124c], R8 ;  /* 0x00124c0801007387 */ /* 0x000fe80000100800 */
[----:B------:R-:W2:Y:S01]  /*2690*/  LDL R26, [R1+0x1008] ;  /* 0x00100800011a7983 */ /* 0x000ea20000100800 */
[----:B---3--:R-:W-:Y:S01]  /*26a0*/  IABS R13, R15 ;  /* 0x0000000f000d7213 */ /* 0x008fe20000000000 */
[C---:B------:R-:W-:Y:S02]  /*26b0*/  IMAD.HI.U32 R15, R27.reuse, R9, RZ ;  /* 0x000000091b0f7227 */ /* 0x040fe400078e00ff */
[----:B------:R-:W3:Y:S02]  /*26c0*/  LDL R21, [R1+0x1004] ;  /* 0x0010040001157983 */ /* 0x000ee40000100800 */
[----:B------:R-:W-:-:S04]  /*26d0*/  IMAD.HI.U32 R14, R27, R10, RZ ;  /* 0x0000000a1b0e7227 */ /* 0x000fc800078e00ff */
[----:B------:R-:W-:Y:S02]  /*26e0*/  IMAD.MOV R12, RZ, RZ, -R15 ;  /* 0x000000ffff0c7224 */ /* 0x000fe400078e0a0f */
[----:B------:R-:W-:Y:S02]  /*26f0*/  IMAD.MOV.U32 R11, RZ, RZ, R13 ;  /* 0x000000ffff0b7224 */ /* 0x000fe400078e000d */
[----:B------:R-:W-:Y:S02]  /*2700*/  IMAD.MOV R14, RZ, RZ, -R14 ;  /* 0x000000ffff0e7224 */ /* 0x000fe400078e0a0e */
[----:B------:R-:W-:Y:S01]  /*2710*/  IMAD R9, R29, R12, R9 ;  /* 0x0000000c1d097224 */ /* 0x000fe200078e0209 */
[----:B------:R-:W-:Y:S01]  /*2720*/  IABS R15, R16 ;  /* 0x00000010000f7213 */ /* 0x000fe20000000000 */
[----:B------:R-:W-:-:S04]  /*2730*/  IMAD.HI.U32 R16, R27, R11, RZ ;  /* 0x0000000b1b107227 */ /* 0x000fc800078e00ff */
[----:B------:R-:W-:Y:S01]  /*2740*/  IMAD R10, R29, R14, R10 ;  /* 0x0000000e1d0a7224 */ /* 0x000fe200078e020a */
[----:B------:R-:W-:Y:S01]  /*2750*/  STL [R1+0x1250], R9 ;  /* 0x0012500901007387 */ /* 0x000fe20000100800 */
[----:B----4-:R-:W-:Y:S01]  /*2760*/  IABS R13, R23 ;  /* 0x00000017000d7213 */ /* 0x010fe20000000000 */
[----:B------:R-:W-:Y:S02]  /*2770*/  IMAD.MOV R14, RZ, RZ, -R16 ;  /* 0x000000ffff0e7224 */ /* 0x000fe400078e0a10 */
[----:B------:R-:W-:Y:S02]  /*2780*/  STL [R1+0x1254], R10 ;  /* 0x0012540a01007387 */ /* 0x000fe40000100800 */
[----:B------:R-:W-:Y:S02]  /*2790*/  IMAD.MOV.U32 R12, RZ, RZ, R13 ;  /* 0x000000ffff0c7224 */ /* 0x000fe400078e000d */
[----:B------:R-:W4:Y:S01]  /*27a0*/  LDL R22, [R1+0x1000] ;  /* 0x0010000001167983 */ /* 0x000f220000100800 */
[----:B------:R-:W-:-:S02]  /*27b0*/  IMAD.MOV.U32 R13, RZ, RZ, R15 ;  /* 0x000000ffff0d7224 */ /* 0x000fc400078e000f */
[----:B------:R-:W-:Y:S01]  /*27c0*/  IMAD R11, R29, R14, R11 ;  /* 0x0000000e1d0b7224 */ /* 0x000fe200078e020b */
[----:B------:R-:W4:Y:S01]  /*27d0*/  LDL R23, [R1+0xffc] ;  /* 0x000ffc0001177983 */ /* 0x000f220000100800 */
[----:B------:R-:W-:-:S03]  /*27e0*/  IMAD.HI.U32 R16, R27, R12, RZ ;  /* 0x0000000c1b107227 */ /* 0x000fc600078e00ff */
[----:B------:R-:W-:Y:S01]  /*27f0*/  STL [R1+0x1258], R11 ;  /* 0x0012580b01007387 */ /* 0x000fe20000100800 */
[----:B------:R-:W-:-:S03]  /*2800*/  IABS R15, R17 ;  /* 0x00000011000f7213 */ /* 0x000fc60000000000 */
[----:B------:R-:W4:Y:S01]  /*2810*/  LDL R25, [R1+0x5c0] ;  /* 0x0005c00001197983 */ /* 0x000f220000100800 */
[----:B------:R-:W-:Y:S01]  /*2820*/  IABS R17, R18 ;  /* 0x0000001200117213 */ /* 0x000fe20000000000 */
[----:B------:R-:W-:-:S04]  /*2830*/  IMAD.HI.U32 R18, R27, R13, RZ ;  /* 0x0000000d1b127227 */ /* 0x000fc800078e00ff */
[----:B------:R-:W-:Y:S02]  /*2840*/  IMAD.MOV.U32 R14, RZ, RZ, R15 ;  /* 0x000000ffff0e7224 */ /* 0x000fe400078e000f */
[----:B------:R-:W-:Y:S02]  /*2850*/  IMAD.MOV R16, RZ, RZ, -R16 ;  /* 0x000000ffff107224 */ /* 0x000fe400078e0a10 */
[----:B------:R-:W-:Y:S02]  /*2860*/  IMAD.MOV.U32 R15, RZ, RZ, R17 ;  /* 0x000000ffff0f7224 */ /* 0x000fe400078e0011 */
[----:B------:R-:W-:Y:S02]  /*2870*/  IMAD.MOV R17, RZ, RZ, -R18 ;  /* 0x000000ffff117224 */ /* 0x000fe400078e0a12 */
[C---:B------:R-:W-:Y:S02]  /*2880*/  IMAD R12, R29.reuse, R16, R12 ;  /* 0x000000101d0c7224 */ /* 0x040fe400078e020c */
[----:B------:R-:W-:-:S03]  /*2890*/  IMAD R13, R29, R17, R13 ;  /* 0x000000111d0d7224 */ /* 0x000fc600078e020d */
[----:B------:R-:W-:Y:S04]  /*28a0*/  STL [R1+0x125c], R12 ;  /* 0x00125c0c01007387 */ /* 0x000fe80000100800 */
[----:B------:R-:W-:Y:S04]  /*28b0*/  STL [R1+0x127c], R13 ;  /* 0x00127c0d01007387 */ /* 0x000fe80000100800 */
[----:B0-----:R-:W4:Y:S01]  /*28c0*/  LDL R0, [R1+0xff8] ;  /* 0x000ff80001007983 */ /* 0x001f220000100800 */
[----:B------:R-:W-:-:S04]  /*28d0*/  IMAD.HI.U32 R20, R27, R14, RZ ;  /* 0x0000000e1b147227 */ /* 0x000fc800078e00ff */
[----:B------:R-:W-:-:S04]  /*28e0*/  IMAD.MOV R17, RZ, RZ, -R20 ;  /* 0x000000ffff117224 */ /* 0x000fc800078e0a14 */
[----:B------:R-:W-:Y:S01]  /*28f0*/  IMAD R14, R29, R17, R14 ;  /* 0x000000111d0e7224 */ /* 0x000fe200078e020e */
[----:B-----5:R-:W-:Y:S01]  /*2900*/  IABS R18, R19 ;  /* 0x0000001300127213 */ /* 0x020fe20000000000 */
[----:B------:R-:W-:-:S04]  /*2910*/  IMAD.HI.U32 R19, R27, R15, RZ ;  /* 0x0000000f1b137227 */ /* 0x000fc800078e00ff */
[----:B------:R-:W-:Y:S02]  /*2920*/  IMAD.MOV R19, RZ, RZ, -R19 ;  /* 0x000000ffff137224 */ /* 0x000fe400078e0a13 */
[----:B------:R-:W-:Y:S02]  /*2930*/  IMAD.MOV.U32 R16, RZ, RZ, R18 ;  /* 0x000000ffff107224 */ /* 0x000fe400078e0012 */
[----:B------:R-:W-:Y:S01]  /*2940*/  IMAD R15, R29, R19, R15 ;  /* 0x000000131d0f7224 */ /* 0x000fe200078e020f */
[----:B--2---:R-:W-:Y:S02]  /*2950*/  IABS R18, R26 ;  /* 0x0000001a00127213 */ /* 0x004fe40000000000 */
[----:B------:R-:W2:Y:S04]  /*2960*/  LDL R26, [R1+0xff4] ;  /* 0x000ff400011a7983 */ /* 0x000ea80000100800 */
[----:B------:R-:W-:Y:S04]  /*2970*/  STL [R1+0x1280], R14 ;  /* 0x0012800e01007387 */ /* 0x000fe80000100800 */
[----:B------:R-:W-:Y:S04]  /*2980*/  STL [R1+0x1284], R15 ;  /* 0x0012840f01007387 */ /* 0x000fe80000100800 */
[----:B-1----:R-:W5:Y:S04]  /*2990*/  LDL R2, [R1+0xfec] ;  /* 0x000fec0001027983 */ /* 0x002f680000100800 */
[----:B------:R-:W5:Y:S01]  /*29a0*/  LDL R28, [R1+0xff0] ;  /* 0x000ff000011c7983 */ /* 0x000f620000100800 */
[----:B---3--:R-:W-:Y:S01]  /*29b0*/  IABS R20, R21 ;  /* 0x0000001500147213 */ /* 0x008fe20000000000 */
[----:B------:R-:W-:-:S04]  /*29c0*/  IMAD.HI.U32 R21, R27, R16, RZ ;  /* 0x000000101b157227 */ /* 0x000fc800078e00ff */
[----:B------:R-:W-:Y:S02]  /*29d0*/  IMAD.MOV.U32 R17, RZ, RZ, R18 ;  /* 0x000000ffff117224 */ /* 0x000fe400078e0012 */
[----:B------:R-:W-:Y:S02]  /*29e0*/  IMAD.MOV.U32 R18, RZ, RZ, R20 ;  /* 0x000000ffff127224 */ /* 0x000fe400078e0014 */
[----:B------:R-:W-:Y:S01]  /*29f0*/  IMAD.MOV R19, RZ, RZ, -R21 ;  /* 0x000000ffff137224 */ /* 0x000fe200078e0a15 */
[----:B----4-:R-:W-:Y:S01]  /*2a00*/  IABS R20, R22 ;  /* 0x0000001600147213 */ /* 0x010fe20000000000 */
[----:B------:R-:W-:Y:S01]  /*2a10*/  IMAD.HI.U32 R21, R27, R17, RZ ;  /* 0x000000111b157227 */ /* 0x000fe200078e00ff */
[----:B------:R-:W-:-:S03]  /*2a20*/  IABS R22, R23 ;  /* 0x0000001700167213 */ /* 0x000fc60000000000 */
[----:B------:R-:W-:-:S04]  /*2a30*/  IMAD.HI.U32 R23, R27, R18, RZ ;  /* 0x000000121b177227 */ /* 0x000fc800078e00ff */
[----:B------:R-:W-:Y:S02]  /*2a40*/  IMAD R16, R29, R19, R16 ;  /* 0x000000131d107224 */ /* 0x000fe400078e0210 */
[----:B------:R-:W-:Y:S02]  /*2a50*/  IMAD.MOV.U32 R19, RZ, RZ, R20 ;  /* 0x000000ffff137224 */ /* 0x000fe400078e0014 */
[----:B------:R-:W-:Y:S02]  /*2a60*/  IMAD.MOV.U32 R20, RZ, RZ, R22 ;  /* 0x000000ffff147224 */ /* 0x000fe400078e0016 */
[----:B------:R-:W-:Y:S01]  /*2a70*/  IMAD.MOV R22, RZ, RZ, -R23 ;  /* 0x000000ffff167224 */ /* 0x000fe200078e0a17 */
[----:B------:R-:W-:Y:S01]  /*2a80*/  IABS R23, R25 ;  /* 0x0000001900177213 */ /* 0x000fe20000000000 */
[----:B------:R-:W-:Y:S02]  /*2a90*/  IMAD.MOV R21, RZ, RZ, -R21 ;  /* 0x000000ffff157224 */ /* 0x000fe400078e0a15 */
[----:B------:R-:W-:Y:S01]  /*2aa0*/  IMAD.HI.U32 R25, R27, R19, RZ ;  /* 0x000000131b197227 */ /* 0x000fe200078e00ff */
[----:B------:R0:W-:Y:S03]  /*2ab0*/  STL [R1+0x1288], R16 ;  /* 0x0012881001007387 */ /* 0x0001e60000100800 */
[----:B------:R-:W-:-:S02]  /*2ac0*/  IMAD R17, R29, R21, R17 ;  /* 0x000000151d117224 */ /* 0x000fc400078e0211 */
[C---:B------:R-:W-:Y:S02]  /*2ad0*/  IMAD R18, R29.reuse, R22, R18 ;  /* 0x000000161d127224 */ /* 0x040fe400078e0212 */
[----:B------:R-:W-:Y:S01]  /*2ae0*/  IMAD.MOV R22, RZ, RZ, -R25 ;  /* 0x000000ffff167224 */ /* 0x000fe200078e0a19 */
[----:B0-----:R-:W3:Y:S03]  /*2af0*/  LDL.LU R16, [R1+0x8c] ;  /* 0x00008c0001107983 */ /* 0x001ee60000300800 */
[----:B------:R-:W-:Y:S01]  /*2b00*/  IMAD R19, R29, R22, R19 ;  /* 0x000000161d137224 */ /* 0x000fe200078e0213 */
[----:B------:R-:W4:Y:S01]  /*2b10*/  LDL.LU R15, [R1+0x88] ;  /* 0x00008800010f7983 */ /* 0x000f220000300800 */
[----:B------:R-:W-:-:S03]  /*2b20*/  IMAD.MOV.U32 R21, RZ, RZ, R23 ;  /* 0x000000ffff157224 */ /* 0x000fc600078e0017 */
[----:B------:R0:W-:Y:S01]  /*2b30*/  STL [R1+0x128c], R17 ;  /* 0x00128c1101007387 */ /* 0x0001e20000100800 */
[----:B------:R-:W-:-:S03]  /*2b40*/  IABS R23, R0 ;  /* 0x0000000000177213 */ /* 0x000fc60000000000 */
[----:B0-----:R-:W3:Y:S04]  /*2b50*/  LDL.LU R17, [R1+0x90] ;  /* 0x0000900001117983 */ /* 0x001ee80000300800 */
[----:B------:R-:W-:Y:S04]  /*2b60*/  STL [R1+0x1290], R18 ;  /* 0x0012901201007387 */ /* 0x000fe80000100800 */
[----:B------:R-:W3:Y:S04]  /*2b70*/  LDL.LU R14, [R1+0x84] ;  /* 0x00008400010e7983 */ /* 0x000ee80000300800 */
[----:B------:R-:W3:Y:S04]  /*2b80*/  LDL.LU R0, [R1+0x80] ;  /* 0x0000800001007983 */ /* 0x000ee80000300800 */
[----:B------:R0:W-:Y:S04]  /*2b90*/  STL [R1+0x1294], R19 ;  /* 0x0012941301007387 */ /* 0x0001e80000100800 */
[----:B0-----:R-:W3:Y:S04]  /*2ba0*/  LDL.LU R19, [R1+0x94] ;  /* 0x0000940001137983 */ /* 0x001ee80000300800 */
[----:B------:R-:W3:Y:S01]  /*2bb0*/  LDL R7, [R1+0xfe4] ;  /* 0x000fe40001077983 */ /* 0x000ee20000100800 */
[----:B------:R-:W-:-:S03]  /*2bc0*/  IMAD.HI.U32 R24, R27, R20, RZ ;  /* 0x000000141b187227 */ /* 0x000fc600078e00ff */
[----:B------:R-:W4:Y:S01]  /*2bd0*/  LDL.LU R13, [R1+0x7c] ;  /* 0x00007c00010d7983 */ /* 0x000f220000300800 */
[----:B------:R-:W-:Y:S02]  /*2be0*/  IMAD.MOV R24, RZ, RZ, -R24 ;  /* 0x000000ffff187224 */ /* 0x000fe400078e0a18 */
[----:B------:R-:W-:Y:S01]  /*2bf0*/  IMAD.MOV.U32 R22, RZ, RZ, R23 ;  /* 0x000000ffff167224 */ /* 0x000fe200078e0017 */
[----:B------:R-:W4:Y:S01]  /*2c00*/  LDL.LU R6, [R1+0x78] ;  /* 0x0000780001067983 */ /* 0x000f220000300800 */
[----:B------:R-:W-:-:S03]  /*2c10*/  IMAD R20, R29, R24, R20 ;  /* 0x000000181d147224 */ /* 0x000fc600078e0214 */
[----:B------:R-:W4:Y:S04]  /*2c20*/  LDL.LU R5, [R1+0x74] ;  /* 0x0000740001057983 */ /* 0x000f280000300800 */
[----:B------:R-:W4:Y:S01]  /*2c30*/  LDL.LU R4, [R1+0x70] ;  /* 0x0000700001047983 */ /* 0x000f220000300800 */
[----:B--2---:R-:W-:Y:S01]  /*2c40*/  IABS R25, R26 ;  /* 0x0000001a00197213 */ /* 0x004fe20000000000 */
[----:B------:R-:W-:-:S04]  /*2c50*/  IMAD.HI.U32 R26, R27, R21, RZ ;  /* 0x000000151b1a7227 */ /* 0x000fc800078e00ff */
[----:B------:R-:W-:Y:S02]  /*2c60*/  IMAD.MOV.U32 R23, RZ, RZ, R25 ;  /* 0x000000ffff177224 */ /* 0x000fe400078e0019 */
[----:B------:R-:W-:Y:S01]  /*2c70*/  IMAD.MOV R24, RZ, RZ, -R26 ;  /* 0x000000ffff187224 */ /* 0x000fe200078e0a1a */
[----:B-----5:R-:W-:Y:S01]  /*2c80*/  IABS R25, R2 ;  /* 0x0000000200197213 */ /* 0x020fe20000000000 */
[----:B------:R-:W-:Y:S01]  /*2c90*/  IMAD.HI.U32 R2, R27, R23, RZ ;  /* 0x000000171b027227 */ /* 0x000fe200078e00ff */
[----:B------:R-:W-:-:S03]  /*2ca0*/  IABS R3, R28 ;  /* 0x0000001c00037213 */ /* 0x000fc60000000000 */
[----:B------:R-:W-:Y:S02]  /*2cb0*/  IMAD R21, R29, R24, R21 ;  /* 0x000000181d157224 */ /* 0x000fe400078e0215 */
[----:B------:R-:W-:Y:S02]  /*2cc0*/  IMAD.MOV.U32 R24, RZ, RZ, R25 ;  /* 0x000000ffff187224 */ /* 0x000fe400078e0019 */
[----:B------:R-:W-:Y:S02]  /*2cd0*/  IMAD.MOV.U32 R25, RZ, RZ, R3 ;  /* 0x000000ffff197224 */ /* 0x000fe400078e0003 */
[----:B------:R-:W-:Y:S02]  /*2ce0*/  IMAD.MOV R3, RZ, RZ, -R2 ;  /* 0x000000ffff037224 */ /* 0x000fe400078e0a02 */
[----:B------:R-:W-:-:S04]  /*2cf0*/  IMAD.HI.U32 R2, R27, R24, RZ ;  /* 0x000000181b027227 */ /* 0x000fc800078e00ff */
[----:B------:R-:W-:Y:S02]  /*2d00*/  IMAD.MOV R2, RZ, RZ, -R2 ;  /* 0x000000ffff027224 */ /* 0x000fe400078e0a02 */
[C---:B------:R-:W-:Y:S02]  /*2d10*/  IMAD R23, R29.reuse, R3, R23 ;  /* 0x000000031d177224 */ /* 0x040fe400078e0217 */
[----:B------:R-:W2:Y:S01]  /*2d20*/  LDL.LU R3, [R1+0x6c] ;  /* 0x00006c0001037983 */ /* 0x000ea20000300800 */
[----:B------:R-:W-:Y:S02]  /*2d30*/  IMAD R24, R29, R2, R24 ;  /* 0x000000021d187224 */ /* 0x000fe400078e0218 */
[----:B------:R-:W-:Y:S01]  /*2d40*/  IMAD.HI.U32 R26, R27, R22, RZ ;  /* 0x000000161b1a7227 */ /* 0x000fe200078e00ff */
[----:B------:R-:W5:Y:S04]  /*2d50*/  LDL.LU R2, [R1+0x68] ;  /* 0x0000680001027983 */ /* 0x000f680000300800 */
[----:B------:R-:W5:Y:S01]  /*2d60*/  LDL.LU R28, [R1+0x64] ;  /* 0x00006400011c7983 */ /* 0x000f620000300800 */
[----:B------:R-:W-:-:S03]  /*2d70*/  IMAD.MOV R26, RZ, RZ, -R26 ;  /* 0x000000ffff1a7224 */ /* 0x000fc600078e0a1a */
[----:B------:R-:W5:Y:S04]  /*2d80*/  LDL.LU R12, [R1+0x60] ;  /* 0x00006000010c7983 */ /* 0x000f680000300800 */
[----:B------:R-:W5:Y:S01]  /*2d90*/  LDL.LU R11, [R1+0x5c] ;  /* 0x00005c00010b7983 */ /* 0x000f620000300800 */
[----:B------:R-:W-:-:S03]  /*2da0*/  IMAD R22, R29, R26, R22 ;  /* 0x0000001a1d167224 */ /* 0x000fc600078e0216 */
[----:B------:R-:W5:Y:S01]  /*2db0*/  LDL.LU R10, [R1+0x58] ;  /* 0x00005800010a7983 */ /* 0x000f620000300800 */
[----:B------:R-:W-:-:S03]  /*2dc0*/  IMAD.HI.U32 R26, R27, R25, RZ ;  /* 0x000000191b1a7227 */ /* 0x000fc600078e00ff */
[----:B------:R-:W5:Y:S01]  /*2dd0*/  LDL.LU R9, [R1+0x54] ;  /* 0x0000540001097983 */ /* 0x000f620000300800 */
[----:B------:R-:W-:-:S03]  /*2de0*/  IMAD.MOV R26, RZ, RZ, -R26 ;  /* 0x000000ffff1a7224 */ /* 0x000fc600078e0a1a */
[----:B------:R-:W5:Y:S01]  /*2df0*/  LDL.LU R8, [R1+0x50] ;  /* 0x0000500001087983 */ /* 0x000f620000300800 */
[----:B------:R-:W-:Y:S01]  /*2e00*/  IMAD R25, R29, R26, R25 ;  /* 0x0000001a1d197224 */ /* 0x000fe200078e0219 */
[----:B---3--:R-:W-:Y:S02]  /*2e10*/  IABS R26, R7 ;  /* 0x00000007001a7213 */ /* 0x008fe40000000000 */
[----:B------:R-:W3:Y:S01]  /*2e20*/  LDL.LU R7, [R1+0x4c] ;  /* 0x00004c0001077983 */ /* 0x000ee20000300800 */
[----:B------:R-:W-:-:S04]  /*2e30*/  IABS R18, c[0x0][0x178] ;  /* 0x00005e0000127a13 */ /* 0x000fc80000000000 */
[C---:B------:R-:W-:Y:S02]  /*2e40*/  ISETP.GT.U32.AND P3, PT, R18.reuse, R19, PT ;  /* 0x000000131200720c */ /* 0x040fe40003f64070 */
[----:B------:R-:W-:Y:S02]  /*2e50*/  ISETP.GT.U32.AND P4, PT, R18, R17, PT ;  /* 0x000000111200720c */ /* 0x000fe40003f84070 */
[C---:B------:R-:W-:Y:S02]  /*2e60*/  ISETP.GT.U32.AND P6, PT, R29.reuse, R21, PT ;  /* 0x000000151d00720c */ /* 0x040fe40003fc4070 */
[C---:B------:R-:W-:Y:S02]  /*2e70*/  ISETP.GT.U32.AND P2, PT, R29.reuse, R16, PT ;  /* 0x000000101d00720c */ /* 0x040fe40003f44070 */
[C---:B----4-:R-:W-:Y:S02]  /*2e80*/  ISETP.GT.U32.AND P5, PT, R29.reuse, R15, PT ;  /* 0x0000000f1d00720c */ /* 0x050fe40003fa4070 */
[----:B------:R-:W-:-:S02]  /*2e90*/  ISETP.GT.U32.AND P0, PT, R29, R14, PT ;  /* 0x0000000e1d00720c */ /* 0x000fc40003f04070 */
[----:B------:R-:W-:Y:S01]  /*2ea0*/  ISETP.GT.U32.AND P1, PT, R29, R0, PT ;  /* 0x000000001d00720c */ /* 0x000fe20003f24070 */
[--C-:B------:R-:W-:Y:S02]  /*2eb0*/  @!P3 IMAD.IADD R19, R19, 0x1, -R18.reuse ;  /* 0x000000011313b824 */ /* 0x100fe400078e0a12 */
[----:B------:R-:W-:Y:S02]  /*2ec0*/  @!P4 IMAD.IADD R17, R17, 0x1, -R18 ;  /* 0x000000011111c824 */ /* 0x000fe400078e0a12 */
[--C-:B------:R-:W-:Y:S01]  /*2ed0*/  @!P6 IMAD.IADD R21, R21, 0x1, -R29.reuse ;  /* 0x000000011515e824 */ /* 0x100fe200078e0a1d */
[----:B------:R-:W-:Y:S01]  /*2ee0*/  ISETP.GT.U32.AND P3, PT, R18, R19, PT ;  /* 0x000000131200720c */ /* 0x000fe20003f64070 */
[--C-:B------:R-:W-:Y:S01]  /*2ef0*/  @!P2 IMAD.IADD R16, R16, 0x1, -R29.reuse ;  /* 0x000000011010a824 */ /* 0x100fe200078e0a1d */
[----:B------:R-:W-:Y:S01]  /*2f00*/  ISETP.GT.U32.AND P4, PT, R18, R17, PT ;  /* 0x000000111200720c */ /* 0x000fe20003f84070 */
[--C-:B------:R-:W-:Y:S01]  /*2f10*/  @!P5 IMAD.IADD R15, R15, 0x1, -R29.reuse ;  /* 0x000000010f0fd824 */ /* 0x100fe200078e0a1d */
[C---:B------:R-:W-:Y:S01]  /*2f20*/  ISETP.GT.U32.AND P5, PT, R29.reuse, R21, PT ;  /* 0x000000151d00720c */ /* 0x040fe20003fa4070 */
[--C-:B------:R-:W-:Y:S01]  /*2f30*/  @!P0 IMAD.IADD R14, R14, 0x1, -R29.reuse ;  /* 0x000000010e0e8824 */ /* 0x100fe200078e0a1d */
[C---:B------:R-:W-:Y:S01]  /*2f40*/  ISETP.GT.U32.AND P0, PT, R29.reuse, R16, PT ;  /* 0x000000101d00720c */ /* 0x040fe20003f04070 */
[----:B------:R-:W-:Y:S01]  /*2f50*/  @!P1 IMAD.IADD R0, R0, 0x1, -R29 ;  /* 0x0000000100009824 */ /* 0x000fe200078e0a1d */
[----:B------:R-:W-:-:S04]  /*2f60*/  ISETP.GT.U32.AND P1, PT, R29, R15, PT ;  /* 0x0000000f1d00720c */ /* 0x000fc80003f24070 */
[----:B------:R-:W-:Y:S01]  /*2f70*/  ISETP.GT.U32.AND P6, PT, R29, R0, PT ;  /* 0x000000001d00720c */ /* 0x000fe20003fc4070 */
[--C-:B------:R-:W-:Y:S01]  /*2f80*/  @!P3 IMAD.IADD R19, R19, 0x1, -R18.reuse ;  /* 0x000000011313b824 */ /* 0x100fe200078e0a12 */
[----:B------:R-:W-:Y:S01]  /*2f90*/  ISETP.GT.U32.AND P3, PT, R29, R13, PT ;  /* 0x0000000d1d00720c */ /* 0x000fe20003f64070 */
[----:B------:R-:W-:Y:S01]  /*2fa0*/  @!P4 IMAD.IADD R17, R17, 0x1, -R18 ;  /* 0x000000011111c824 */ /* 0x000fe200078e0a12 */
[----:B------:R-:W-:Y:S01]  /*2fb0*/  ISETP.GT.U32.AND P4, PT, R29, R6, PT ;  /* 0x000000061d00720c */ /* 0x000fe20003f84070 */
[--C-:B------:R-:W-:Y:S01]  /*2fc0*/  @!P5 IMAD.IADD R21, R21, 0x1, -R29.reuse ;  /* 0x000000011515d824 */ /* 0x100fe200078e0a1d */
[C---:B------:R-:W-:Y:S01]  /*2fd0*/  ISETP.GT.U32.AND P2, PT, R29.reuse, R14, PT ;  /* 0x0000000e1d00720c */ /* 0x040fe20003f44070 */
[--C-:B------:R-:W-:Y:S01]  /*2fe0*/  @!P0 IMAD.IADD R16, R16, 0x1, -R29.reuse ;  /* 0x0000000110108824 */ /* 0x100fe200078e0a1d */
[C---:B------:R-:W-:Y:S02]  /*2ff0*/  ISETP.GT.U32.AND P5, PT, R29.reuse, R5, PT ;  /* 0x000000051d00720c */ /* 0x040fe40003fa4070 */
[----:B------:R-:W-:Y:S01]  /*3000*/  ISETP.GT.U32.AND P0, PT, R29, R4, PT ;  /* 0x000000041d00720c */ /* 0x000fe20003f04070 */
[----:B------:R-:W-:-:S02]  /*3010*/  @!P1 IMAD.IADD R15, R15, 0x1, -R29 ;  /* 0x000000010f0f9824 */ /* 0x000fc400078e0a1d */
[--C-:B------:R-:W-:Y:S02]  /*3020*/  @!P6 IMAD.IADD R0, R0, 0x1, -R29.reuse ;  /* 0x000000010000e824 */ /* 0x100fe400078e0a1d */
[--C-:B------:R-:W-:Y:S02]  /*3030*/  @!P3 IMAD.IADD R13, R13, 0x1, -R29.reuse ;  /* 0x000000010d0db824 */ /* 0x100fe400078e0a1d */
[--C-:B------:R-:W-:Y:S02]  /*3040*/  @!P4 IMAD.IADD R6, R6, 0x1, -R29.reuse ;  /* 0x000000010606c824 */ /* 0x100fe400078e0a1d */
[--C-:B------:R-:W-:Y:S02]  /*3050*/  @!P2 IMAD.IADD R14, R14, 0x1, -R29.reuse ;  /* 0x000000010e0ea824 */ /* 0x100fe400078e0a1d */
[--C-:B------:R-:W-:Y:S02]  /*3060*/  @!P5 IMAD.IADD R5, R5, 0x1, -R29.reuse ;  /* 0x000000010505d824 */ /* 0x100fe400078e0a1d */
[----:B------:R-:W-:Y:S01]  /*3070*/  @!P0 IMAD.IADD R4, R4, 0x1, -R29 ;  /* 0x0000000104048824 */ /* 0x000fe200078e0a1d */
[----:B------:R-:W-:Y:S04]  /*3080*/  STL [R1+0x94], R19 ;  /* 0x0000941301007387 */ /* 0x000fe80000100800 */
[----:B------:R0:W-:Y:S04]  /*3090*/  STL [R1+0x90], R17 ;  /* 0x0000901101007387 */ /* 0x0001e80000100800 */
[----:B------:R-:W-:Y:S04]  /*30a0*/  STL [R1+0x1214], R21 ;  /* 0x0012141501007387 */ /* 0x000fe80000100800 */
[----:B------:R1:W-:Y:S04]  /*30b0*/  STL [R1+0x8c], R16 ;  /* 0x00008c1001007387 */ /* 0x0003e80000100800 */
[----:B------:R4:W-:Y:S04]  /*30c0*/  STL [R1+0x88], R15 ;  /* 0x0000880f01007387 */ /* 0x0009e80000100800 */
[----:B------:R-:W3:Y:S04]  /*30d0*/  LDL.LU R18, [R1+0x48] ;  /* 0x0000480001127983 */ /* 0x000ee80000300800 */
[----:B------:R4:W-:Y:S04]  /*30e0*/  STL [R1+0x84], R14 ;  /* 0x0000840e01007387 */ /* 0x0009e80000100800 */
[----:B0-----:R-:W3:Y:S04]  /*30f0*/  LDL.LU R17, [R1+0x44] ;  /* 0x0000440001117983 */ /* 0x001ee80000300800 */
[----:B-1----:R-:W3:Y:S04]  /*3100*/  LDL.LU R16, [R1+0x40] ;  /* 0x0000400001107983 */ /* 0x002ee80000300800 */
[----:B------:R0:W-:Y:S04]  /*3110*/  STL [R1+0x80], R0 ;  /* 0x0000800001007387 */ /* 0x0001e80000100800 */
[----:B----4-:R-:W4:Y:S04]  /*3120*/  LDL.LU R15, [R1+0x3c] ;  /* 0x00003c00010f7983 */ /* 0x010f280000300800 */
[----:B------:R-:W4:Y:S01]  /*3130*/  LDL.LU R14, [R1+0x38] ;  /* 0x00003800010e7983 */ /* 0x000f220000300800 */
[----:B0-----:R-:W-:-:S04]  /*3140*/  IMAD.HI.U32 R0, R27, R26, RZ ;  /* 0x0000001a1b007227 */ /* 0x001fc800078e00ff */
[----:B------:R-:W-:Y:S01]  /*3150*/  IMAD.MOV R19, RZ, RZ, -R0 ;  /* 0x000000ffff137224 */ /* 0x000fe200078e0a00 */
[C---:B--2---:R-:W-:Y:S02]  /*3160*/  ISETP.GT.U32.AND P1, PT, R29.reuse, R3, PT ;  /* 0x000000031d00720c */ /* 0x044fe40003f24070 */
[C---:B-----5:R-:W-:Y:S02]  /*3170*/  ISETP.GT.U32.AND P2, PT, R29.reuse, R2, PT ;  /* 0x000000021d00720c */ /* 0x060fe40003f44070 */
[C---:B------:R-:W-:Y:S02]  /*3180*/  ISETP.GT.U32.AND P6, PT, R29.reuse, R28, PT ;  /* 0x0000001c1d00720c */ /* 0x040fe40003fc4070 */
[C---:B------:R-:W-:Y:S02]  /*3190*/  ISETP.GT.U32.AND P3, PT, R29.reuse, R12, PT ;  /* 0x0000000c1d00720c */ /* 0x040fe40003f64070 */
[C---:B------:R-:W-:Y:S02]  /*31a0*/  ISETP.GT.U32.AND P4, PT, R29.reuse, R11, PT ;  /* 0x0000000b1d00720c */ /* 0x040fe40003f84070 */
[----:B------:R-:W-:-:S03]  /*31b0*/  ISETP.GT.U32.AND P5, PT, R29, R10, PT ;  /* 0x0000000a1d00720c */ /* 0x000fc60003fa4070 */
[----:B------:R-:W-:Y:S01]  /*31c0*/  @!P1 IMAD.IADD R3, R3, 0x1, -R29 ;  /* 0x0000000103039824 */ /* 0x000fe200078e0a1d */
[----:B------:R-:W-:-:S03]  /*31d0*/  ISETP.GT.U32.AND P0, PT, R29, R9, PT ;  /* 0x000000091d00720c */ /* 0x000fc60003f04070 */
[--C-:B------:R-:W-:Y:S01]  /*31e0*/  @!P6 IMAD.IADD R28, R28, 0x1, -R29.reuse ;  /* 0x000000011c1ce824 */ /* 0x100fe200078e0a1d */
[C---:B------:R-:W-:Y:S01]  /*31f0*/  ISETP.GT.U32.AND P1, PT, R29.reuse, R8, PT ;  /* 0x000000081d00720c */ /* 0x040fe20003f24070 */
[--C-:B------:R-:W-:Y:S01]  /*3200*/  @!P3 IMAD.IADD R12, R12, 0x1, -R29.reuse ;  /* 0x000000010c0cb824 */ /* 0x100fe200078e0a1d */
[----:B------:R-:W-:Y:S01]  /*3210*/  ISETP.GT.U32.AND P6, PT, R29, R13, PT ;  /* 0x0000000d1d00720c */ /* 0x000fe20003fc4070 */
[--C-:B------:R-:W-:Y:S01]  /*3220*/  @!P4 IMAD.IADD R11, R11, 0x1, -R29.reuse ;  /* 0x000000010b0bc824 */ /* 0x100fe200078e0a1d */
[C---:B------:R-:W-:Y:S01]  /*3230*/  ISETP.GT.U32.AND P3, PT, R29.reuse, R6, PT ;  /* 0x000000061d00720c */ /* 0x040fe20003f64070 */
[--C-:B------:R-:W-:Y:S01]  /*3240*/  @!P2 IMAD.IADD R2, R2, 0x1, -R29.reuse ;  /* 0x000000010202a824 */ /* 0x100fe200078e0a1d */
[C---:B------:R-:W-:Y:S01]  /*3250*/  ISETP.GT.U32.AND P4, PT, R29.reuse, R5, PT ;  /* 0x000000051d00720c */ /* 0x040fe20003f84070 */
[--C-:B------:R-:W-:Y:S01]  /*3260*/  @!P5 IMAD.IADD R10, R10, 0x1, -R29.reuse ;  /* 0x000000010a0ad824 */ /* 0x100fe200078e0a1d */
[----:B------:R-:W-:Y:S01]  /*3270*/  ISETP.GT.U32.AND P5, PT, R29, R4, PT ;  /* 0x000000041d00720c */ /* 0x000fe20003fa4070 */
[----:B------:R-:W-:Y:S01]  /*3280*/  @!P0 IMAD.IADD R9, R9, 0x1, -R29 ;  /* 0x0000000109098824 */ /* 0x000fe200078e0a1d */
[----:B------:R-:W-:-:S03]  /*3290*/  ISETP.GT.U32.AND P0, PT, R29, R3, PT ;  /* 0x000000031d00720c */ /* 0x000fc60003f04070 */
[--C-:B------:R-:W-:Y:S01]  /*32a0*/  @!P1 IMAD.IADD R8, R8, 0x1, -R29.reuse ;  /* 0x0000000108089824 */ /* 0x100fe200078e0a1d */
[----:B------:R-:W-:Y:S01]  /*32b0*/  ISETP.GT.U32.AND P1, PT, R29, R2, PT ;  /* 0x000000021d00720c */ /* 0x000fe20003f24070 */
[--C-:B------:R-:W-:Y:S02]  /*32c0*/  @!P6 IMAD.IADD R13, R13, 0x1, -R29.reuse ;  /* 0x000000010d0de824 */ /* 0x100fe400078e0a1d */
[--C-:B------:R-:W-:Y:S02]  /*32d0*/  @!P3 IMAD.IADD R6, R6, 0x1, -R29.reuse ;  /* 0x000000010606b824 */ /* 0x100fe400078e0a1d */
[--C-:B------:R-:W-:Y:S01]  /*32e0*/  @!P4 IMAD.IADD R5, R5, 0x1, -R29.reuse ;  /* 0x000000010505c824 */ /* 0x100fe200078e0a1d */
[----:B------:R0:W-:Y:S01]  /*32f0*/  STL [R1+0x7c], R13 ;  /* 0x00007c0d01007387 */ /* 0x0001e20000100800 */
[--C-:B------:R-:W-:Y:S02]  /*3300*/  @!P5 IMAD.IADD R4, R4, 0x1, -R29.reuse ;  /* 0x000000010404d824 */ /* 0x100fe400078e0a1d */
[----:B------:R-:W-:Y:S01]  /*3310*/  @!P0 IMAD.IADD R3, R3, 0x1, -R29 ;  /* 0x0000000103038824 */ /* 0x000fe200078e0a1d */
[----:B0-----:R-:W2:Y:S01]  /*3320*/  LDL.LU R13, [R1+0x34] ;  /* 0x00003400010d7983 */ /* 0x001ea20000300800 */
[----:B---3--:R-:W-:-:S03]  /*3330*/  ISETP.GT.U32.AND P2, PT, R29, R7, PT ;  /* 0x000000071d00720c */ /* 0x008fc60003f44070 */
[----:B------:R0:W-:Y:S01]  /*3340*/  STL [R1+0x78], R6 ;  /* 0x0000780601007387 */ /* 0x0001e20000100800 */
[----:B------:R-:W-:-:S03]  /*3350*/  @!P1 IMAD.IADD R2, R2, 0x1, -R29 ;  /* 0x0000000102029824 */ /* 0x000fc600078e0a1d */
[----:B------:R1:W-:Y:S04]  /*3360*/  STL [R1+0x74], R5 ;  /* 0x0000740501007387 */ /* 0x0003e80000100800 */
[----:B0-----:R-:W3:Y:S02]  /*3370*/  LDL.LU R6, [R1+0x30] ;  /* 0x0000300001067983 */ /* 0x001ee40000300800 */
[--C-:B------:R-:W-:Y:S01]  /*3380*/  @!P2 IMAD.IADD R7, R7, 0x1, -R29.reuse ;  /* 0x000000010707a824 */ /* 0x100fe200078e0a1d */
[----:B------:R-:W-:Y:S01]  /*3390*/  ISETP.GT.U32.AND P2, PT, R29, R28, PT ;  /* 0x0000001c1d00720c */ /* 0x000fe20003f44070 */
[----:B------:R0:W-:Y:S04]  /*33a0*/  STL [R1+0x70], R4 ;  /* 0x0000700401007387 */ /* 0x0001e80000100800 */
[----:B------:R5:W-:Y:S04]  /*33b0*/  STL [R1+0x6c], R3 ;  /* 0x00006c0301007387 */ /* 0x000be80000100800 */
[----:B-1----:R-:W3:Y:S04]  /*33c0*/  LDL.LU R5, [R1+0x2c] ;  /* 0x00002c0001057983 */ /* 0x002ee80000300800 */
[----:B0-----:R-:W3:Y:S01]  /*33d0*/  LDL.LU R4, [R1+0x28] ;  /* 0x0000280001047983 */ /* 0x001ee20000300800 */
[----:B------:R-:W-:-:S03]  /*33e0*/  @!P2 IMAD.IADD R28, R28, 0x1, -R29 ;  /* 0x000000011c1ca824 */ /* 0x000fc600078e0a1d */
[----:B------:R0:W-:Y:S04]  /*33f0*/  STL [R1+0x68], R2 ;  /* 0x0000680201007387 */ /* 0x0001e80000100800 */
[----:B-----5:R-:W5:Y:S04]  /*3400*/  LDL.LU R3, [R1+0x24] ;  /* 0x0000240001037983 */ /* 0x020f680000300800 */
[----:B0-----:R-:W5:Y:S04]  /*3410*/  LDL.LU R2, [R1+0x20] ;  /* 0x0000200001027983 */ /* 0x001f680000300800 */
[----:B------:R-:W5:Y:S04]  /*3420*/  LDL.LU R0, [R1+0x1c] ;  /* 0x00001c0001007983 */ /* 0x000f680000300800 */
[----:B------:R-:W5:Y:S04]  /*3430*/  LDL R21, [R1+0xfe8] ;  /* 0x000fe80001157983 */ /* 0x000f680000100800 */
[----:B------:R0:W-:Y:S04]  /*3440*/  STL [R1+0x64], R28 ;  /* 0x0000641c01007387 */ /* 0x0001e80000100800 */
[----:B0-----:R-:W5:Y:S01]  /*3450*/  LDL.LU R28, [R1+0x18] ;  /* 0x00001800011c7983 */ /* 0x001f620000300800 */
[----:B------:R-:W-:-:S02]  /*3460*/  ISETP.GT.U32.AND P3, PT, R29, R12, PT ;  /* 0x0000000c1d00720c */ /* 0x000fc40003f64070 */
[C---:B------:R-:W-:Y:S02]  /*3470*/  ISETP.GT.U32.AND P4, PT, R29.reuse, R11, PT ;  /* 0x0000000b1d00720c */ /* 0x040fe40003f84070 */
[C---:B------:R-:W-:Y:S02]  /*3480*/  ISETP.GT.U32.AND P5, PT, R29.reuse, R10, PT ;  /* 0x0000000a1d00720c */ /* 0x040fe40003fa4070 */
[C---:B------:R-:W-:Y:S02]  /*3490*/  ISETP.GT.U32.AND P0, PT, R29.reuse, R9, PT ;  /* 0x000000091d00720c */ /* 0x040fe40003f04070 */
[C---:B------:R-:W-:Y:S02]  /*34a0*/  ISETP.GT.U32.AND P1, PT, R29.reuse, R8, PT ;  /* 0x000000081d00720c */ /* 0x040fe40003f24070 */
[----:B------:R-:W-:-:S03]  /*34b0*/  ISETP.GT.U32.AND P6, PT, R29, R7, PT ;  /* 0x000000071d00720c */ /* 0x000fc60003fc4070 */
[--C-:B------:R-:W-:Y:S01]  /*34c0*/  @!P3 IMAD.IADD R12, R12, 0x1, -R29.reuse ;  /* 0x000000010c0cb824 */ /* 0x100fe200078e0a1d */
[----:B------:R-:W-:Y:S01]  /*34d0*/  ISETP.GT.U32.AND P2, PT, R29, R18, PT ;  /* 0x000000121d00720c */ /* 0x000fe20003f44070 */
[--C-:B------:R-:W-:Y:S02]  /*34e0*/  @!P4 IMAD.IADD R11, R11, 0x1, -R29.reuse ;  /* 0x000000010b0bc824 */ /* 0x100fe400078e0a1d */
[--C-:B------:R-:W-:Y:S01]  /*34f0*/  @!P5 IMAD.IADD R10, R10, 0x1, -R29.reuse ;  /* 0x000000010a0ad824 */ /* 0x100fe200078e0a1d */
[----:B------:R-:W-:Y:S01]  /*3500*/  ISETP.GT.U32.AND P3, PT, R29, R17, PT ;  /* 0x000000111d00720c */ /* 0x000fe20003f64070 */
[--C-:B------:R-:W-:Y:S01]  /*3510*/  @!P0 IMAD.IADD R9, R9, 0x1, -R29.reuse ;  /* 0x0000000109098824 */ /* 0x100fe200078e0a1d */
[C---:B------:R-:W-:Y:S01]  /*3520*/  ISETP.GT.U32.AND P4, PT, R29.reuse, R16, PT ;  /* 0x000000101d00720c */ /* 0x040fe20003f84070 */
[--C-:B------:R-:W-:Y:S01]  /*3530*/  @!P1 IMAD.IADD R8, R8, 0x1, -R29.reuse ;  /* 0x0000000108089824 */ /* 0x100fe200078e0a1d */
[C---:B----4-:R-:W-:Y:S02]  /*3540*/  ISETP.GT.U32.AND P5, PT, R29.reuse, R15, PT ;  /* 0x0000000f1d00720c */ /* 0x050fe40003fa4070 */
[----:B------:R-:W-:Y:S01]  /*3550*/  ISETP.GT.U32.AND P0, PT, R29, R14, PT ;  /* 0x0000000e1d00720c */ /* 0x000fe20003f04070 */
[----:B------:R-:W-:-:S02]  /*3560*/  @!P6 IMAD.IADD R7, R7, 0x1, -R29 ;  /* 0x000000010707e824 */ /* 0x000fc400078e0a1d */
[----:B------:R-:W-:-:S04]  /*3570*/  @!P2 IMAD.IADD R18, R18, 0x1, -R29 ;  /* 0x000000011212a824 */ /* 0x000fc800078e0a1d */
[--C-:B------:R-:W-:Y:S02]  /*3580*/  @!P3 IMAD.IADD R17, R17, 0x1, -R29.reuse ;  /* 0x000000011111b824 */ /* 0x100fe400078e0a1d */
[--C-:B------:R-:W-:Y:S02]  /*3590*/  @!P4 IMAD.IADD R16, R16, 0x1, -R29.reuse ;  /* 0x000000011010c824 */ /* 0x100fe400078e0a1d */
[--C-:B------:R-:W-:Y:S02]  /*35a0*/  @!P5 IMAD.IADD R15, R15, 0x1, -R29.reuse ;  /* 0x000000010f0fd824 */ /* 0x100fe400078e0a1d */
[----:B------:R-:W-:Y:S01]  /*35b0*/  @!P0 IMAD.IADD R14, R14, 0x1, -R29 ;  /* 0x000000010e0e8824 */ /* 0x000fe200078e0a1d */
[----:B------:R0:W-:Y:S04]  /*35c0*/  STL [R1+0x60], R12 ;  /* 0x0000600c01007387 */ /* 0x0001e80000100800 */
[----:B------:R1:W-:Y:S04]  /*35d0*/  STL [R1+0x5c], R11 ;  /* 0x00005c0b01007387 */ /* 0x0003e80000100800 */
[----:B------:R4:W-:Y:S04]  /*35e0*/  STL [R1+0x58], R10 ;  /* 0x0000580a01007387 */ /* 0x0009e80000100800 */
[----:B------:R1:W-:Y:S04]  /*35f0*/  STL [R1+0x54], R9 ;  /* 0x0000540901007387 */ /* 0x0003e80000100800 */
[----:B0-----:R-:W5:Y:S04]  /*3600*/  LDL.LU R12, [R1+0x14] ;  /* 0x00001400010c7983 */ /* 0x001f680000300800 */
[----:B------:R0:W-:Y:S04]  /*3610*/  STL [R1+0x50], R8 ;  /* 0x0000500801007387 */ /* 0x0001e80000100800 */
[----:B-1----:R-:W5:Y:S04]  /*3620*/  LDL.LU R11, [R1+0x10] ;  /* 0x00001000010b7983 */ /* 0x002f680000300800 */
[----:B----4-:R-:W4:Y:S01]  /*3630*/  LDL.LU R10, [R1+0xc] ;  /* 0x00000c00010a7983 */ /* 0x010f220000300800 */
[----:B------:R-:W-:-:S03]  /*3640*/  IMAD R26, R29, R19, R26 ;  /* 0x000000131d1a7224 */ /* 0x000fc600078e021a */
[----:B------:R1:W-:Y:S04]  /*3650*/  STL [R1+0x4c], R7 ;  /* 0x00004c0701007387 */ /* 0x0003e80000100800 */
[----:B------:R-:W4:Y:S04]  /*3660*/  LDL.LU R9, [R1+0x8] ;  /* 0x0000080001097983 */ /* 0x000f280000300800 */
[----:B0-----:R-:W4:Y:S04]  /*3670*/  LDL.LU R8, [R1+0x4] ;  /* 0x0000040001087983 */ /* 0x001f280000300800 */
[----:B-1----:R-:W4:Y:S04]  /*3680*/  LDL.LU R7, [R1] ;  /* 0x0000000001077983 */ /* 0x002f280000300800 */
[----:B------:R-:W4:Y:S01]  /*3690*/  LDL.LU R19, [R1+0x1294] ;  /* 0x0012940001137983 */ /* 0x000f220000300800 */
[----:B--2---:R-:W-:-:S13]  /*36a0*/  ISETP.GT.U32.AND P1, PT, R29, R13, PT ;  /* 0x0000000d1d00720c */ /* 0x004fda0003f24070 */
[----:B------:R-:W-:Y:S01]  /*36b0*/  @!P1 IMAD.IADD R13, R13, 0x1, -R29 ;  /* 0x000000010d0d9824 */ /* 0x000fe200078e0a1d */
[C---:B---3--:R-:W-:Y:S02]  /*36c0*/  ISETP.GT.U32.AND P6, PT, R29.reuse, R6, PT ;  /* 0x000000061d00720c */ /* 0x048fe40003fc4070 */
[C---:B------:R-:W-:Y:S02]  /*36d0*/  ISETP.GT.U32.AND P2, PT, R29.reuse, R5, PT ;  /* 0x000000051d00720c */ /* 0x040fe40003f44070 */
[C---:B------:R-:W-:Y:S02]  /*36e0*/  ISETP.GT.U32.AND P3, PT, R29.reuse, R4, PT ;  /* 0x000000041d00720c */ /* 0x040fe40003f64070 */
[C---:B-----5:R-:W-:Y:S02]  /*36f0*/  ISETP.GT.U32.AND P4, PT, R29.reuse, R3, PT ;  /* 0x000000031d00720c */ /* 0x060fe40003f84070 */
[C---:B------:R-:W-:Y:S02]  /*3700*/  ISETP.GT.U32.AND P5, PT, R29.reuse, R2, PT ;  /* 0x000000021d00720c */ /* 0x040fe40003fa4070 */
[----:B------:R-:W-:-:S03]  /*3710*/  ISETP.GT.U32.AND P0, PT, R29, R0, PT ;  /* 0x000000001d00720c */ /* 0x000fc60003f04070 */
[--C-:B------:R-:W-:Y:S01]  /*3720*/  @!P6 IMAD.IADD R6, R6, 0x1, -R29.reuse ;  /* 0x000000010606e824 */ /* 0x100fe200078e0a1d */
[----:B------:R-:W-:Y:S01]  /*3730*/  ISETP.GT.U32.AND P6, PT, R29, R18, PT ;  /* 0x000000121d00720c */ /* 0x000fe20003fc4070 */
[--C-:B------:R-:W-:Y:S01]  /*3740*/  @!P2 IMAD.IADD R5, R5, 0x1, -R29.reuse ;  /* 0x000000010505a824 */ /* 0x100fe200078e0a1d */
[C---:B------:R-:W-:Y:S01]  /*3750*/  ISETP.GT.U32.AND P2, PT, R29.reuse, R17, PT ;  /* 0x000000111d00720c */ /* 0x040fe20003f44070 */
[--C-:B------:R-:W-:Y:S01]  /*3760*/  @!P3 IMAD.IADD R4, R4, 0x1, -R29.reuse ;  /* 0x000000010404b824 */ /* 0x100fe200078e0a1d */
[----:B------:R-:W-:Y:S01]  /*3770*/  ISETP.GT.U32.AND P3, PT, R29, R16, PT ;  /* 0x000000101d00720c */ /* 0x000fe20003f64070 */
[--C-:B------:R-:W-:Y:S01]  /*3780*/  @!P4 IMAD.IADD R3, R3, 0x1, -R29.reuse ;  /* 0x000000010303c824 */ /* 0x100fe200078e0a1d */
[C---:B------:R-:W-:Y:S01]  /*3790*/  ISETP.GT.U32.AND P4, PT, R29.reuse, R15, PT ;  /* 0x0000000f1d00720c */ /* 0x040fe20003f84070 */
[--C-:B------:R-:W-:Y:S01]  /*37a0*/  @!P5 IMAD.IADD R2, R2, 0x1, -R29.reuse ;  /* 0x000000010202d824 */ /* 0x100fe200078e0a1d */
[C---:B------:R-:W-:Y:S02]  /*37b0*/  ISETP.GT.U32.AND P5, PT, R29.reuse, R14, PT ;  /* 0x0000000e1d00720c */ /* 0x040fe40003fa4070 */
[C---:B------:R-:W-:Y:S01]  /*37c0*/  ISETP.GT.U32.AND P1, PT, R29.reuse, R28, PT ;  /* 0x0000001c1d00720c */ /* 0x040fe20003f24070 */
[--C-:B------:R-:W-:Y:S01]  /*37d0*/  @!P0 IMAD.IADD R0, R0, 0x1, -R29.reuse ;  /* 0x0000000100008824 */ /* 0x100fe200078e0a1d */
[----:B------:R-:W-:Y:S01]  /*37e0*/  ISETP.GT.U32.AND P0, PT, R29, R13, PT ;  /* 0x0000000d1d00720c */ /* 0x000fe20003f04070 */
[----:B------:R-:W-:-:S02]  /*37f0*/  @!P6 IMAD.IADD R18, R18, 0x1, -R29 ;  /* 0x000000011212e824 */ /* 0x000fc400078e0a1d */
[--C-:B------:R-:W-:Y:S01]  /*3800*/  @!P2 IMAD.IADD R17, R17, 0x1, -R29.reuse ;  /* 0x000000011111a824 */ /* 0x100fe200078e0a1d */
[C---:B------:R-:W-:Y:S01]  /*3810*/  ISETP.GT.U32.AND P2, PT, R29.reuse, R5, PT ;  /* 0x000000051d00720c */ /* 0x040fe20003f44070 */
[----:B------:R-:W-:Y:S01]  /*3820*/  @!P3 IMAD.IADD R16, R16, 0x1, -R29 ;  /* 0x000000011010b824 */ /* 0x000fe200078e0a1d */
[----:B------:R-:W-:-:S05]  /*3830*/  ISETP.GT.U32.AND P3, PT, R29, R4, PT ;  /* 0x000000041d00720c */ /* 0x000fca0003f64070 */
[--C-:B------:R-:W-:Y:S01]  /*3840*/  @!P1 IMAD.IADD R28, R28, 0x1, -R29.reuse ;  /* 0x000000011c1c9824 */ /* 0x100fe200078e0a1d */
[----:B------:R-:W-:Y:S01]  /*3850*/  ISETP.GT.U32.AND P1, PT, R29, R6, PT ;  /* 0x000000061d00720c */ /* 0x000fe20003f24070 */
[--C-:B------:R-:W-:Y:S01]  /*3860*/  @!P4 IMAD.IADD R15, R15, 0x1, -R29.reuse ;  /* 0x000000010f0fc824 */ /* 0x100fe200078e0a1d */
[----:B------:R0:W-:Y:S01]  /*3870*/  STL [R1+0x48], R18 ;  /* 0x0000481201007387 */ /* 0x0001e20000100800 */
[C---:B------:R-:W-:Y:S01]  /*3880*/  ISETP.GT.U32.AND P4, PT, R29.reuse, R3, PT ;  /* 0x000000031d00720c */ /* 0x040fe20003f84070 */
[--C-:B------:R-:W-:Y:S01]  /*3890*/  @!P5 IMAD.IADD R14, R14, 0x1, -R29.reuse ;  /* 0x000000010e0ed824 */ /* 0x100fe200078e0a1d */
[----:B------:R-:W-:Y:S01]  /*38a0*/  ISETP.GT.U32.AND P5, PT, R29, R2, PT ;  /* 0x000000021d00720c */ /* 0x000fe20003fa4070 */
[--C-:B------:R-:W-:Y:S01]  /*38b0*/  @!P0 IMAD.IADD R13, R13, 0x1, -R29.reuse ;  /* 0x000000010d0d8824 */ /* 0x100fe200078e0a1d */
[C---:B------:R-:W-:Y:S01]  /*38c0*/  ISETP.GT.U32.AND P0, PT, R29.reuse, R0, PT ;  /* 0x000000001d00720c */ /* 0x040fe20003f04070 */
[----:B0-----:R-:W2:Y:S04]  /*38d0*/  LDL.LU R18, [R1+0x1290] ;  /* 0x0012900001127983 */ /* 0x001ea80000300800 */
[----:B------:R0:W-:Y:S01]  /*38e0*/  STL [R1+0x44], R17 ;  /* 0x0000441101007387 */ /* 0x0001e20000100800 */
[----:B------:R-:W-:Y:S01]  /*38f0*/  ISETP.GT.U32.AND P6, PT, R29, R28, PT ;  /* 0x0000001c1d00720c */ /* 0x000fe20003fc4070 */
[----:B------:R-:W-:-:S02]  /*3900*/  @!P1 IMAD.IADD R6, R6, 0x1, -R29 ;  /* 0x0000000106069824 */ /* 0x000fc400078e0a1d */
[--C-:B------:R-:W-:Y:S01]  /*3910*/  @!P2 IMAD.IADD R5, R5, 0x1, -R29.reuse ;  /* 0x000000010505a824 */ /* 0x100fe200078e0a1d */
[----:B0-----:R-:W3:Y:S04]  /*3920*/  LDL.LU R17, [R1+0x128c] ;  /* 0x00128c0001117983 */ /* 0x001ee80000300800 */
[----:B------:R0:W-:Y:S01]  /*3930*/  STL [R1+0x40], R16 ;  /* 0x0000401001007387 */ /* 0x0001e20000100800 */
[----:B------:R-:W-:-:S03]  /*3940*/  @!P3 IMAD.IADD R4, R4, 0x1, -R29 ;  /* 0x000000010404b824 */ /* 0x000fc600078e0a1d */
[----:B0-----:R-:W5:Y:S04]  /*3950*/  LDL.LU R16, [R1+0x1288] ;  /* 0x0012880001107983 */ /* 0x001f680000300800 */
[----:B------:R0:W-:Y:S01]  /*3960*/  STL [R1+0x3c], R15 ;  /* 0x00003c0f01007387 */ /* 0x0001e20000100800 */
[----:B------:R-:W-:-:S03]  /*3970*/  @!P4 IMAD.IADD R3, R3, 0x1, -R29 ;  /* 0x000000010303c824 */ /* 0x000fc600078e0a1d */
[----:B0-----:R-:W2:Y:S04]  /*3980*/  LDL.LU R15, [R1+0x1284] ;  /* 0x00128400010f7983 */ /* 0x001ea80000300800 */
        /* <DEDUP_REMOVED lines=9> */
[----:B------:R0:W-:Y:S04]  /*3a20*/  STL [R1+0x2c], R5 ;  /* 0x00002c0501007387 */ /* 0x0001e80000100800 */
[----:B0-----:R-:W3:Y:S04]  /*3a30*/  LDL.LU R5, [R1+0x1274] ;  /* 0x0012740001057983 */ /* 0x001ee80000300800 */
[----:B------:R0:W-:Y:S04]  /*3a40*/  STL [R1+0x28], R4 ;  /* 0x0000280401007387 */ /* 0x0001e80000100800 */
[----:B0-----:R-:W5:Y:S04]  /*3a50*/  LDL.LU R4, [R1+0x1270] ;  /* 0x0012700001047983 */ /* 0x001f680000300800 */
[----:B------:R0:W-:Y:S04]  /*3a60*/  STL [R1+0x24], R3 ;  /* 0x0000240301007387 */ /* 0x0001e80000100800 */
[----:B0-----:R-:W5:Y:S04]  /*3a70*/  LDL.LU R3, [R1+0x126c] ;  /* 0x00126c0001037983 */ /* 0x001f680000300800 */
[----:B------:R0:W-:Y:S04]  /*3a80*/  STL [R1+0x20], R2 ;  /* 0x0000200201007387 */ /* 0x0001e80000100800 */
[----:B0-----:R-:W5:Y:S04]  /*3a90*/  LDL.LU R2, [R1+0x1268] ;  /* 0x0012680001027983 */ /* 0x001f680000300800 */
[----:B------:R0:W-:Y:S04]  /*3aa0*/  STL [R1+0x1c], R0 ;  /* 0x00001c0001007387 */ /* 0x0001e80000100800 */
[----:B0-----:R-:W5:Y:S04]  /*3ab0*/  LDL.LU R0, [R1+0x1264] ;  /* 0x0012640001007983 */ /* 0x001f680000300800 */
[----:B------:R0:W-:Y:S04]  /*3ac0*/  STL [R1+0x18], R28 ;  /* 0x0000181c01007387 */ /* 0x0001e80000100800 */
[----:B0-----:R-:W5:Y:S01]  /*3ad0*/  LDL.LU R28, [R1+0x1260] ;  /* 0x00126000011c7983 */ /* 0x001f620000300800 */
[----:B------:R-:W-:-:S02]  /*3ae0*/  ISETP.GT.U32.AND P1, PT, R29, R12, PT ;  /* 0x0000000c1d00720c */ /* 0x000fc40003f24070 */
[C---:B------:R-:W-:Y:S02]  /*3af0*/  ISETP.GT.U32.AND P2, PT, R29.reuse, R11, PT ;  /* 0x0000000b1d00720c */ /* 0x040fe40003f44070 */
[C---:B----4-:R-:W-:Y:S02]  /*3b00*/  ISETP.GT.U32.AND P3, PT, R29.reuse, R10, PT ;  /* 0x0000000a1d00720c */ /* 0x050fe40003f64070 */
[C---:B------:R-:W-:Y:S02]  /*3b10*/  ISETP.GT.U32.AND P4, PT, R29.reuse, R9, PT ;  /* 0x000000091d00720c */ /* 0x040fe40003f84070 */
[C---:B------:R-:W-:Y:S02]  /*3b20*/  ISETP.GT.U32.AND P5, PT, R29.reuse, R8, PT ;  /* 0x000000081d00720c */ /* 0x040fe40003fa4070 */
[----:B------:R-:W-:-:S03]  /*3b30*/  ISETP.GT.U32.AND P0, PT, R29, R7, PT ;  /* 0x000000071d00720c */ /* 0x000fc60003f04070 */
[--C-:B------:R-:W-:Y:S02]  /*3b40*/  @!P1 IMAD.IADD R12, R12, 0x1, -R29.reuse ;  /* 0x000000010c0c9824 */ /* 0x100fe400078e0a1d */
[--C-:B------:R-:W-:Y:S02]  /*3b50*/  @!P2 IMAD.IADD R11, R11, 0x1, -R29.reuse ;  /* 0x000000010b0ba824 */ /* 0x100fe400078e0a1d */
[--C-:B------:R-:W-:Y:S02]  /*3b60*/  @!P3 IMAD.IADD R10, R10, 0x1, -R29.reuse ;  /* 0x000000010a0ab824 */ /* 0x100fe400078e0a1d */
[--C-:B------:R-:W-:Y:S02]  /*3b70*/  @!P4 IMAD.IADD R9, R9, 0x1, -R29.reuse ;  /* 0x000000010909c824 */ /* 0x100fe400078e0a1d */
[--C-:B------:R-:W-:Y:S02]  /*3b80*/  @!P5 IMAD.IADD R8, R8, 0x1, -R29.reuse ;  /* 0x000000010808d824 */ /* 0x100fe400078e0a1d */
[----:B------:R-:W-:Y:S01]  /*3b90*/  @!P0 IMAD.IADD R7, R7, 0x1, -R29 ;  /* 0x0000000107078824 */ /* 0x000fe200078e0a1d */
[----:B--2---:R-:W-:-:S02]  /*3ba0*/  ISETP.GT.U32.AND P0, PT, R29, R6, PT ;  /* 0x000000061d00720c */ /* 0x004fc40003f04070 */
[C---:B---3--:R-:W-:Y:S02]  /*3bb0*/  ISETP.GT.U32.AND P5, PT, R29.reuse, R5, PT ;  /* 0x000000051d00720c */ /* 0x048fe40003fa4070 */
[----:B-----5:R-:W-:-:S11]  /*3bc0*/  ISETP.GT.U32.AND P4, PT, R29, R4, PT ;  /* 0x000000041d00720c */ /* 0x020fd60003f84070 */
[--C-:B------:R-:W-:Y:S01]  /*3bd0*/  @!P5 IMAD.IADD R5, R5, 0x1, -R29.reuse ;  /* 0x000000010505d824 */ /* 0x100fe200078e0a1d */
[C---:B------:R-:W-:Y:S01]  /*3be0*/  ISETP.GT.U32.AND P3, PT, R29.reuse, R3, PT ;  /* 0x000000031d00720c */ /* 0x040fe20003f64070 */
[----:B------:R-:W-:Y:S01]  /*3bf0*/  @!P4 IMAD.IADD R4, R4, 0x1, -R29 ;  /* 0x000000010404c824 */ /* 0x000fe200078e0a1d */
[----:B------:R-:W-:-:S11]  /*3c00*/  ISETP.GT.U32.AND P2, PT, R29, R2, PT ;  /* 0x000000021d00720c */ /* 0x000fd60003f44070 */
[--C-:B------:R-:W-:Y:S01]  /*3c10*/  @!P3 IMAD.IADD R3, R3, 0x1, -R29.reuse ;  /* 0x000000010303b824 */ /* 0x100fe200078e0a1d */
[C---:B------:R-:W-:Y:S01]  /*3c20*/  ISETP.GT.U32.AND P1, PT, R29.reuse, R0, PT ;  /* 0x000000001d00720c */ /* 0x040fe20003f24070 */
[----:B------:R-:W-:Y:S01]  /*3c30*/  @!P2 IMAD.IADD R2, R2, 0x1, -R29 ;  /* 0x000000010202a824 */ /* 0x000fe200078e0a1d */
[----:B------:R-:W-:-:S11]  /*3c40*/  ISETP.GT.U32.AND P6, PT, R29, R28, PT ;  /* 0x0000001c1d00720c */ /* 0x000fd60003fc4070 */
[--C-:B------:R-:W-:Y:S01]  /*3c50*/  @!P1 IMAD.IADD R0, R0, 0x1, -R29.reuse ;  /* 0x0000000100009824 */ /* 0x100fe200078e0a1d */
[C---:B------:R-:W-:Y:S02]  /*3c60*/  ISETP.GT.U32.AND P1, PT, R29.reuse, R11, PT ;  /* 0x0000000b1d00720c */ /* 0x040fe40003f24070 */
[C---:B------:R-:W-:Y:S02]  /*3c70*/  ISETP.GT.U32.AND P2, PT, R29.reuse, R10, PT ;  /* 0x0000000a1d00720c */ /* 0x040fe40003f44070 */
[C---:B------:R-:W-:Y:S02]  /*3c80*/  ISETP.GT.U32.AND P3, PT, R29.reuse, R9, PT ;  /* 0x000000091d00720c */ /* 0x040fe40003f64070 */
[C---:B------:R-:W-:Y:S02]  /*3c90*/  ISETP.GT.U32.AND P4, PT, R29.reuse, R8, PT ;  /* 0x000000081d00720c */ /* 0x040fe40003f84070 */
[C---:B------:R-:W-:Y:S01]  /*3ca0*/  ISETP.GT.U32.AND P5, PT, R29.reuse, R7, PT ;  /* 0x000000071d00720c */ /* 0x040fe20003fa4070 */
[----:B------:R-:W-:Y:S01]  /*3cb0*/  @!P6 IMAD.IADD R28, R28, 0x1, -R29 ;  /* 0x000000011c1ce824 */ /* 0x000fe200078e0a1d */
[----:B------:R-:W-:-:S02]  /*3cc0*/  ISETP.GT.U32.AND P6, PT, R29, R12, PT ;  /* 0x0000000c1d00720c */ /* 0x000fc40003fc4070 */
[----:B------:R-:W0:Y:S02]  /*3cd0*/  S2R R29, SR_TID.X ;  /* 0x00000000001d7919 */ /* 0x000e240000002100 */
[----:B0-----:R-:W-:-:S05]  /*3ce0*/  IMAD.SHL.U32 R29, R29, 0x100, RZ ;  /* 0x000001001d1d7824 */ /* 0x001fca00078e00ff */
[----:B------:R0:W-:Y:S02]  /*3cf0*/  STL [R1+0xfe0], R29 ;  /* 0x000fe01d01007387 */ /* 0x0001e40000100800 */
[----:B0-----:R-:W-:-:S05]  /*3d00*/  IABS R29, c[0x0][0x17c] ;  /* 0x00005f00001d7a13 */ /* 0x001fca0000000000 */
[--C-:B------:R-:W-:Y:S02]  /*3d10*/  @!P6 IMAD.IADD R12, R12, 0x1, -R29.reuse ;  /* 0x000000010c0ce824 */ /* 0x100fe400078e0a1d */
[--C-:B------:R-:W-:Y:S02]  /*3d20*/  @!P1 IMAD.IADD R11, R11, 0x1, -R29.reuse ;  /* 0x000000010b0b9824 */ /* 0x100fe400078e0a1d */
[--C-:B------:R-:W-:Y:S01]  /*3d30*/  @!P2 IMAD.IADD R10, R10, 0x1, -R29.reuse ;  /* 0x000000010a0aa824 */ /* 0x100fe200078e0a1d */
[----:B------:R0:W-:Y:S01]  /*3d40*/  STL [R1+0x14], R12 ;  /* 0x0000140c01007387 */ /* 0x0001e20000100800 */
[--C-:B------:R-:W-:Y:S02]  /*3d50*/  @!P3 IMAD.IADD R9, R9, 0x1, -R29.reuse ;  /* 0x000000010909b824 */ /* 0x100fe400078e0a1d */
[--C-:B------:R-:W-:Y:S01]  /*3d60*/  @!P4 IMAD.IADD R8, R8, 0x1, -R29.reuse ;  /* 0x000000010808c824 */ /* 0x100fe200078e0a1d */
[----:B0-----:R-:W2:Y:S04]  /*3d70*/  LDL.LU R12, [R1+0x125c] ;  /* 0x00125c00010c7983 */ /* 0x001ea80000300800 */
[----:B------:R0:W-:Y:S04]  /*3d80*/  STL [R1+0x10], R11 ;  /* 0x0000100b01007387 */ /* 0x0001e80000100800 */
[----:B0-----:R-:W3:Y:S04]  /*3d90*/  LDL.LU R11, [R1+0x1258] ;  /* 0x00125800010b7983 */ /* 0x001ee80000300800 */
[----:B------:R0:W-:Y:S04]  /*3da0*/  STL [R1+0xc], R10 ;  /* 0x00000c0a01007387 */ /* 0x0001e80000100800 */
[----:B0-----:R-:W4:Y:S04]  /*3db0*/  LDL.LU R10, [R1+0x1254] ;  /* 0x00125400010a7983 */ /* 0x001f280000300800 */
[----:B------:R0:W-:Y:S04]  /*3dc0*/  STL [R1+0x8], R9 ;  /* 0x0000080901007387 */ /* 0x0001e80000100800 */
[----:B0-----:R-:W5:Y:S04]  /*3dd0*/  LDL.LU R9, [R1+0x1250] ;  /* 0x0012500001097983 */ /* 0x001f680000300800 */
[----:B------:R0:W-:Y:S04]  /*3de0*/  STL [R1+0x4], R8 ;  /* 0x0000040801007387 */ /* 0x0001e80000100800 */
[----:B0-----:R-:W3:Y:S01]  /*3df0*/  LDL.LU R8, [R1+0x124c] ;  /* 0x00124c0001087983 */ /* 0x001ee20000300800 */
[----:B------:R-:W-:-:S05]  /*3e00*/  @!P5 IMAD.IADD R7, R7, 0x1, -R29 ;  /* 0x000000010707d824 */ /* 0x000fca00078e0a1d */
[----:B------:R0:W-:Y:S04]  /*3e10*/  STL [R1], R7 ;  /* 0x0000000701007387 */ /* 0x0001e80000100800 */
[----:B0-----:R-:W5:Y:S01]  /*3e20*/  LDL.LU R7, [R1+0x1248] ;  /* 0x0012480001077983 */ /* 0x001f620000300800 */
[----:B------:R-:W-:Y:S01]  /*3e30*/  @!P0 IMAD.IADD R6, R6, 0x1, -R29 ;  /* 0x0000000106068824 */ /* 0x000fe200078e0a1d */
[C---:B------:R-:W-:Y:S02]  /*3e40*/  ISETP.GT.U32.AND P0, PT, R29.reuse, R28, PT ;  /* 0x0000001c1d00720c */ /* 0x040fe40003f04070 */
[C---:B------:R-:W-:Y:S02]  /*3e50*/  ISETP.GT.U32.AND P1, PT, R29.reuse, R0, PT ;  /* 0x000000001d00720c */ /* 0x040fe40003f24070 */
[----:B------:R-:W-:-:S02]  /*3e60*/  ISETP.GT.U32.AND P2, PT, R29, R2, PT ;  /* 0x000000021d00720c */ /* 0x000fc40003f44070 */
[C---:B------:R-:W-:Y:S02]  /*3e70*/  ISETP.GT.U32.AND P3, PT, R29.reuse, R3, PT ;  /* 0x000000031d00720c */ /* 0x040fe40003f64070 */
[C---:B------:R-:W-:Y:S02]  /*3e80*/  ISETP.GT.U32.AND P4, PT, R29.reuse, R4, PT ;  /* 0x000000041d00720c */ /* 0x040fe40003f84070 */
[----:B------:R-:W-:-:S03]  /*3e90*/  ISETP.GT.U32.AND P5, PT, R29, R5, PT ;  /* 0x000000051d00720c */ /* 0x000fc60003fa4070 */
[--C-:B------:R-:W-:Y:S02]  /*3ea0*/  @!P0 IMAD.IADD R28, R28, 0x1, -R29.reuse ;  /* 0x000000011c1c8824 */ /* 0x100fe400078e0a1d */
[--C-:B------:R-:W-:Y:S02]  /*3eb0*/  @!P1 IMAD.IADD R0, R0, 0x1, -R29.reuse ;  /* 0x0000000100009824 */ /* 0x100fe400078e0a1d */
[--C-:B------:R-:W-:Y:S01]  /*3ec0*/  @!P2 IMAD.IADD R2, R2, 0x1, -R29.reuse ;  /* 0x000000010202a824 */ /* 0x100fe200078e0a1d */
[----:B------:R0:W-:Y:S01]  /*3ed0*/  STL [R1+0x1228], R28 ;  /* 0x0012281c01007387 */ /* 0x0001e20000100800 */
[--C-:B------:R-:W-:Y:S02]  /*3ee0*/  @!P3 IMAD.IADD R3, R3, 0x1, -R29.reuse ;  /* 0x000000010303b824 */ /* 0x100fe400078e0a1d */
[--C-:B------:R-:W-:Y:S02]  /*3ef0*/  @!P4 IMAD.IADD R4, R4, 0x1, -R29.reuse ;  /* 0x000000010404c824 */ /* 0x100fe400078e0a1d */
[----:B------:R-:W-:Y:S01]  /*3f00*/  @!P5 IMAD.IADD R5, R5, 0x1, -R29 ;  /* 0x000000010505d824 */ /* 0x000fe200078e0a1d */
[----:B0-----:R-:W5:Y:S04]  /*3f10*/  LDL R28, [R1+0x5c4] ;  /* 0x0005c400011c7983 */ /* 0x001f680000100800 */
[----:B------:R0:W-:Y:S04]  /*3f20*/  STL [R1+0x1224], R0 ;  /* 0x0012240001007387 */ /* 0x0001e80000100800 */
[----:B0-----:R-:W5:Y:S04]  /*3f30*/  LDL R0, [R1+0xfe0] ;  /* 0x000fe00001007983 */ /* 0x001f680000100800 */
[----:B------:R-:W-:Y:S04]  /*3f40*/  STL [R1+0x1220], R2 ;  /* 0x0012200201007387 */ /* 0x000fe80000100800 */
[----:B------:R0:W-:Y:S04]  /*3f50*/  STL [R1+0x121c], R3 ;  /* 0x00121c0301007387 */ /* 0x0001e80000100800 */
[----:B0-----:R-:W5:Y:S04]  /*3f60*/  LDL R3, [R1+0x678] ;  /* 0x0006780001037983 */ /* 0x001f680000100800 */
[----:B------:R-:W-:Y:S04]  /*3f70*/  STL [R1+0x122c], R4 ;  /* 0x00122c0401007387 */ /* 0x000fe80000100800 */
[----:B------:R0:W-:Y:S04]  /*3f80*/  STL [R1+0x1230], R5 ;  /* 0x0012300501007387 */ /* 0x0001e80000100800 */
[----:B0-----:R-:W5:Y:S01]  /*3f90*/  LDL.LU R5, [R1+0xa0] ;  /* 0x0000a00001057983 */ /* 0x001f620000300800 */
[----:B------:R-:W-:-:S13]  /*3fa0*/  ISETP.GT.U32.AND P6, PT, R29, R6, PT ;  /* 0x000000061d00720c */ /* 0x000fda0003fc4070 */
[----:B------:R-:W-:Y:S01]  /*3fb0*/  @!P6 IMAD.IADD R6, R6, 0x1, -R29 ;  /* 0x000000010606e824 */ /* 0x000fe200078e0a1d */
[----:B------:R-:W-:-:S13]  /*3fc0*/  ISETP.GT.U32.AND P6, PT, R29, R13, PT ;  /* 0x0000000d1d00720c */ /* 0x000fda0003fc4070 */
[----:B------:R-:W-:Y:S01]  /*3fd0*/  @!P6 IMAD.IADD R13, R13, 0x1, -R29 ;  /* 0x000000010d0de824 */ /* 0x000fe200078e0a1d */
[----:B------:R-:W-:Y:S01]  /*3fe0*/  IABS R2, R21 ;  /* 0x0000001500027213 */ /* 0x000fe20000000000 */
[----:B------:R-:W-:Y:S04]  /*3ff0*/  STL [R1+0x1218], R6 ;  /* 0x0012180601007387 */ /* 0x000fe80000100800 */
[----:B------:R-:W-:-:S04]  /*4000*/  IMAD.HI.U32 R27, R27, R2, RZ ;  /* 0x000000021b1b7227 */ /* 0x000fc800078e00ff */
[----:B------:R-:W-:-:S04]  /*4010*/  IMAD.MOV R27, RZ, RZ, -R27 ;  /* 0x000000ffff1b7224 */ /* 0x000fc800078e0a1b */
[C---:B------:R-:W-:Y:S01]  /*4020*/  IMAD R27, R29.reuse, R27, R2 ;  /* 0x0000001b1d1b7224 */ /* 0x040fe200078e0202 */
[C---:B--2---:R-:W-:Y:S02]  /*4030*/  ISETP.GT.U32.AND P5, PT, R29.reuse, R12, PT ;  /* 0x0000000c1d00720c */ /* 0x044fe40003fa4070 */
[----:B----4-:R-:W-:-:S11]  /*4040*/  ISETP.GT.U32.AND P3, PT, R29, R10, PT ;  /* 0x0000000a1d00720c */ /* 0x010fd60003f64070 */
[--C-:B------:R-:W-:Y:S02]  /*4050*/  @!P5 IMAD.IADD R12, R12, 0x1, -R29.reuse ;  /* 0x000000010c0cd824 */ /* 0x100fe400078e0a1d */
[----:B------:R-:W-:Y:S01]  /*4060*/  @!P3 IMAD.IADD R10, R10, 0x1, -R29 ;  /* 0x000000010a0ab824 */ /* 0x000fe200078e0a1d */
[C---:B------:R-:W-:Y:S02]  /*4070*/  ISETP.GT.U32.AND P3, PT, R29.reuse, R17, PT ;  /* 0x000000111d00720c */ /* 0x040fe40003f64070 */
[----:B---3--:R-:W-:-:S13]  /*4080*/  ISETP.GT.U32.AND P1, PT, R29, R8, PT ;  /* 0x000000081d00720c */ /* 0x008fda0003f24070 */
[----:B------:R-:W-:Y:S01]  /*4090*/  @!P1 IMAD.IADD R8, R8, 0x1, -R29 ;  /* 0x0000000108089824 */ /* 0x000fe200078e0a1d */
[----:B------:R-:W-:-:S04]  /*40a0*/  ISETP.GT.U32.AND P1, PT, R29, R15, PT ;  /* 0x0000000f1d00720c */ /* 0x000fc80003f24070 */
[C---:B------:R-:W-:Y:S02]  /*40b0*/  ISETP.GT.U32.AND P5, PT, R29.reuse, R8, PT ;  /* 0x000000081d00720c */ /* 0x040fe40003fa4070 */
[----:B-----5:R-:W-:Y:S01]  /*40c0*/  ISETP.GT.U32.AND P0, PT, R29, R7, PT ;  /* 0x000000071d00720c */ /* 0x020fe20003f04070 */
[----:B------:R-:W-:Y:S01]  /*40d0*/  @!P3 IMAD.IADD R17, R17, 0x1, -R29 ;  /* 0x000000011111b824 */ /* 0x000fe200078e0a1d */
[----:B------:R-:W-:-:S05]  /*40e0*/  ISETP.GT.U32.AND P3, PT, R29, R13, PT ;  /* 0x0000000d1d00720c */ /* 0x000fca0003f64070 */
[----:B------:R-:W-:Y:S01]  /*40f0*/  @!P1 IMAD.IADD R15, R15, 0x1, -R29 ;  /* 0x000000010f0f9824 */ /* 0x000fe200078e0a1d */
[----:B------:R-:W-:-:S03]  /*4100*/  ISETP.GT.U32.AND P2, PT, R29, R9, PT ;  /* 0x000000091d00720c */ /* 0x000fc60003f44070 */
[--C-:B------:R-:W-:Y:S01]  /*4110*/  @!P5 IMAD.IADD R8, R8, 0x1, -R29.reuse ;  /* 0x000000010808d824 */ /* 0x100fe200078e0a1d */
[C---:B------:R-:W-:Y:S02]  /*4120*/  ISETP.GT.U32.AND P5, PT, R29.reuse, R15, PT ;  /* 0x0000000f1d00720c */ /* 0x040fe40003fa4070 */
[----:B------:R-:W-:Y:S01]  /*4130*/  ISETP.GT.U32.AND P4, PT, R29, R11, PT ;  /* 0x0000000b1d00720c */ /* 0x000fe20003f84070 */
[--C-:B------:R-:W-:Y:S01]  /*4140*/  @!P0 IMAD.IADD R7, R7, 0x1, -R29.reuse ;  /* 0x0000000107078824 */ /* 0x100fe200078e0a1d */
[----:B------:R-:W-:Y:S01]  /*4150*/  ISETP.GT.U32.AND P0, PT, R29, R14, PT ;  /* 0x0000000e1d00720c */ /* 0x000fe20003f04070 */
[----:B------:R-:W-:Y:S01]  /*4160*/  @!P3 IMAD.IADD R13, R13, 0x1, -R29 ;  /* 0x000000010d0db824 */ /* 0x000fe200078e0a1d */
[----:B------:R-:W-:-:S03]  /*4170*/  ISETP.GT.U32.AND P3, PT, R29, R20, PT ;  /* 0x000000141d00720c */ /* 0x000fc60003f64070 */
[----:B------:R-:W-:-:S04]  /*4180*/  @!P2 IMAD.IADD R9, R9, 0x1, -R29 ;  /* 0x000000010909a824 */ /* 0x000fc800078e0a1d */
[--C-:B------:R-:W-:Y:S01]  /*4190*/  @!P5 IMAD.IADD R15, R15, 0x1, -R29.reuse ;  /* 0x000000010f0fd824 */ /* 0x100fe200078e0a1d */
[----:B------:R-:W-:Y:S01]  /*41a0*/  ISETP.GT.U32.AND P5, PT, R29, R23, PT ;  /* 0x000000171d00720c */ /* 0x000fe20003fa4070 */
[--C-:B------:R-:W-:Y:S01]  /*41b0*/  @!P4 IMAD.IADD R11, R11, 0x1, -R29.reuse ;  /* 0x000000010b0bc824 */ /* 0x100fe200078e0a1d */
[C---:B------:R-:W-:Y:S01]  /*41c0*/  ISETP.GT.U32.AND P4, PT, R29.reuse, R7, PT ;  /* 0x000000071d00720c */ /* 0x040fe20003f84070 */
[--C-:B------:R-:W-:Y:S01]  /*41d0*/  @!P0 IMAD.IADD R14, R14, 0x1, -R29.reuse ;  /* 0x000000010e0e8824 */ /* 0x100fe200078e0a1d */
[C---:B------:R-:W-:Y:S02]  /*41e0*/  ISETP.GT.U32.AND P6, PT, R29.reuse, R9, PT ;  /* 0x000000091d00720c */ /* 0x040fe40003fc4070 */
[C---:B------:R-:W-:Y:S01]  /*41f0*/  ISETP.GT.U32.AND P0, PT, R29.reuse, R10, PT ;  /* 0x0000000a1d00720c */ /* 0x040fe20003f04070 */
[----:B------:R-:W-:Y:S01]  /*4200*/  @!P3 IMAD.IADD R20, R20, 0x1, -R29 ;  /* 0x000000011414b824 */ /* 0x000fe200078e0a1d */
[C---:B------:R-:W-:Y:S02]  /*4210*/  ISETP.GT.U32.AND P1, PT, R29.reuse, R11, PT ;  /* 0x0000000b1d00720c */ /* 0x040fe40003f24070 */
[----:B------:R-:W-:-:S03]  /*4220*/  ISETP.GT.U32.AND P3, PT, R29, R26, PT ;  /* 0x0000001a1d00720c */ /* 0x000fc60003f64070 */
[--C-:B------:R-:W-:Y:S01]  /*4230*/  @!P5 IMAD.IADD R23, R23, 0x1, -R29.reuse ;  /* 0x000000011717d824 */ /* 0x100fe200078e0a1d */
[----:B------:R-:W-:Y:S01]  /*4240*/  ISETP.GT.U32.AND P5, PT, R29, R20, PT ;  /* 0x000000141d00720c */ /* 0x000fe20003fa4070 */
[--C-:B------:R-:W-:Y:S01]  /*4250*/  @!P4 IMAD.IADD R7, R7, 0x1, -R29.reuse ;  /* 0x000000010707c824 */ /* 0x100fe200078e0a1d */
[----:B------:R-:W-:Y:S01]  /*4260*/  LOP3.LUT R0, R0, 0x1000, RZ, 0xc0, !PT ;  /* 0x0000100000007812 */ /* 0x000fe200078ec0ff */
[--C-:B------:R-:W-:Y:S02]  /*4270*/  @!P6 IMAD.IADD R9, R9, 0x1, -R29.reuse ;  /* 0x000000010909e824 */ /* 0x100fe400078e0a1d */
[--C-:B------:R-:W-:Y:S01]  /*4280*/  @!P0 IMAD.IADD R10, R10, 0x1, -R29.reuse ;  /* 0x000000010a0a8824 */ /* 0x100fe200078e0a1d */
[----:B------:R-:W-:Y:S01]  /*4290*/  STL [R1+0x1234], R7 ;  /* 0x0012340701007387 */ /* 0x000fe20000100800 */
[----:B------:R-:W-:-:S03]  /*42a0*/  @!P1 IMAD.IADD R11, R11, 0x1, -R29 ;  /* 0x000000010b0b9824 */ /* 0x000fc600078e0a1d */
[----:B------:R0:W-:Y:S01]  /*42b0*/  STL [R1+0x1238], R8 ;  /* 0x0012380801007387 */ /* 0x0001e20000100800 */
[----:B------:R-:W-:-:S03]  /*42c0*/  @!P3 IMAD.IADD R26, R26, 0x1, -R29 ;  /* 0x000000011a1ab824 */ /* 0x000fc600078e0a1d */
[----:B------:R-:W-:Y:S01]  /*42d0*/  STL [R1+0x123c], R9 ;  /* 0x00123c0901007387 */ /* 0x000fe20000100800 */
[----:B------:R-:W-:-:S03]  /*42e0*/  @!P5 IMAD.IADD R20, R20, 0x1, -R29 ;  /* 0x000000011414d824 */ /* 0x000fc600078e0a1d */
[----:B------:R-:W-:Y:S01]  /*42f0*/  STL [R1+0x1240], R10 ;  /* 0x0012400a01007387 */ /* 0x000fe20000100800 */
[----:B------:R-:W-:-:S03]  /*4300*/  ISETP.GE.AND P3, PT, R28, RZ, PT ;  /* 0x000000ff1c00720c */ /* 0x000fc60003f66270 */
[----:B------:R-:W-:Y:S01]  /*4310*/  STL [R1+0x1244], R11 ;  /* 0x0012440b01007387 */ /* 0x000fe20000100800 */
[----:B------:R-:W-:-:S03]  /*4320*/  ISETP.GE.AND P5, PT, R3, RZ, PT ;  /* 0x000000ff0300720c */ /* 0x000fc60003fa6270 */
[----:B------:R-:W2:Y:S04]  /*4330*/  LDL R4, [R1+0x10d4] ;  /* 0x0010d40001047983 */ /* 0x000ea80000100800 */
[----:B------:R-:W3:Y:S01]  /*4340*/  LDL R2, [R1+0x10d8] ;  /* 0x0010d80001027983 */ /* 0x000ee20000100800 */
[----:B------:R-:W-:-:S03]  /*4350*/  IMAD.IADD R0, R0, 0x1, R5 ;  /* 0x0000000100007824 */ /* 0x000fc600078e0205 */
[----:B------:R-:W4:Y:S04]  /*4360*/  LDL R5, [R1+0x10dc] ;  /* 0x0010dc0001057983 */ /* 0x000f280000100800 */
[----:B------:R1:W-:Y:S04]  /*4370*/  STL [R1+0x384], R0 ;  /* 0x0003840001007387 */ /* 0x0003e80000100800 */
[----:B0-----:R-:W5:Y:S04]  /*4380*/  LDL R8, [R1+0x10d0] ;  /* 0x0010d00001087983 */ /* 0x001f680000100800 */
[----:B------:R-:W5:Y:S04]  /*4390*/  LDL R28, [R1+0x10c4] ;  /* 0x0010c400011c7983 */ /* 0x000f680000100800 */
[----:B-1----:R-:W5:Y:S04]  /*43a0*/  LDL R0, [R1+0x10cc] ;  /* 0x0010cc0001007983 */ /* 0x002f680000100800 */
[----:B------:R-:W5:Y:S04]  /*43b0*/  LDL R3, [R1+0x10c8] ;  /* 0x0010c80001037983 */ /* 0x000f680000100800 */
[----:B------:R-:W5:Y:S04]  /*43c0*/  LDL R6, [R1+0x10bc] ;  /* 0x0010bc0001067983 */ /* 0x000f680000100800 */
[----:B------:R-:W5:Y:S04]  /*43d0*/  LDL R7, [R1+0x10c0] ;  /* 0x0010c00001077983 */ /* 0x000f680000100800 */
[----:B------:R-:W5:Y:S04]  /*43e0*/  LDL.LU R11, [R1+0x94] ;  /* 0x00009400010b7983 */ /* 0x000f680000300800 */
[----:B------:R-:W5:Y:S01]  /*43f0*/  LDL.LU R10, [R1+0x90] ;  /* 0x00009000010a7983 */ /* 0x000f620000300800 */
[----:B------:R-:W-:-:S02]  /*4400*/  ISETP.GT.U32.AND P2, PT, R29, R16, PT ;  /* 0x000000101d00720c */ /* 0x000fc40003f44070 */
[----:B------:R-:W-:-:S11]  /*4410*/  ISETP.GT.U32.AND P4, PT, R29, R14, PT ;  /* 0x0000000e1d00720c */ /* 0x000fd60003f84070 */
[----:B------:R-:W-:Y:S01]  /*4420*/  @!P2 IMAD.IADD R16, R16, 0x1, -R29 ;  /* 0x000000011010a824 */ /* 0x000fe200078e0a1d */
[----:B------:R-:W-:-:S04]  /*4430*/  ISETP.GT.U32.AND P2, PT, R29, R12, PT ;  /* 0x0000000c1d00720c */ /* 0x000fc80003f44070 */
[C---:B------:R-:W-:Y:S01]  /*4440*/  ISETP.GT.U32.AND P0, PT, R29.reuse, R16, PT ;  /* 0x000000101d00720c */ /* 0x040fe20003f04070 */
[----:B------:R-:W-:Y:S01]  /*4450*/  @!P4 IMAD.IADD R14, R14, 0x1, -R29 ;  /* 0x000000010e0ec824 */ /* 0x000fe200078e0a1d */
[C---:B------:R-:W-:Y:S02]  /*4460*/  ISETP.GT.U32.AND P1, PT, R29.reuse, R18, PT ;  /* 0x000000121d00720c */ /* 0x040fe40003f24070 */
[----:B------:R-:W-:-:S05]  /*4470*/  ISETP.GT.U32.AND P4, PT, R29, R22, PT ;  /* 0x000000161d00720c */ /* 0x000fca0003f84070 */
[--C-:B------:R-:W-:Y:S01]  /*4480*/  @!P2 IMAD.IADD R12, R12, 0x1, -R29.reuse ;  /* 0x000000010c0ca824 */ /* 0x100fe200078e0a1d */
[C---:B------:R-:W-:Y:S02]  /*4490*/  ISETP.GT.U32.AND P2, PT, R29.reuse, R19, PT ;  /* 0x000000131d00720c */ /* 0x040fe40003f44070 */
[C---:B------:R-:W-:Y:S01]  /*44a0*/  ISETP.GT.U32.AND P6, PT, R29.reuse, R17, PT ;  /* 0x000000111d00720c */ /* 0x040fe20003fc4070 */
[--C-:B------:R-:W-:Y:S01]  /*44b0*/  @!P0 IMAD.IADD R16, R16, 0x1, -R29.reuse ;  /* 0x0000000110108824 */ /* 0x100fe200078e0a1d */
[C---:B------:R-:W-:Y:S01]  /*44c0*/  ISETP.GT.U32.AND P0, PT, R29.reuse, R24, PT ;  /* 0x000000181d00720c */ /* 0x040fe20003f04070 */
[--C-:B------:R-:W-:Y:S01]  /*44d0*/  @!P1 IMAD.IADD R18, R18, 0x1, -R29.reuse ;  /* 0x0000000112129824 */ /* 0x100fe200078e0a1d */
[C---:B------:R-:W-:Y:S01]  /*44e0*/  ISETP.GT.U32.AND P1, PT, R29.reuse, R25, PT ;  /* 0x000000191d00720c */ /* 0x040fe20003f24070 */
[----:B------:R-:W-:Y:S01]  /*44f0*/  @!P4 IMAD.IADD R22, R22, 0x1, -R29 ;  /* 0x000000011616c824 */ /* 0x000fe200078e0a1d */
[----:B------:R-:W-:-:S05]  /*4500*/  ISETP.GT.U32.AND P4, PT, R29, R27, PT ;  /* 0x0000001b1d00720c */ /* 0x000fca0003f84070 */
[--C-:B------:R-:W-:Y:S02]  /*4510*/  @!P2 IMAD.IADD R19, R19, 0x1, -R29.reuse ;  /* 0x000000011313a824 */ /* 0x100fe400078e0a1d */
[--C-:B------:R-:W-:Y:S01]  /*4520*/  @!P6 IMAD.IADD R17, R17, 0x1, -R29.reuse ;  /* 0x000000011111e824 */ /* 0x100fe200078e0a1d */
[C---:B------:R-:W-:Y:S01]  /*4530*/  ISETP.GT.U32.AND P6, PT, R29.reuse, R18, PT ;  /* 0x000000121d00720c */ /* 0x040fe20003fc4070 */
[--C-:B------:R-:W-:Y:S01]  /*4540*/  @!P0 IMAD.IADD R24, R24, 0x1, -R29.reuse ;  /* 0x0000000118188824 */ /* 0x100fe200078e0a1d */
[C---:B------:R-:W-:Y:S02]  /*4550*/  ISETP.GT.U32.AND P2, PT, R29.reuse, R19, PT ;  /* 0x000000131d00720c */ /* 0x040fe40003f44070 */
[----:B------:R-:W-:Y:S01]  /*4560*/  ISETP.GT.U32.AND P0, PT, R29, R22, PT ;  /* 0x000000161d00720c */ /* 0x000fe20003f04070 */
[--C-:B------:R-:W-:Y:S01]  /*4570*/  @!P1 IMAD.IADD R25, R25, 0x1, -R29.reuse ;  /* 0x0000000119199824 */ /* 0x100fe200078e0a1d */
[----:B------:R-:W-:Y:S01]  /*4580*/  ISETP.GT.U32.AND P1, PT, R29, R23, PT ;  /* 0x000000171d00720c */ /* 0x000fe20003f24070 */
[----:B------:R-:W-:Y:S01]  /*4590*/  @!P4 IMAD.IADD R27, R27, 0x1, -R29 ;  /* 0x000000011b1bc824 */ /* 0x000fe200078e0a1d */
[----:B------:R-:W-:-:S05]  /*45a0*/  ISETP.GT.U32.AND P4, PT, R29, R26, PT ;  /* 0x0000001a1d00720c */ /* 0x000fca0003f84070 */
[--C-:B------:R-:W-:Y:S01]  /*45b0*/  @!P6 IMAD.IADD R18, R18, 0x1, -R29.reuse ;  /* 0x000000011212e824 */ /* 0x100fe200078e0a1d */
[----:B------:R-:W-:Y:S01]  /*45c0*/  ISETP.GT.U32.AND P6, PT, R29, R24, PT ;  /* 0x000000181d00720c */ /* 0x000fe20003fc4070 */
[--C-:B------:R-:W-:Y:S01]  /*45d0*/  @!P2 IMAD.IADD R19, R19, 0x1, -R29.reuse ;  /* 0x000000011313a824 */ /* 0x100fe200078e0a1d */
[C---:B------:R-:W-:Y:S01]  /*45e0*/  ISETP.GT.U32.AND P2, PT, R29.reuse, R25, PT ;  /* 0x000000191d00720c */ /* 0x040fe20003f44070 */
[--C-:B------:R-:W-:Y:S01]  /*45f0*/  @!P0 IMAD.IADD R22, R22, 0x1, -R29.reuse ;  /* 0x0000000116168824 */ /* 0x100fe200078e0a1d */
[----:B------:R-:W-:Y:S01]  /*4600*/  ISETP.GT.U32.AND P0, PT, R29, R27, PT ;  /* 0x0000001b1d00720c */ /* 0x000fe20003f04070 */
[--C-:B------:R-:W-:Y:S01]  /*4610*/  @!P1 IMAD.IADD R23, R23, 0x1, -R29.reuse ;  /* 0x0000000117179824 */ /* 0x100fe200078e0a1d */
[----:B------:R-:W-:Y:S02]  /*4620*/  ISETP.NE.AND P1, PT, RZ, c[0x0][0x178], PT ;  /* 0x00005e00ff007a0c */ /* 0x000fe40003f25270 */
[----:B------:R-:W-:Y:S01]  /*4630*/  LOP3.LUT R9, RZ, c[0x0][0x178], RZ, 0x33, !PT ;  /* 0x00005e00ff097a12 */ /* 0x000fe200078e33ff */
[----:B------:R-:W-:-:S04]  /*4640*/  @!P4 IMAD.IADD R26, R26, 0x1, -R29 ;  /* 0x000000011a1ac824 */ /* 0x000fc800078e0a1d */
[--C-:B------:R-:W-:Y:S02]  /*4650*/  @!P6 IMAD.IADD R24, R24, 0x1, -R29.reuse ;  /* 0x000000011818e824 */ /* 0x100fe400078e0a1d */
[--C-:B------:R-:W-:Y:S02]  /*4660*/  @!P2 IMAD.IADD R25, R25, 0x1, -R29.reuse ;  /* 0x000000011919a824 */ /* 0x100fe400078e0a1d */
[----:B------:R-:W-:Y:S01]  /*4670*/  @!P0 IMAD.IADD R27, R27, 0x1, -R29 ;  /* 0x000000011b1b8824 */ /* 0x000fe200078e0a1d */
[----:B--2---:R-:W-:Y:S02]  /*4680*/  ISETP.GE.AND P6, PT, R4, RZ, PT ;  /* 0x000000ff0400720c */ /* 0x004fe40003fc6270 */
[----:B------:R-:W2:Y:S01]  /*4690*/  LDL R4, [R1+0x10b4] ;  /* 0x0010b40001047983 */ /* 0x000ea20000100800 */
[----:B---3--:R-:W-:-:S03]  /*46a0*/  ISETP.GE.AND P2, PT, R2, RZ, PT ;  /* 0x000000ff0200720c */ /* 0x008fc60003f46270 */
[----:B------:R-:W3:Y:S01]  /*46b0*/  LDL R2, [R1+0x10b8] ;  /* 0x0010b80001027983 */ /* 0x000ee20000100800 */
[----:B----4-:R-:W-:-:S03]  /*46c0*/  ISETP.GE.AND P0, PT, R5, RZ, PT ;  /* 0x000000ff0500720c */ /* 0x010fc60003f06270 */
[----:B------:R-:W4:Y:S01]  /*46d0*/  LDL R5, [R1+0x10b0] ;  /* 0x0010b00001057983 */ /* 0x000f220000100800 */
[----:B-----5:R-:W-:Y:S01]  /*46e0*/  ISETP.GE.AND P4, PT, R0, RZ, PT ;  /* 0x000000ff0000720c */ /* 0x020fe20003f86270 */
[----:B------:R-:W-:Y:S02]  /*46f0*/  @!P3 IMAD.MOV R11, RZ, RZ, -R11 ;  /* 0x000000ffff0bb224 */ /* 0x000fe400078e0a0b */
[----:B------:R-:W-:-:S03]  /*4700*/  @!P5 IMAD.MOV R10, RZ, RZ, -R10 ;  /* 0x000000ffff0ad224 */ /* 0x000fc600078e0a0a */
[C---:B------:R-:W-:Y:S02]  /*4710*/  SEL R29, R9.reuse, R11, !P1 ;  /* 0x0000000b091d7207 */ /* 0x040fe40004800000 */
[----:B------:R-:W5:Y:S01]  /*4720*/  LDL.LU R11, [R1+0x1244] ;  /* 0x00124400010b7983 */ /* 0x000f620000300800 */
[----:B------:R-:W-:-:S03]  /*4730*/  SEL R9, R9, R10, !P1 ;  /* 0x0000000a09097207 */ /* 0x000fc60004800000 */
[----:B------:R-:W2:Y:S04]  /*4740*/  LDL.LU R10, [R1+0x1240] ;  /* 0x00124000010a7983 */ /* 0x000ea80000300800 */
[----:B------:R-:W-:Y:S04]  /*4750*/  STL [R1+0xc0], R29 ;  /* 0x0000c01d01007387 */ /* 0x000fe80000100800 */
[----:B------:R-:W2:Y:S04]  /*4760*/  LDL R0, [R1+0x10ac] ;  /* 0x0010ac0001007983 */ /* 0x000ea80000100800 */
[----:B------:R0:W-:Y:S04]  /*4770*/  STL [R1+0xbc], R9 ;  /* 0x0000bc0901007387 */ /* 0x0001e80000100800 */
[----:B0-----:R-:W2:Y:S01]  /*4780*/  LDL.LU R9, [R1+0x8c] ;  /* 0x00008c0001097983 */ /* 0x001ea20000300800 */
[----:B------:R-:W-:-:S02]  /*4790*/  ISETP.GE.AND P3, PT, R28, RZ, PT ;  /* 0x000000ff1c00720c */ /* 0x000fc40003f66270 */
[----:B------:R-:W-:Y:S01]  /*47a0*/  ISETP.GE.AND P1, PT, R8, RZ, PT ;  /* 0x000000ff0800720c */ /* 0x000fe20003f26270 */
[----:B------:R-:W3:Y:S01]  /*47b0*/  LDL R28, [R1+0x10a8] ;  /* 0x0010a800011c7983 */ /* 0x000ee20000100800 */
[----:B------:R-:W-:-:S03]  /*47c0*/  ISETP.GE.AND P5, PT, R3, RZ, PT ;  /* 0x000000ff0300720c */ /* 0x000fc60003fa6270 */
[----:B------:R-:W3:Y:S04]  /*47d0*/  LDL.LU R8, [R1+0x88] ;  /* 0x0000880001087983 */ /* 0x000ee80000300800 */
[----:B------:R-:W3:Y:S01]  /*47e0*/  LDL R3, [R1+0x10a4] ;  /* 0x0010a40001037983 */ /* 0x000ee20000100800 */
[----:B--2---:R-:W-:-:S05]  /*47f0*/  @!P6 IMAD.MOV R9, RZ, RZ, -R9 ;  /* 0x000000ffff09e224 */ /* 0x004fca00078e0a09 */
[----:B------:R0:W-:Y:S04]  /*4800*/  STL [R1+0x8c], R9 ;  /* 0x00008c0901007387 */ /* 0x0001e80000100800 */
[----:B0-----:R-:W2:Y:S01]  /*4810*/  LDL.LU R9, [R1+0x84] ;  /* 0x0000840001097983 */ /* 0x001ea20000300800 */
[----:B---3--:R-:W-:Y:S01]  /*4820*/  @!P2 IMAD.MOV R8, RZ, RZ, -R8 ;  /* 0x000000ffff08a224 */ /* 0x008fe200078e0a08 */
[----:B------:R-:W-:Y:S02]  /*4830*/  ISETP.GE.AND P2, PT, R6, RZ, PT ;  /* 0x000000ff0600720c */ /* 0x000fe40003f46270 */
[----:B------:R-:W3:Y:S04]  /*4840*/  LDL R6, [R1+0x10a0] ;  /* 0x0010a00001067983 */ /* 0x000ee80000100800 */
[----:B------:R0:W-:Y:S04]  /*4850*/  STL [R1+0x88], R8 ;  /* 0x0000880801007387 */ /* 0x0001e80000100800 */
[----:B0-----:R-:W3:Y:S01]  /*4860*/  LDL.LU R8, [R1+0x80] ;  /* 0x0000800001087983 */ /* 0x001ee20000300800 */
[----:B--2---:R-:W-:Y:S01]  /*4870*/  @!P0 IMAD.MOV R9, RZ, RZ, -R9 ;  /* 0x000000ffff098224 */ /* 0x004fe200078e0a09 */
[----:B------:R-:W-:-:S02]  /*4880*/  ISETP.GE.AND P0, PT, R7, RZ, PT ;  /* 0x000000ff0700720c */ /* 0x000fc40003f06270 */
[----:B------:R-:W2:Y:S04]  /*4890*/  LDL R7, [R1+0x109c] ;  /* 0x00109c0001077983 */ /* 0x000ea80000100800 */
[----:B------:R0:W-:Y:S04]  /*48a0*/  STL [R1+0x84], R9 ;  /* 0x0000840901007387 */ /* 0x0001e80000100800 */
[----:B0-----:R-:W2:Y:S01]  /*48b0*/  LDL.LU R9, [R1+0x7c] ;  /* 0x00007c0001097983 */ /* 0x001ea20000300800 */
[----:B---3--:R-:W-:Y:S01]  /*48c0*/  @!P4 IMAD.MOV R8, RZ, RZ, -R8 ;  /* 0x000000ffff08c224 */ /* 0x008fe200078e0a08 */
[----:B------:R-:W-:-:S02]  /*48d0*/  ISETP.GE.AND P4, PT, R2, RZ, PT ;  /* 0x000000ff0200720c */ /* 0x000fc40003f86270 */
        /* <DEDUP_REMOVED lines=9> */
[----:B----4-:R-:W-:-:S02]  /*4970*/  ISETP.GE.AND P3, PT, R5, RZ, PT ;  /* 0x000000ff0500720c */ /* 0x010fc40003f66270 */
[----:B------:R-:W3:Y:S04]  /*4980*/  LDL R5, [R1+0x1090] ;  /* 0x0010900001057983 */ /* 0x000ee80000100800 */
[----:B------:R0:W-:Y:S04]  /*4990*/  STL [R1+0x78], R8 ;  /* 0x0000780801007387 */ /* 0x0001e80000100800 */
[----:B0-----:R-:W4:Y:S01]  /*49a0*/  LDL.LU R8, [R1+0x70] ;  /* 0x0000700001087983 */ /* 0x001f220000300800 */
[----:B--2---:R-:W-:Y:S01]  /*49b0*/  @!P5 IMAD.MOV R9, RZ, RZ, -R9 ;  /* 0x000000ffff09d224 */ /* 0x004fe200078e0a09 */
[----:B------:R-:W-:-:S02]  /*49c0*/  ISETP.GE.AND P5, PT, R0, RZ, PT ;  /* 0x000000ff0000720c */ /* 0x000fc40003fa6270 */
[----:B------:R-:W2:Y:S04]  /*49d0*/  LDL R0, [R1+0x108c] ;  /* 0x00108c0001007983 */ /* 0x000ea80000100800 */
[----:B------:R0:W-:Y:S04]  /*49e0*/  STL [R1+0x74], R9 ;  /* 0x0000740901007387 */ /* 0x0001e80000100800 */
[----:B0-----:R-:W2:Y:S01]  /*49f0*/  LDL.LU R9, [R1+0x6c] ;  /* 0x00006c0001097983 */ /* 0x001ea20000300800 */
[----:B----4-:R-:W-:Y:S01]  /*4a00*/  @!P2 IMAD.MOV R8, RZ, RZ, -R8 ;  /* 0x000000ffff08a224 */ /* 0x010fe200078e0a08 */
[----:B------:R-:W-:-:S02]  /*4a10*/  ISETP.GE.AND P2, PT, R28, RZ, PT ;  /* 0x000000ff1c00720c */ /* 0x000fc40003f46270 */
[----:B------:R-:W4:Y:S04]  /*4a20*/  LDL R28, [R1+0x1088] ;  /* 0x00108800011c7983 */ /* 0x000f280000100800 */
        /* <DEDUP_REMOVED lines=32> */
[----:B--2---:R-:W-:-:S05]  /*4c30*/  @!P0 IMAD.MOV R9, RZ, RZ, -R9 ;  /* 0x000000ffff098224 */ /* 0x004fca00078e0a09 */
[----:B------:R0:W-:Y:S04]  /*4c40*/  STL [R1+0x54], R9 ;  /* 0x0000540901007387 */ /* 0x0001e80000100800 */
[----:B0-----:R-:W2:Y:S01]  /*4c50*/  LDL.LU R9, [R1+0x4c] ;  /* 0x00004c0001097983 */ /* 0x001ea20000300800 */
[----:B---3--:R-:W-:Y:S01]  /*4c60*/  @!P4 IMAD.MOV R8, RZ, RZ, -R8 ;  /* 0x000000ffff08c224 */ /* 0x008fe200078e0a08 */
[----:B------:R-:W-:Y:S02]  /*4c70*/  ISETP.GE.AND P0, PT, R0, RZ, PT ;  /* 0x000000ff0000720c */ /* 0x000fe40003f06270 */
[----:B------:R-:W3:Y:S01]  /*4c80*/  LDL R0, [R1+0x1070] ;  /* 0x0010700001007983 */ /* 0x000ee20000100800 */
[----:B----4-:R-:W-:-:S03]  /*4c90*/  ISETP.GE.AND P4, PT, R28, RZ, PT ;  /* 0x000000ff1c00720c */ /* 0x010fc60003f86270 */
[----:B------:R0:W-:Y:S04]  /*4ca0*/  STL [R1+0x50], R8 ;  /* 0x0000500801007387 */ /* 0x0001e80000100800 */
[----:B0-----:R-:W4:Y:S04]  /*4cb0*/  LDL.LU R8, [R1+0x48] ;  /* 0x0000480001087983 */ /* 0x001f280000300800 */
[----:B------:R-:W3:Y:S01]  /*4cc0*/  LDL R28, [R1+0x1068] ;  /* 0x00106800011c7983 */ /* 0x000ee20000100800 */
[----:B--2---:R-:W-:Y:S01]  /*4cd0*/  @!P1 IMAD.MOV R9, RZ, RZ, -R9 ;  /* 0x000000ffff099224 */ /* 0x004fe200078e0a09 */
[----:B------:R-:W-:-:S02]  /*4ce0*/  ISETP.GE.AND P1, PT, R3, RZ, PT ;  /* 0x000000ff0300720c */ /* 0x000fc40003f26270 */
[----:B------:R-:W2:Y:S04]  /*4cf0*/  LDL.LU R3, [R1+0x44] ;  /* 0x0000440001037983 */ /* 0x000ea80000300800 */
[----:B------:R0:W-:Y:S04]  /*4d00*/  STL [R1+0x4c], R9 ;  /* 0x00004c0901007387 */ /* 0x0001e80000100800 */
[----:B0-----:R-:W3:Y:S01]  /*4d10*/  LDL R9, [R1+0x1064] ;  /* 0x0010640001097983 */ /* 0x001ee20000100800 */
[----:B----4-:R-:W-:Y:S01]  /*4d20*/  @!P3 IMAD.MOV R8, RZ, RZ, -R8 ;  /* 0x000000ffff08b224 */ /* 0x010fe200078e0a08 */
[----:B------:R-:W-:-:S02]  /*4d30*/  ISETP.GE.AND P3, PT, R6, RZ, PT ;  /* 0x000000ff0600720c */ /* 0x000fc40003f66270 */
[----:B------:R-:W4:Y:S04]  /*4d40*/  LDL.LU R6, [R1+0x40] ;  /* 0x0000400001067983 */ /* 0x000f280000300800 */
[----:B------:R-:W-:Y:S01]  /*4d50*/  STL [R1+0x48], R8 ;  /* 0x0000480801007387 */ /* 0x000fe20000100800 */
[----:B--2---:R-:W-:Y:S01]  /*4d60*/  @!P5 IMAD.MOV R3, RZ, RZ, -R3 ;  /* 0x000000ffff03d224 */ /* 0x004fe200078e0a03 */
[----:B------:R-:W-:-:S04]  /*4d70*/  ISETP.GE.AND P5, PT, R7, RZ, PT ;  /* 0x000000ff0700720c */ /* 0x000fc80003fa6270 */
[----:B------:R0:W-:Y:S04]  /*4d80*/  STL [R1+0x44], R3 ;  /* 0x0000440301007387 */ /* 0x0001e80000100800 */
[----:B0-----:R-:W2:Y:S04]  /*4d90*/  LDL R3, [R1+0x1060] ;  /* 0x0010600001037983 */ /* 0x001ea80000100800 */
[----:B------:R-:W2:Y:S01]  /*4da0*/  LDL.LU R7, [R1+0x3c] ;  /* 0x00003c0001077983 */ /* 0x000ea20000300800 */
[----:B----4-:R-:W-:Y:S01]  /*4db0*/  @!P2 IMAD.MOV R6, RZ, RZ, -R6 ;  /* 0x000000ffff06a224 */ /* 0x010fe200078e0a06 */
[----:B------:R-:W-:-:S02]  /*4dc0*/  ISETP.GE.AND P2, PT, R2, RZ, PT ;  /* 0x000000ff0200720c */ /* 0x000fc40003f46270 */
[----:B------:R-:W4:Y:S04]  /*4dd0*/  LDL R8, [R1+0x105c] ;  /* 0x00105c0001087983 */ /* 0x000f280000100800 */
[----:B------:R-:W3:Y:S04]  /*4de0*/  LDL R2, [R1+0x1058] ;  /* 0x0010580001027983 */ /* 0x000ee80000100800 */
[----:B------:R0:W-:Y:S04]  /*4df0*/  STL [R1+0x40], R6 ;  /* 0x0000400601007387 */ /* 0x0001e80000100800 */
[----:B0-----:R-:W3:Y:S01]  /*4e00*/  LDL.LU R6, [R1+0x38] ;  /* 0x0000380001067983 */ /* 0x001ee20000300800 */
[----:B--2---:R-:W-:Y:S01]  /*4e10*/  @!P0 IMAD.MOV R7, RZ, RZ, -R7 ;  /* 0x000000ffff078224 */ /* 0x004fe200078e0a07 */
[----:B------:R-:W-:-:S04]  /*4e20*/  ISETP.GE.AND P0, PT, R4, RZ, PT ;  /* 0x000000ff0400720c */ /* 0x000fc80003f06270 */
[----:B------:R0:W-:Y:S04]  /*4e30*/  STL [R1+0x3c], R7 ;  /* 0x00003c0701007387 */ /* 0x0001e80000100800 */
[----:B0-----:R-:W2:Y:S04]  /*4e40*/  LDL R7, [R1+0x1054] ;  /* 0x0010540001077983 */ /* 0x001ea80000100800 */
[----:B------:R-:W2:Y:S01]  /*4e50*/  LDL.LU R4, [R1+0x34] ;  /* 0x0000340001047983 */ /* 0x000ea20000300800 */
[----:B---3--:R-:W-:Y:S01]  /*4e60*/  @!P4 IMAD.MOV R6, RZ, RZ, -R6 ;  /* 0x000000ffff06c224 */ /* 0x008fe200078e0a06 */
[----:B------:R-:W-:-:S02]  /*4e70*/  ISETP.GE.AND P4, PT, R5, RZ, PT ;  /* 0x000000ff0500720c */ /* 0x000fc40003f86270 */
[----:B------:R-:W3:Y:S04]  /*4e80*/  LDL R5, [R1+0x1050] ;  /* 0x0010500001057983 */ /* 0x000ee80000100800 */
[----:B------:R-:W3:Y:S04]  /*4e90*/  LDL.LU R29, [R1+0x30] ;  /* 0x00003000011d7983 */ /* 0x000ee80000300800 */
[----:B------:R-:W-:Y:S01]  /*4ea0*/  STL [R1+0x38], R6 ;  /* 0x0000380601007387 */ /* 0x000fe20000100800 */
        /* <DEDUP_REMOVED lines=17> */
[----:B------:R-:W-:-:S04]  /*4fc0*/  ISETP.GE.AND P2, PT, R3, RZ, PT ;  /* 0x000000ff0300720c */ /* 0x000fc80003f46270 */
[----:B------:R0:W-:Y:S04]  /*4fd0*/  STL [R1+0x28], R29 ;  /* 0x0000281d01007387 */ /* 0x0001e80000100800 */
[----:B0-----:R-:W3:Y:S04]  /*4fe0*/  LDL R29, [R1+0x103c] ;  /* 0x00103c00011d7983 */ /* 0x001ee80000100800 */
[----:B------:R-:W3:Y:S01]  /*4ff0*/  LDL.LU R3, [R1+0x20] ;  /* 0x0000200001037983 */ /* 0x000ee20000300800 */
[----:B--2---:R-:W-:Y:S01]  /*5000*/  @!P0 IMAD.MOV R9, RZ, RZ, -R9 ;  /* 0x000000ffff098224 */ /* 0x004fe200078e0a09 */
[----:B----4-:R-:W-:-:S04]  /*5010*/  ISETP.GE.AND P0, PT, R8, RZ, PT ;  /* 0x000000ff0800720c */ /* 0x010fc80003f06270 */
[----:B------:R0:W-:Y:S04]  /*5020*/  STL [R1+0x24], R9 ;  /* 0x0000240901007387 */ /* 0x0001e80000100800 */
[----:B0-----:R-:W2:Y:S04]  /*5030*/  LDL.LU R9, [R1+0x123c] ;  /* 0x00123c0001097983 */ /* 0x001ea80000300800 */
[----:B------:R-:W4:Y:S01]  /*5040*/  LDL.LU R8, [R1+0x1c] ;  /* 0x00001c0001087983 */ /* 0x000f220000300800 */
[----:B---3--:R-:W-:Y:S01]  /*5050*/  @!P4 IMAD.MOV R3, RZ, RZ, -R3 ;  /* 0x000000ffff03c224 */ /* 0x008fe200078e0a03 */
[----:B------:R-:W-:-:S04]  /*5060*/  ISETP.GE.AND P4, PT, R2, RZ, PT ;  /* 0x000000ff0200720c */ /* 0x000fc80003f86270 */
[----:B------:R0:W-:Y:S04]  /*5070*/  STL [R1+0x20], R3 ;  /* 0x0000200301007387 */ /* 0x0001e80000100800 */
[----:B0-----:R-:W3:Y:S04]  /*5080*/  LDL.LU R3, [R1+0x18] ;  /* 0x0000180001037983 */ /* 0x001ee80000300800 */
[----:B------:R-:W2:Y:S01]  /*5090*/  LDL R2, [R1+0x1034] ;  /* 0x0010340001027983 */ /* 0x000ea20000100800 */
[----:B----4-:R-:W-:Y:S01]  /*50a0*/  @!P1 IMAD.MOV R8, RZ, RZ, -R8 ;  /* 0x000000ffff089224 */ /* 0x010fe200078e0a08 */
[----:B------:R-:W-:-:S04]  /*50b0*/  ISETP.GE.AND P1, PT, R7, RZ, PT ;  /* 0x000000ff0700720c */ /* 0x000fc80003f26270 */
[----:B------:R0:W-:Y:S04]  /*50c0*/  STL [R1+0x1c], R8 ;  /* 0x00001c0801007387 */ /* 0x0001e80000100800 */
[----:B0-----:R-:W4:Y:S04]  /*50d0*/  LDL.LU R8, [R1+0x1238] ;  /* 0x0012380001087983 */ /* 0x001f280000300800 */
[----:B------:R-:W2:Y:S01]  /*50e0*/  LDL.LU R7, [R1+0x14] ;  /* 0x0000140001077983 */ /* 0x000ea20000300800 */
[----:B---3--:R-:W-:Y:S01]  /*50f0*/  @!P3 IMAD.MOV R3, RZ, RZ, -R3 ;  /* 0x000000ffff03b224 */ /* 0x008fe200078e0a03 */
[----:B------:R-:W-:-:S04]  /*5100*/  ISETP.GE.AND P3, PT, R5, RZ, PT ;  /* 0x000000ff0500720c */ /* 0x000fc80003f66270 */
[----:B------:R0:W-:Y:S04]  /*5110*/  STL [R1+0x18], R3 ;  /* 0x0000180301007387 */ /* 0x0001e80000100800 */
[----:B0-----:R-:W3:Y:S04]  /*5120*/  LDL R3, [R1+0x1030] ;  /* 0x0010300001037983 */ /* 0x001ee80000100800 */
[----:B------:R-:W3:Y:S01]  /*5130*/  LDL.LU R5, [R1+0x10] ;  /* 0x0000100001057983 */ /* 0x000ee20000300800 */
[----:B--2---:R-:W-:Y:S01]  /*5140*/  @!P5 IMAD.MOV R7, RZ, RZ, -R7 ;  /* 0x000000ffff07d224 */ /* 0x004fe200078e0a07 */
[----:B------:R-:W-:-:S04]  /*5150*/  ISETP.GE.AND P5, PT, R4, RZ, PT ;  /* 0x000000ff0400720c */ /* 0x000fc80003fa6270 */
[----:B------:R0:W-:Y:S04]  /*5160*/  STL [R1+0x14], R7 ;  /* 0x0000140701007387 */ /* 0x0001e80000100800 */
[----:B0-----:R-:W2:Y:S04]  /*5170*/  LDL.LU R7, [R1+0x1234] ;  /* 0x0012340001077983 */ /* 0x001ea80000300800 */
[----:B------:R-:W2:Y:S01]  /*5180*/  LDL.LU R4, [R1+0xc] ;  /* 0x00000c0001047983 */ /* 0x000ea20000300800 */
[----:B---3--:R-:W-:Y:S01]  /*5190*/  @!P2 IMAD.MOV R5, RZ, RZ, -R5 ;  /* 0x000000ffff05a224 */ /* 0x008fe200078e0a05 */
[----:B------:R-:W-:-:S04]  /*51a0*/  ISETP.GE.AND P2, PT, R6, RZ, PT ;  /* 0x000000ff0600720c */ /* 0x000fc80003f46270 */
[----:B------:R0:W-:Y:S04]  /*51b0*/  STL [R1+0x10], R5 ;  /* 0x0000100501007387 */ /* 0x0001e80000100800 */
[----:B0-----:R-:W3:Y:S04]  /*51c0*/  LDL.LU R5, [R1+0x1230] ;  /* 0x0012300001057983 */ /* 0x001ee80000300800 */
[----:B------:R-:W3:Y:S01]  /*51d0*/  LDL.LU R6, [R1+0x8] ;  /* 0x0000080001067983 */ /* 0x000ee20000300800 */
[----:B--2---:R-:W-:Y:S01]  /*51e0*/  @!P0 IMAD.MOV R4, RZ, RZ, -R4 ;  /* 0x000000ffff048224 */ /* 0x004fe200078e0a04 */
[----:B------:R-:W-:-:S04]  /*51f0*/  ISETP.GE.AND P0, PT, R28, RZ, PT ;  /* 0x000000ff1c00720c */ /* 0x000fc80003f06270 */
[----:B------:R0:W-:Y:S04]  /*5200*/  STL [R1+0xc], R4 ;  /* 0x00000c0401007387 */ /* 0x0001e80000100800 */
[----:B0-----:R-:W2:Y:S04]  /*5210*/  LDL.LU R4, [R1+0x122c] ;  /* 0x00122c0001047983 */ /* 0x001ea80000300800 */
[----:B------:R-:W2:Y:S01]  /*5220*/  LDL.LU R28, [R1+0x4] ;  /* 0x00000400011c7983 */ /* 0x000ea20000300800 */
[----:B---3--:R-:W-:Y:S01]  /*5230*/  @!P4 IMAD.MOV R6, RZ, RZ, -R6 ;  /* 0x000000ffff06c224 */ /* 0x008fe200078e0a06 */
[----:B------:R-:W-:-:S02]  /*5240*/  ISETP.GE.AND P4, PT, R0, RZ, PT ;  /* 0x000000ff0000720c */ /* 0x000fc40003f86270 */
[----:B------:R-:W3:Y:S04]  /*5250*/  LDL.LU R0, [R1] ;  /* 0x0000000001007983 */ /* 0x000ee80000300800 */
[----:B------:R0:W-:Y:S04]  /*5260*/  STL [R1+0x8], R6 ;  /* 0x0000080601007387 */ /* 0x0001e80000100800 */
[----:B0-----:R-:W4:Y:S01]  /*5270*/  LDL R6, [R1+0x1024] ;  /* 0x0010240001067983 */ /* 0x001f220000100800 */
[----:B--2---:R-:W-:-:S05]  /*5280*/  @!P1 IMAD.MOV R28, RZ, RZ, -R28 ;  /* 0x000000ffff1c9224 */ /* 0x004fca00078e0a1c */
[----:B------:R0:W-:Y:S04]  /*5290*/  STL [R1+0x4], R28 ;  /* 0x0000041c01007387 */ /* 0x0001e80000100800 */
[----:B0-----:R-:W2:Y:S01]  /*52a0*/  LDL.LU R28, [R1+0x1228] ;  /* 0x00122800011c7983 */ /* 0x001ea20000300800 */
[----:B---3--:R-:W-:Y:S01]  /*52b0*/  @!P3 IMAD.MOV R0, RZ, RZ, -R0 ;  /* 0x000000ffff00b224 */ /* 0x008fe200078e0a00 */
[----:B------:R-:W-:Y:S01]  /*52c0*/  ISETP.GE.AND P1, PT, R29, RZ, PT ;  /* 0x000000ff1d00720c */ /* 0x000fe20003f26270 */
[----:B--2---:R-:W-:Y:S02]  /*52d0*/  IMAD.MOV.U32 R29, RZ, RZ, R28 ;  /* 0x000000ffff1d7224 */ /* 0x004fe400078e001c */
[----:B------:R-:W2:Y:S04]  /*52e0*/  LDL R28, [R1+0x1038] ;  /* 0x00103800011c7983 */ /* 0x000ea80000100800 */
[----:B------:R0:W-:Y:S04]  /*52f0*/  STL [R1], R0 ;  /* 0x0000000001007387 */ /* 0x0001e80000100800 */
[----:B0-----:R-:W3:Y:S01]  /*5300*/  LDL.LU R0, [R1+0x1224] ;  /* 0x0012240001007983 */ /* 0x001ee20000300800 */
[----:B------:R-:W-:Y:S01]  /*5310*/  @!P5 IMAD.MOV R29, RZ, RZ, -R29 ;  /* 0x000000ffff1dd224 */ /* 0x000fe200078e0a1d */
[----:B------:R-:W-:-:S02]  /*5320*/  ISETP.GE.AND P5, PT, R2, RZ, PT ;  /* 0x000000ff0200720c */ /* 0x000fc40003fa6270 */
[----:B--2---:R-:W-:Y:S01]  /*5330*/  ISETP.GE.AND P3, PT, R28, RZ, PT ;  /* 0x000000ff1c00720c */ /* 0x004fe20003f66270 */
[----:B---3--:R-:W-:Y:S02]  /*5340*/  IMAD.MOV.U32 R28, RZ, RZ, R0 ;  /* 0x000000ffff1c7224 */ /* 0x008fe400078e0000 */
[----:B------:R-:W2:Y:S02]  /*5350*/  LDL R0, [R1+0x1020] ;  /* 0x0010200001007983 */ /* 0x000ea40000100800 */
[----:B------:R-:W-:Y:S02]  /*5360*/  @!P2 IMAD.MOV R28, RZ, RZ, -R28 ;  /* 0x000000ffff1ca224 */ /* 0x000fe400078e0a1c */
[----:B------:R0:W-:Y:S01]  /*5370*/  STL [R1+0x1198], R29 ;  /* 0x0011981d01007387 */ /* 0x0001e20000100800 */
[----:B------:R-:W-:-:S03]  /*5380*/  ISETP.GE.AND P2, PT, R3, RZ, PT ;  /* 0x000000ff0300720c */ /* 0x000fc60003f46270 */
[----:B0-----:R-:W3:Y:S04]  /*5390*/  LDL R29, [R1+0x1028] ;  /* 0x00102800011d7983 */ /* 0x001ee80000100800 */
[----:B------:R-:W2:Y:S04]  /*53a0*/  LDL.LU R2, [R1+0x1220] ;  /* 0x0012200001027983 */ /* 0x000ea80000300800 */
[----:B------:R0:W-:Y:S04]  /*53b0*/  STL [R1+0x119c], R28 ;  /* 0x00119c1c01007387 */ /* 0x0001e80000100800 */
[----:B0-----:R-:W3:Y:S04]  /*53c0*/  LDL R28, [R1+0x102c] ;  /* 0x00102c00011c7983 */ /* 0x001ee80000100800 */
[----:B------:R-:W5:Y:S01]  /*53d0*/  LDL.LU R3, [R1+0x121c] ;  /* 0x00121c0001037983 */ /* 0x000f620000300800 */
[----:B------:R-:W-:Y:S01]  /*53e0*/  @!P1 IMAD.MOV R4, RZ, RZ, -R4 ;  /* 0x000000ffff049224 */ /* 0x000fe200078e0a04 */
[----:B----4-:R-:W-:Y:S01]  /*53f0*/  ISETP.GE.AND P1, PT, R6, RZ, PT ;  /* 0x000000ff0600720c */ /* 0x010fe20003f26270 */
[----:B--2---:R-:W-:-:S05]  /*5400*/  @!P0 IMAD.MOV R2, RZ, RZ, -R2 ;  /* 0x000000ffff028224 */ /* 0x004fca00078e0a02 */
[----:B------:R0:W-:Y:S01]  /*5410*/  STL [R1+0x11a0], R2 ;  /* 0x0011a00201007387 */ /* 0x0001e20000100800 */
[----:B---3--:R-:W-:-:S03]  /*5420*/  ISETP.GE.AND P0, PT, R28, RZ, PT ;  /* 0x000000ff1c00720c */ /* 0x008fc60003f06270 */
[----:B0-----:R-:W2:Y:S01]  /*5430*/  LDL R2, [R1+0x1014] ;  /* 0x0010140001027983 */ /* 0x001ea20000100800 */
[----:B-----5:R-:W-:-:S03]  /*5440*/  @!P4 IMAD.MOV R3, RZ, RZ, -R3 ;  /* 0x000000ffff03c224 */ /* 0x020fc600078e0a03 */
[----:B------:R-:W3:Y:S01]  /*5450*/  LDL R28, [R1+0x1010] ;  /* 0x00101000011c7983 */ /* 0x000ee20000100800 */
[----:B------:R-:W-:-:S03]  /*5460*/  ISETP.GE.AND P4, PT, R29, RZ, PT ;  /* 0x000000ff1d00720c */ /* 0x000fc60003f86270 */
[----:B------:R0:W-:Y:S04]  /*5470*/  STL [R1+0x11a4], R3 ;  /* 0x0011a40301007387 */ /* 0x0001e80000100800 */
[----:B------:R-:W4:Y:S04]  /*5480*/  LDL R29, [R1+0x100c] ;  /* 0x00100c00011d7983 */ /* 0x000f280000100800 */
[----:B0-----:R-:W5:Y:S04]  /*5490*/  LDL R3, [R1+0x1018] ;  /* 0x0010180001037983 */ /* 0x001f680000100800 */
[----:B------:R0:W-:Y:S04]  /*54a0*/  STL [R1+0x11a8], R4 ;  /* 0x0011a80401007387 */ /* 0x0001e80000100800 */
[----:B0-----:R-:W3:Y:S04]  /*54b0*/  LDL R4, [R1+0x101c] ;  /* 0x00101c0001047983 */ /* 0x001ee80000100800 */
[----:B------:R-:W3:Y:S01]  /*54c0*/  LDL.LU R6, [R1+0x1218] ;  /* 0x0012180001067983 */ /* 0x000ee20000300800 */
[----:B------:R-:W-:Y:S01]  /*54d0*/  @!P3 IMAD.MOV R5, RZ, RZ, -R5 ;  /* 0x000000ffff05b224 */ /* 0x000fe200078e0a05 */
[----:B------:R-:W-:-:S04]  /*54e0*/  ISETP.GE.AND P3, PT, R0, RZ, PT ;  /* 0x000000ff0000720c */ /* 0x000fc80003f66270 */
[----:B------:R0:W-:Y:S04]  /*54f0*/  STL [R1+0x11ac], R5 ;  /* 0x0011ac0501007387 */ /* 0x0001e80000100800 */
[----:B------:R-:W4:Y:S01]  /*5500*/  LDL R0, [R1+0x1008] ;  /* 0x0010080001007983 */ /* 0x000f220000100800 */
[----:B------:R-:W-:Y:S02]  /*5510*/  @!P2 IMAD.MOV R7, RZ, RZ, -R7 ;  /* 0x000000ffff07a224 */ /* 0x000fe400078e0a07 */
[----:B------:R-:W-:Y:S02]  /*5520*/  @!P0 IMAD.MOV R8, RZ, RZ, -R8 ;  /* 0x000000ffff088224 */ /* 0x000fe400078e0a08 */
[----:B------:R-:W-:Y:S02]  /*5530*/  @!P4 IMAD.MOV R9, RZ, RZ, -R9 ;  /* 0x000000ffff09c224 */ /* 0x000fe400078e0a09 */
[----:B------:R-:W-:Y:S01]  /*5540*/  @!P1 IMAD.MOV R10, RZ, RZ, -R10 ;  /* 0x000000ffff0a9224 */ /* 0x000fe200078e0a0a */
[----:B--2---:R-:W-:Y:S01]  /*5550*/  ISETP.GE.AND P0, PT, R2, RZ, PT ;  /* 0x000000ff0200720c */ /* 0x004fe20003f06270 */
[----:B---3--:R-:W-:Y:S01]  /*5560*/  @!P5 IMAD.MOV R6, RZ, RZ, -R6 ;  /* 0x000000ffff06d224 */ /* 0x008fe200078e0a06 */
[----:B------:R-:W-:-:S04]  /*5570*/  ISETP.GE.AND P5, PT, R4, RZ, PT ;  /* 0x000000ff0400720c */ /* 0x000fc80003fa6270 */
[----:B------:R1:W-:Y:S04]  /*5580*/  STL [R1+0x11b0], R6 ;  /* 0x0011b00601007387 */ /* 0x0003e80000100800 */
[----:B0-----:R-:W2:Y:S04]  /*5590*/  LDL R5, [R1+0x1000] ;  /* 0x0010000001057983 */ /* 0x001ea80000100800 */
[----:B-1----:R-:W3:Y:S04]  /*55a0*/  LDL R6, [R1+0x1004] ;  /* 0x0010040001067983 */ /* 0x002ee80000100800 */
[----:B------:R-:W-:Y:S04]  /*55b0*/  STL [R1+0x11b4], R7 ;  /* 0x0011b40701007387 */ /* 0x000fe80000100800 */
[----:B------:R-:W3:Y:S01]  /*55c0*/  LDL R4, [R1+0xffc] ;  /* 0x000ffc0001047983 */ /* 0x000ee20000100800 */
[----:B-----5:R-:W-:-:S03]  /*55d0*/  ISETP.GE.AND P2, PT, R3, RZ, PT ;  /* 0x000000ff0300720c */ /* 0x020fc60003f46270 */
[----:B------:R-:W-:Y:S04]  /*55e0*/  STL [R1+0x11b8], R8 ;  /* 0x0011b80801007387 */ /* 0x000fe80000100800 */
[----:B------:R-:W5:Y:S04]  /*55f0*/  LDL R3, [R1+0xff8] ;  /* 0x000ff80001037983 */ /* 0x000f680000100800 */
[----:B------:R-:W-:Y:S04]  /*5600*/  STL [R1+0x11bc], R9 ;  /* 0x0011bc0901007387 */ /* 0x000fe80000100800 */
[----:B------:R-:W5:Y:S01]  /*5610*/  LDL R2, [R1+0xff4] ;  /* 0x000ff40001027983 */ /* 0x000f620000100800 */
[----:B------:R-:W-:Y:S01]  /*5620*/  @!P3 IMAD.MOV R11, RZ, RZ, -R11 ;  /* 0x000000ffff0bb224 */ /* 0x000fe200078e0a0b */
[----:B------:R-:W-:-:S02]  /*5630*/  ISETP.GE.AND P4, PT, R28, RZ, PT ;  /* 0x000000ff1c00720c */ /* 0x000fc40003f86270 */
[----:B------:R-:W-:Y:S01]  /*5640*/  STL [R1+0x11c0], R10 ;  /* 0x0011c00a01007387 */ /* 0x000fe20000100800 */
[----:B----4-:R-:W-:Y:S02]  /*5650*/  ISETP.GE.AND P1, PT, R29, RZ, PT ;  /* 0x000000ff1d00720c */ /* 0x010fe40003f26270 */
[----:B------:R-:W-:Y:S01]  /*5660*/  ISETP.GE.AND P3, PT, R0, RZ, PT ;  /* 0x000000ff0000720c */ /* 0x000fe20003f66270 */
[----:B------:R-:W4:Y:S04]  /*5670*/  LDL R28, [R1+0xfec] ;  /* 0x000fec00011c7983 */ /* 0x000f280000100800 */
[----:B------:R-:W4:Y:S04]  /*5680*/  LDL R29, [R1+0xff0] ;  /* 0x000ff000011d7983 */ /* 0x000f280000100800 */
[----:B------:R-:W-:Y:S04]  /*5690*/  STL [R1+0x11c4], R11 ;  /* 0x0011c40b01007387 */ /* 0x000fe80000100800 */
[----:B------:R-:W4:Y:S01]  /*56a0*/  LDL R0, [R1+0xfe4] ;  /* 0x000fe40001007983 */ /* 0x000f220000100800 */
[----:B------:R-:W-:-:S02]  /*56b0*/  @!P5 IMAD.MOV R12, RZ, RZ, -R12 ;  /* 0x000000ffff0cd224 */ /* 0x000fc400078e0a0c */
[----:B------:R-:W-:Y:S02]  /*56c0*/  @!P2 IMAD.MOV R13, RZ, RZ, -R13 ;  /* 0x000000ffff0da224 */ /* 0x000fe400078e0a0d */
[----:B------:R-:W-:Y:S01]  /*56d0*/  @!P0 IMAD.MOV R14, RZ, RZ, -R14 ;  /* 0x000000ffff0e8224 */ /* 0x000fe200078e0a0e */
[----:B------:R-:W-:Y:S04]  /*56e0*/  STL [R1+0x11c8], R12 ;  /* 0x0011c80c01007387 */ /* 0x000fe80000100800 */
[----:B------:R-:W-:Y:S01]  /*56f0*/  STL [R1+0x11cc], R13 ;  /* 0x0011cc0d01007387 */ /* 0x000fe20000100800 */
[----:B------:R-:W-:-:S03]  /*5700*/  @!P4 IMAD.MOV R15, RZ, RZ, -R15 ;  /* 0x000000ffff0fc224 */ /* 0x000fc600078e0a0f */
[----:B------:R-:W-:Y:S01]  /*5710*/  STL [R1+0x11d0], R14 ;  /* 0x0011d00e01007387 */ /* 0x000fe20000100800 */
[----:B------:R-:W-:Y:S02]  /*5720*/  @!P1 IMAD.MOV R16, RZ, RZ, -R16 ;  /* 0x000000ffff109224 */ /* 0x000fe400078e0a10 */
[----:B------:R-:W-:Y:S01]  /*5730*/  @!P3 IMAD.MOV R17, RZ, RZ, -R17 ;  /* 0x000000ffff11b224 */ /* 0x000fe200078e0a11 */
[----:B--2---:R-:W-:Y:S02]  /*5740*/  ISETP.GE.AND P2, PT, R5, RZ, PT ;  /* 0x000000ff0500720c */ /* 0x004fe40003f46270 */
[----:B------:R-:W2:Y:S01]  /*5750*/  LDL R5, [R1+0x5c0] ;  /* 0x0005c00001057983 */ /* 0x000ea20000100800 */
[----:B---3--:R-:W-:Y:S02]  /*5760*/  ISETP.GE.AND P5, PT, R6, RZ, PT ;  /* 0x000000ff0600720c */ /* 0x008fe40003fa6270 */
[----:B------:R-:W-:-:S08]  /*5770*/  ISETP.GE.AND P0, PT, R4, RZ, PT ;  /* 0x000000ff0400720c */ /* 0x000fd00003f06270 */
[----:B------:R-:W-:Y:S01]  /*5780*/  @!P2 IMAD.MOV R19, RZ, RZ, -R19 ;  /* 0x000000ffff13a224 */ /* 0x000fe200078e0a13 */
[----:B------:R-:W-:Y:S02]  /*5790*/  STL [R1+0x11d4], R15 ;  /* 0x0011d40f01007387 */ /* 0x000fe40000100800 */
[----:B------:R-:W-:Y:S02]  /*57a0*/  @!P5 IMAD.MOV R18, RZ, RZ, -R18 ;  /* 0x000000ffff12d224 */ /* 0x000fe400078e0a12 */
[----:B------:R-:W-:Y:S04]  /*57b0*/  STL [R1+0x11d8], R16 ;  /* 0x0011d81001007387 */ /* 0x000fe80000100800 */
[----:B------:R-:W-:Y:S01]  /*57c0*/  STL [R1+0x11dc], R17 ;  /* 0x0011dc1101007387 */ /* 0x000fe20000100800 */
[----:B------:R-:W-:-:S03]  /*57d0*/  @!P0 IMAD.MOV R20, RZ, RZ, -R20 ;  /* 0x000000ffff148224 */ /* 0x000fc600078e0a14 */
[----:B------:R-:W-:Y:S01]  /*57e0*/  STL [R1+0x11e0], R18 ;  /* 0x0011e01201007387 */ /* 0x000fe20000100800 */
[----:B------:R-:W-:-:S03]  /*57f0*/  ISETP.GE.AND P0, PT, R21, RZ, PT ;  /* 0x000000ff1500720c */ /* 0x000fc60003f06270 */
[----:B------:R-:W-:Y:S01]  /*5800*/  STL [R1+0x11e4], R19 ;  /* 0x0011e41301007387 */ /* 0x000fe20000100800 */
[----:B-----5:R-:W-:-:S03]  /*5810*/  ISETP.GE.AND P4, PT, R3, RZ, PT ;  /* 0x000000ff0300720c */ /* 0x020fc60003f86270 */
[----:B------:R-:W-:Y:S01]  /*5820*/  STL [R1+0x11e8], R20 ;  /* 0x0011e81401007387 */ /* 0x000fe20000100800 */
[----:B------:R-:W-:-:S03]  /*5830*/  ISETP.GE.AND P1, PT, R2, RZ, PT ;  /* 0x000000ff0200720c */ /* 0x000fc60003f26270 */
[----:B------:R-:W3:Y:S04]  /*5840*/  LDL.LU R21, [R1+0x1214] ;  /* 0x0012140001157983 */ /* 0x000ee80000300800 */
[----:B------:R-:W5:Y:S04]  /*5850*/  LDL.LU R4, [R1+0x8c] ;  /* 0x00008c0001047983 */ /* 0x000f680000300800 */
[----:B------:R-:W5:Y:S04]  /*5860*/  LDL.LU R3, [R1+0x88] ;  /* 0x0000880001037983 */ /* 0x000f680000300800 */
[----:B------:R-:W5:Y:S01]  /*5870*/  LDL.LU R2, [R1+0x84] ;  /* 0x0000840001027983 */ /* 0x000f620000300800 */
[----:B----4-:R-:W-:-:S03]  /*5880*/  ISETP.GE.AND P2, PT, R0, RZ, PT ;  /* 0x000000ff0000720c */ /* 0x010fc60003f46270 */
[----:B------:R-:W0:Y:S01]  /*5890*/  S2R R0, SR_TID.X ;  /* 0x0000000000007919 */ /* 0x000e220000002100 */
[----:B------:R-:W-:Y:S02]  /*58a0*/  ISETP.GE.AND P3, PT, R28, RZ, PT ;  /* 0x000000ff1c00720c */ /* 0x000fe40003f66270 */
[----:B------:R-:W-:Y:S01]  /*58b0*/  ISETP.GE.AND P5, PT, R29, RZ, PT ;  /* 0x000000ff1d00720c */ /* 0x000fe20003fa6270 */
[----:B------:R-:W-:Y:S01]  /*58c0*/  @!P4 IMAD.MOV R22, RZ, RZ, -R22 ;  /* 0x000000ffff16c224 */ /* 0x000fe200078e0a16 */
[----:B------:R-:W4:Y:S01]  /*58d0*/  LDL.LU R28, [R1+0x80] ;  /* 0x00008000011c7983 */ /* 0x000f220000300800 */
[----:B------:R-:W-:-:S03]  /*58e0*/  @!P1 IMAD.MOV R23, RZ, RZ, -R23 ;  /* 0x000000ffff179224 */ /* 0x000fc600078e0a17 */
[----:B------:R-:W4:Y:S01]  /*58f0*/  LDL.LU R29, [R1+0x7c] ;  /* 0x00007c00011d7983 */ /* 0x000f220000300800 */
[----:B0-----:R-:W-:-:S05]  /*5900*/  LOP3.LUT R0, R0, 0x7f, RZ, 0xc0, !PT ;  /* 0x0000007f00007812 */ /* 0x001fca00078ec0ff */
[----:B------:R-:W-:Y:S01]  /*5910*/  IMAD R0, R0, c[0x0][0x18c], RZ ;  /* 0x0000630000007a24 */ /* 0x000fe200078e02ff */
[----:B------:R-:W-:Y:S04]  /*5920*/  STL [R1+0x11ec], R22 ;  /* 0x0011ec1601007387 */ /* 0x000fe80000100800 */
[----:B------:R-:W-:Y:S01]  /*5930*/  LEA R0, P6, R0, c[0x0][0x168], 0x1 ;  /* 0x00005a0000007a11 */ /* 0x000fe200078c08ff */
[----:B------:R-:W-:Y:S01]  /*5940*/  STL [R1+0x11f0], R23 ;  /* 0x0011f01701007387 */ /* 0x000fe20000100800 */
[----:B------:R-:W-:Y:S01]  /*5950*/  @!P3 IMAD.MOV R24, RZ, RZ, -R24 ;  /* 0x000000ffff18b224 */ /* 0x000fe200078e0a18 */
[----:B------:R-:W-:Y:S01]  /*5960*/  ISETP.NE.AND P1, PT, RZ, c[0x0][0x17c], PT ;  /* 0x00005f00ff007a0c */ /* 0x000fe20003f25270 */
[----:B------:R-:W-:Y:S01]  /*5970*/  @!P5 IMAD.MOV R25, RZ, RZ, -R25 ;  /* 0x000000ffff19d224 */ /* 0x000fe200078e0a19 */
[----:B------:R0:W-:Y:S01]  /*5980*/  STL [R1+0x1118], R0 ;  /* 0x0011180001007387 */ /* 0x0001e20000100800 */
[----:B------:R-:W-:-:S02]  /*5990*/  @!P2 IMAD.MOV R26, RZ, RZ, -R26 ;  /* 0x000000ffff1aa224 */ /* 0x000fc400078e0a1a */
[----:B------:R-:W-:Y:S01]  /*59a0*/  @!P0 IMAD.MOV R27, RZ, RZ, -R27 ;  /* 0x000000ffff1b8224 */ /* 0x000fe200078e0a1b */
[----:B------:R-:W-:Y:S01]  /*59b0*/  STL [R1+0x11f4], R24 ;  /* 0x0011f41801007387 */ /* 0x000fe20000100800 */
[----:B0-----:R-:W-:-:S03]  /*59c0*/  LOP3.LUT R0, RZ, c[0x0][0x17c], RZ, 0x33, !PT ;  /* 0x00005f00ff007a12 */ /* 0x001fc600078e33ff */
[----:B------:R-:W-:Y:S04]  /*59d0*/  STL [R1+0x11f8], R25 ;  /* 0x0011f81901007387 */ /* 0x000fe80000100800 */
[----:B------:R-:W-:Y:S04]  /*59e0*/  STL [R1+0x11fc], R26 ;  /* 0x0011fc1a01007387 */ /* 0x000fe80000100800 */
[----:B------:R-:W-:Y:S01]  /*59f0*/  STL [R1+0x1200], R27 ;  /* 0x0012001b01007387 */ /* 0x000fe20000100800 */
[----:B--2---:R-:W-:-:S13]  /*5a00*/  ISETP.GE.AND P4, PT, R5, RZ, PT ;  /* 0x000000ff0500720c */ /* 0x004fda0003f86270 */
[----:B---3--:R-:W-:Y:S01]  /*5a10*/  @!P4 IMAD.MOV R21, RZ, RZ, -R21 ;  /* 0x000000ffff15c224 */ /* 0x008fe200078e0a15 */
[----:B-----5:R-:W-:-:S04]  /*5a20*/  SEL R6, R0, R4, !P1 ;  /* 0x0000000400067207 */ /* 0x020fc80004800000 */
[----:B------:R0:W-:Y:S01]  /*5a30*/  STL [R1+0x1204], R21 ;  /* 0x0012041501007387 */ /* 0x0001e20000100800 */
[----:B------:R-:W-:-:S03]  /*5a40*/  SEL R5, R0, R3, !P1 ;  /* 0x0000000300057207 */ /* 0x000fc60004800000 */
[----:B------:R-:W-:Y:S01]  /*5a50*/  STL [R1+0xb8], R6 ;  /* 0x0000b80601007387 */ /* 0x000fe20000100800 */
[----:B------:R-:W-:-:S03]  /*5a60*/  SEL R4, R0, R2, !P1 ;  /* 0x0000000200047207 */ /* 0x000fc60004800000 */
[----:B------:R-:W-:Y:S04]  /*5a70*/  STL [R1+0xb4], R5 ;  /* 0x0000b40501007387 */ /* 0x000fe80000100800 */
[----:B------:R-:W-:Y:S04]  /*5a80*/  STL [R1+0xb0], R4 ;  /* 0x0000b00401007387 */ /* 0x000fe80000100800 */
[----:B0-----:R-:W2:Y:S01]  /*5a90*/  LDL.LU R21, [R1+0x6c] ;  /* 0x00006c0001157983 */ /* 0x001ea20000300800 */
[C---:B----4-:R-:W-:Y:S02]  /*5aa0*/  SEL R3, R0.reuse, R28, !P1 ;  /* 0x0000001c00037207 */ /* 0x050fe40004800000 */
[----:B------:R-:W-:-:S03]  /*5ab0*/  SEL R2, R0, R29, !P1 ;  /* 0x0000001d00027207 */ /* 0x000fc60004800000 */
[----:B------:R-:W-:Y:S04]  /*5ac0*/  STL [R1+0xac], R3 ;  /* 0x0000ac0301007387 */ /* 0x000fe80000100800 */
[----:B--2---:R0:W-:Y:S04]  /*5ad0*/  STL [R1+0x1208], R21 ;  /* 0x0012081501007387 */ /* 0x0041e80000100800 */
[----:B------:R-:W-:Y:S04]  /*5ae0*/  STL [R1+0xa8], R2 ;  /* 0x0000a80201007387 */ /* 0x000fe80000100800 */
[----:B0-----:R-:W2:Y:S04]  /*5af0*/  LDL.LU R21, [R1+0x70] ;  /* 0x0000700001157983 */ /* 0x001ea80000300800 */
[----:B--2---:R0:W-:Y:S04]  /*5b00*/  STL [R1+0x120c], R21 ;  /* 0x00120c1501007387 */ /* 0x0041e80000100800 */
[----:B0-----:R-:W2:Y:S04]  /*5b10*/  LDL.LU R21, [R1+0x74] ;  /* 0x0000740001157983 */ /* 0x001ea80000300800 */
[----:B--2---:R0:W-:Y:S04]  /*5b20*/  STL [R1+0x1210], R21 ;  /* 0x0012101501007387 */ /* 0x0041e80000100800 */
[----:B0-----:R-:W2:Y:S04]  /*5b30*/  LDL.LU R21, [R1+0x78] ;  /* 0x0000780001157983 */ /* 0x001ea80000300800 */
[----:B------:R-:W3:Y:S04]  /*5b40*/  LDL.LU R27, [R1+0x68] ;  /* 0x00006800011b7983 */ /* 0x000ee80000300800 */
[----:B------:R-:W4:Y:S04]  /*5b50*/  LDL.LU R26, [R1+0x64] ;  /* 0x00006400011a7983 */ /* 0x000f280000300800 */
[----:B------:R-:W5:Y:S04]  /*5b60*/  LDL.LU R25, [R1+0x60] ;  /* 0x0000600001197983 */ /* 0x000f680000300800 */
[----:B------:R-:W3:Y:S04]  /*5b70*/  LDL.LU R24, [R1+0x5c] ;  /* 0x00005c0001187983 */ /* 0x000ee80000300800 */
        /* <DEDUP_REMOVED lines=22> */
[----:B------:R-:W3:Y:S01]  /*5ce0*/  LDL.LU R29, [R1] ;  /* 0x00000000011d7983 */ /* 0x000ee20000300800 */
[----:B--2---:R-:W-:-:S05]  /*5cf0*/  SEL R21, R0, R21, !P1 ;  /* 0x0000001500157207 */ /* 0x004fca0004800000 */
[----:B------:R0:W-:Y:S04]  /*5d00*/  STL [R1+0xa4], R21 ;  /* 0x0000a41501007387 */ /* 0x0001e80000100800 */
[----:B0-----:R-:W2:Y:S02]  /*5d10*/  LDL.LU R21, [R1+0x1210] ;  /* 0x0012100001157983 */ /* 0x001ea40000300800 */
[----:B--2---:R-:W-:-:S05]  /*5d20*/  SEL R21, R0, R21, !P1 ;  /* 0x0000001500157207 */ /* 0x004fca0004800000 */
[----:B------:R0:W-:Y:S04]  /*5d30*/  STL [R1+0xa0], R21 ;  /* 0x0000a01501007387 */ /* 0x0001e80000100800 */
[----:B0-----:R-:W2:Y:S02]  /*5d40*/  LDL.LU R21, [R1+0x120c] ;  /* 0x00120c0001157983 */ /* 0x001ea40000300800 */
[----:B--2---:R-:W-:-:S05]  /*5d50*/  SEL R21, R0, R21, !P1 ;  /* 0x0000001500157207 */ /* 0x004fca0004800000 */
[----:B------:R0:W-:Y:S04]  /*5d60*/  STL [R1+0x9c], R21 ;  /* 0x00009c1501007387 */ /* 0x0001e80000100800 */
[----:B0-----:R-:W2:Y:S01]  /*5d70*/  LDL.LU R21, [R1+0x1208] ;  /* 0x0012080001157983 */ /* 0x001ea20000300800 */
[C---:B---3--:R-:W-:Y:S02]  /*5d80*/  SEL R27, R0.reuse, R27, !P1 ;  /* 0x0000001b001b7207 */ /* 0x048fe40004800000 */
[C---:B----4-:R-:W-:Y:S02]  /*5d90*/  SEL R26, R0.reuse, R26, !P1 ;  /* 0x0000001a001a7207 */ /* 0x050fe40004800000 */
[C---:B-----5:R-:W-:Y:S02]  /*5da0*/  SEL R25, R0.reuse, R25, !P1 ;  /* 0x0000001900197207 */ /* 0x060fe40004800000 */
[----:B------:R-:W-:-:S02]  /*5db0*/  SEL R24, R0, R24, !P1 ;  /* 0x0000001800187207 */ /* 0x000fc40004800000 */
[C---:B------:R-:W-:Y:S02]  /*5dc0*/  SEL R23, R0.reuse, R23, !P1 ;  /* 0x0000001700177207 */ /* 0x040fe40004800000 */
[C---:B------:R-:W-:Y:S02]  /*5dd0*/  SEL R22, R0.reuse, R22, !P1 ;  /* 0x0000001600167207 */ /* 0x040fe40004800000 */
[C---:B------:R-:W-:Y:S02]  /*5de0*/  SEL R20, R0.reuse, R20, !P1 ;  /* 0x0000001400147207 */ /* 0x040fe40004800000 */
[C---:B------:R-:W-:Y:S02]  /*5df0*/  SEL R19, R0.reuse, R19, !P1 ;  /* 0x0000001300137207 */ /* 0x040fe40004800000 */
[C---:B------:R-:W-:Y:S02]  /*5e00*/  SEL R18, R0.reuse, R18, !P1 ;  /* 0x0000001200127207 */ /* 0x040fe40004800000 */
        /* <DEDUP_REMOVED lines=18> */
[----:B--2---:R-:W-:-:S05]  /*5f30*/  SEL R21, R0, R21, !P1 ;  /* 0x0000001500157207 */ /* 0x004fca0004800000 */
[----:B------:R0:W-:Y:S04]  /*5f40*/  STL [R1+0x98], R21 ;  /* 0x0000981501007387 */ /* 0x0001e80000100800 */
        /* <DEDUP_REMOVED lines=8> */
[----:B0-----:R-:W2:Y:S04]  /*5fd0*/  LDL.LU R24, [R1+0x11f4] ;  /* 0x0011f40001187983 */ /* 0x001ea80000300800 */
        /* <DEDUP_REMOVED lines=45> */
[----:B0-----:R-:W3:Y:S01]  /*62b0*/  LDL.LU R29, [R1+0x1198] ;  /* 0x00119800011d7983 */ /* 0x001ee20000300800 */
[----:B--2---:R-:W-:-:S02]  /*62c0*/  SEL R28, R0, R28, !P1 ;  /* 0x0000001c001c7207 */ /* 0x004fc40004800000 */
[C---:B---3--:R-:W-:Y:S02]  /*62d0*/  SEL R29, R0.reuse, R29, !P1 ;  /* 0x0000001d001d7207 */ /* 0x048fe40004800000 */
[----:B------:R-:W-:Y:S02]  /*62e0*/  SEL R0, R0, R2, !P1 ;  /* 0x0000000200007207 */ /* 0x000fe40004800000 */
[----:B------:R-:W-:Y:S01]  /*62f0*/  LOP3.LUT R2, RZ, c[0x0][0x17c], RZ, 0x33, !PT ;  /* 0x00005f00ff027a12 */ /* 0x000fe200078e33ff */
[----:B------:R-:W-:Y:S03]  /*6300*/  STL [R1+0x24], R29 ;  /* 0x0000241d01007387 */ /* 0x000fe60000100800 */
[C---:B------:R-:W-:Y:S01]  /*6310*/  SEL R3, R2.reuse, R3, !P1 ;  /* 0x0000000302037207 */ /* 0x040fe20004800000 */
[----:B------:R-:W-:Y:S01]  /*6320*/  STL [R1+0x20], R28 ;  /* 0x0000201c01007387 */ /* 0x000fe20000100800 */
[----:B------:R-:W-:-:S03]  /*6330*/  SEL R4, R2, R4, !P1 ;  /* 0x0000000402047207 */ /* 0x000fc60004800000 */
[----:B------:R0:W-:Y:S04]  /*6340*/  STL [R1+0x1c], R0 ;  /* 0x00001c0001007387 */ /* 0x0001e80000100800 */
[----:B------:R1:W-:Y:S01]  /*6350*/  STL [R1+0x18], R3 ;  /* 0x0000180301007387 */ /* 0x0003e20000100800 */
[----:B0-----:R-:W-:-:S03]  /*6360*/  SEL R0, R2, R5, !P1 ;  /* 0x0000000502007207 */ /* 0x001fc60004800000 */
[----:B------:R0:W-:Y:S01]  /*6370*/  STL [R1+0x14], R4 ;  /* 0x0000140401007387 */ /* 0x0001e20000100800 */
[----:B-1----:R-:W-:-:S03]  /*6380*/  SEL R3, R2, R6, !P1 ;  /* 0x0000000602037207 */ /* 0x002fc60004800000 */
[----:B------:R1:W-:Y:S01]  /*6390*/  STL [R1+0x10], R0 ;  /* 0x0000100001007387 */ /* 0x0003e20000100800 */
[----:B0-----:R-:W-:-:S03]  /*63a0*/  SEL R4, R2, R7, !P1 ;  /* 0x0000000702047207 */ /* 0x001fc60004800000 */
[----:B------:R0:W-:Y:S01]  /*63b0*/  STL [R1+0xc], R3 ;  /* 0x00000c0301007387 */ /* 0x0001e20000100800 */
[----:B-1----:R-:W-:-:S03]  /*63c0*/  SEL R0, R2, R8, !P1 ;  /* 0x0000000802007207 */ /* 0x002fc60004800000 */
[----:B0-----:R-:W2:Y:S04]  /*63d0*/  LDL.LU R3, [R1+0xb8] ;  /* 0x0000b80001037983 */ /* 0x001ea80000300800 */
[----:B------:R0:W-:Y:S01]  /*63e0*/  STL [R1+0x8], R4 ;  /* 0x0000080401007387 */ /* 0x0001e20000100800 */
[----:B------:R-:W-:-:S03]  /*63f0*/  SEL R29, R2, R10, !P1 ;  /* 0x0000000a021d7207 */ /* 0x000fc60004800000 */
[----:B0-----:R-:W3:Y:S04]  /*6400*/  LDL.LU R4, [R1+0xb4] ;  /* 0x0000b40001047983 */ /* 0x001ee80000300800 */
[----:B------:R0:W-:Y:S04]  /*6410*/  STL [R1+0x4], R0 ;  /* 0x0000040001007387 */ /* 0x0001e80000100800 */
[----:B------:R-:W3:Y:S04]  /*6420*/  LDL.LU R5, [R1+0xb0] ;  /* 0x0000b00001057983 */ /* 0x000ee80000300800 */
[----:B------:R-:W3:Y:S01]  /*6430*/  LDL.LU R6, [R1+0xac] ;  /* 0x0000ac0001067983 */ /* 0x000ee20000300800 */
[----:B0-----:R-:W-:-:S03]  /*6440*/  SEL R0, R2, R9, !P1 ;  /* 0x0000000902007207 */ /* 0x001fc60004800000 */
[----:B------:R-:W3:Y:S01]  /*6450*/  LDL.LU R7, [R1+0xa8] ;  /* 0x0000a80001077983 */ /* 0x000ee20000300800 */
[----:B------:R-:W-:-:S03]  /*6460*/  SEL R28, R2, R11, !P1 ;  /* 0x0000000b021c7207 */ /* 0x000fc60004800000 */
[----:B------:R-:W3:Y:S04]  /*6470*/  LDL.LU R8, [R1+0xa4] ;  /* 0x0000a40001087983 */ /* 0x000ee80000300800 */
[----:B------:R-:W3:Y:S01]  /*6480*/  LDL.LU R9, [R1+0xa0] ;  /* 0x0000a00001097983 */ /* 0x000ee20000300800 */
[----:B------:R-:W-:-:S03]  /*6490*/  SEL R12, R2, R12, !P1 ;  /* 0x0000000c020c7207 */ /* 0x000fc60004800000 */
[----:B------:R0:W-:Y:S01]  /*64a0*/  STL [R1+0x111c], R0 ;  /* 0x00111c0001007387 */ /* 0x0001e20000100800 */
[C---:B------:R-:W-:Y:S02]  /*64b0*/  SEL R13, R2.reuse, R13, !P1 ;  /* 0x0000000d020d7207 */ /* 0x040fe40004800000 */
[C---:B------:R-:W-:Y:S01]  /*64c0*/  SEL R14, R2.reuse, R14, !P1 ;  /* 0x0000000e020e7207 */ /* 0x040fe20004800000 */
[----:B0-----:R-:W3:Y:S04]  /*64d0*/  LDL.LU R0, [R1+0x80] ;  /* 0x0000800001007983 */ /* 0x001ee80000300800 */
[----:B------:R-:W3:Y:S04]  /*64e0*/  LDL.LU R10, [R1+0x9c] ;  /* 0x00009c00010a7983 */ /* 0x000ee80000300800 */
[----:B------:R0:W-:Y:S01]  /*64f0*/  STL [R1+0x1120], R29 ;  /* 0x0011201d01007387 */ /* 0x0001e20000100800 */
[----:B------:R-:W-:-:S03]  /*6500*/  SEL R15, R2, R15, !P1 ;  /* 0x0000000f020f7207 */ /* 0x000fc60004800000 */
[----:B0-----:R-:W3:Y:S04]  /*6510*/  LDL.LU R29, [R1+0x84] ;  /* 0x00008400011d7983 */ /* 0x001ee80000300800 */
[----:B------:R-:W3:Y:S04]  /*6520*/  LDL.LU R11, [R1+0x98] ;  /* 0x00009800010b7983 */ /* 0x000ee80000300800 */
[----:B------:R0:W-:Y:S04]  /*6530*/  STL [R1+0x1124], R28 ;  /* 0x0011241c01007387 */ /* 0x0001e80000100800 */
[----:B0-----:R-:W3:Y:S04]  /*6540*/  LDL.LU R28, [R1+0x88] ;  /* 0x00008800011c7983 */ /* 0x001ee80000300800 */
[----:B------:R0:W-:Y:S04]  /*6550*/  STL [R1+0x1128], R12 ;  /* 0x0011280c01007387 */ /* 0x0001e80000100800 */
[----:B0-----:R-:W3:Y:S04]  /*6560*/  LDL.LU R12, [R1+0x8c] ;  /* 0x00008c00010c7983 */ /* 0x001ee80000300800 */
[----:B------:R0:W-:Y:S04]  /*6570*/  STL [R1+0x112c], R13 ;  /* 0x00112c0d01007387 */ /* 0x0001e80000100800 */
[----:B0-----:R-:W3:Y:S04]  /*6580*/  LDL.LU R13, [R1+0x94] ;  /* 0x00009400010d7983 */ /* 0x001ee80000300800 */
[----:B------:R0:W-:Y:S04]  /*6590*/  STL [R1+0x1130], R14 ;  /* 0x0011300e01007387 */ /* 0x0001e80000100800 */
[----:B0-----:R-:W3:Y:S04]  /*65a0*/  LDL.LU R14, [R1+0xbc] ;  /* 0x0000bc00010e7983 */ /* 0x001ee80000300800 */
[----:B------:R0:W-:Y:S04]  /*65b0*/  STL [R1+0x1134], R15 ;  /* 0x0011340f01007387 */ /* 0x0001e80000100800 */
[----:B0-----:R-:W3:Y:S01]  /*65c0*/  LDL.LU R15, [R1+0xc0] ;  /* 0x0000c000010f7983 */ /* 0x001ee20000300800 */
[----:B------:R-:W-:-:S03]  /*65d0*/  SEL R16, R2, R16, !P1 ;  /* 0x0000001002107207 */ /* 0x000fc60004800000 */
[----:B------:R-:W0:Y:S04]  /*65e0*/  S2R R2, SR_TID.X ;  /* 0x0000000000027919 */ /* 0x000e280000002100 */
[----:B------:R1:W-:Y:S02]  /*65f0*/  STL [R1+0x1138], R16 ;  /* 0x0011381001007387 */ /* 0x0003e40000100800 */
[----:B-1----:R-:W-:-:S04]  /*6600*/  LOP3.LUT R16, RZ, c[0x0][0x17c], RZ, 0x33, !PT ;  /* 0x00005f00ff107a12 */ /* 0x002fc800078e33ff */
[C---:B------:R-:W-:Y:S02]  /*6610*/  SEL R17, R16.reuse, R17, !P1 ;  /* 0x0000001110117207 */ /* 0x040fe40004800000 */
[C---:B------:R-:W-:Y:S02]  /*6620*/  SEL R18, R16.reuse, R18, !P1 ;  /* 0x0000001210127207 */ /* 0x040fe40004800000 */
[----:B------:R-:W-:Y:S02]  /*6630*/  SEL R19, R16, R19, !P1 ;  /* 0x0000001310137207 */ /* 0x000fe40004800000 */
[----:B0-----:R-:W-:Y:S02]  /*6640*/  LOP3.LUT R2, R2, 0x7f, RZ, 0xc0, !PT ;  /* 0x0000007f02027812 */ /* 0x001fe400078ec0ff */
[C---:B------:R-:W-:Y:S01]  /*6650*/  SEL R20, R16.reuse, R20, !P1 ;  /* 0x0000001410147207 */ /* 0x040fe20004800000 */
[----:B------:R-:W-:Y:S01]  /*6660*/  STL [R1+0x113c], R17 ;  /* 0x00113c1101007387 */ /* 0x000fe20000100800 */
[----:B------:R-:W-:Y:S01]  /*6670*/  SEL R22, R16, R22, !P1 ;  /* 0x0000001610167207 */ /* 0x000fe20004800000 */
[----:B------:R-:W-:Y:S01]  /*6680*/  IMAD R2, R2, c[0x0][0x18c], RZ ;  /* 0x0000630002027a24 */ /* 0x000fe200078e02ff */
[C---:B------:R-:W-:Y:S01]  /*6690*/  SEL R23, R16.reuse, R23, !P1 ;  /* 0x0000001710177207 */ /* 0x040fe20004800000 */
[----:B------:R-:W-:Y:S01]  /*66a0*/  STL [R1+0x1140], R18 ;  /* 0x0011401201007387 */ /* 0x000fe20000100800 */
[----:B------:R-:W-:-:S02]  /*66b0*/  SEL R24, R16, R24, !P1 ;  /* 0x0000001810187207 */ /* 0x000fc40004800000 */
[C---:B-----5:R-:W-:Y:S01]  /*66c0*/  SEL R25, R16.reuse, R25, !P1 ;  /* 0x0000001910197207 */ /* 0x060fe20004800000 */
[----:B------:R-:W-:Y:S01]  /*66d0*/  STL [R1+0x1144], R19 ;  /* 0x0011441301007387 */ /* 0x000fe20000100800 */
[C---:B----4-:R-:W-:Y:S02]  /*66e0*/  SEL R26, R16.reuse, R26, !P1 ;  /* 0x0000001a101a7207 */ /* 0x050fe40004800000 */
[C---:B------:R-:W-:Y:S01]  /*66f0*/  SEL R27, R16.reuse, R27, !P1 ;  /* 0x0000001b101b7207 */ /* 0x040fe20004800000 */
[----:B------:R-:W-:Y:S01]  /*6700*/  STL [R1+0x1148], R20 ;  /* 0x0011481401007387 */ /* 0x000fe20000100800 */
[----:B------:R-:W-:-:S03]  /*6710*/  SEL R21, R16, R21, !P1 ;  /* 0x0000001510157207 */ /* 0x000fc60004800000 */
[----:B------:R-:W-:Y:S01]  /*6720*/  STL [R1+0x114c], R22 ;  /* 0x00114c1601007387 */ /* 0x000fe20000100800 */
[----:B------:R-:W-:-:S03]  /*6730*/  LEA.HI.X.SX32 R2, R2, c[0x0][0x16c], 0x1, P6 ;  /* 0x00005b0002027a11 */ /* 0x000fc600030f0eff */
[----:B------:R-:W-:Y:S04]  /*6740*/  STL [R1+0x1150], R23 ;  /* 0x0011501701007387 */ /* 0x000fe80000100800 */
[----:B------:R-:W-:Y:S04]  /*6750*/  STL [R1+0x1154], R24 ;  /* 0x0011541801007387 */ /* 0x000fe80000100800 */
[----:B------:R-:W-:Y:S04]  /*6760*/  STL [R1+0x1158], R25 ;  /* 0x0011581901007387 */ /* 0x000fe80000100800 */
[----:B------:R-:W-:Y:S04]  /*6770*/  STL [R1+0x115c], R26 ;  /* 0x00115c1a01007387 */ /* 0x000fe80000100800 */
[----:B------:R-:W-:Y:S04]  /*6780*/  STL [R1+0x1160], R27 ;  /* 0x0011601b01007387 */ /* 0x000fe80000100800 */
[----:B------:R-:W-:Y:S04]  /*6790*/  STL [R1+0x1164], R21 ;  /* 0x0011641501007387 */ /* 0x000fe80000100800 */
[----:B------:R0:W-:Y:S01]  /*67a0*/  STL [R1+0x1168], R2 ;  /* 0x0011680201007387 */ /* 0x0001e20000100800 */
[----:B--2---:R-:W-:-:S02]  /*67b0*/  IMAD R3, R3, c[0x0][0x190], RZ ;  /* 0x0000640003037a24 */ /* 0x004fc400078e02ff */
[----:B---3--:R-:W-:Y:S02]  /*67c0*/  IMAD R4, R4, c[0x0][0x190], RZ ;  /* 0x0000640004047a24 */ /* 0x008fe400078e02ff */
[----:B------:R-:W-:Y:S02]  /*67d0*/  IMAD R5, R5, c[0x0][0x190], RZ ;  /* 0x0000640005057a24 */ /* 0x000fe400078e02ff */
[----:B------:R-:W-:Y:S02]  /*67e0*/  IMAD R6, R6, c[0x0][0x190], RZ ;  /* 0x0000640006067a24 */ /* 0x000fe400078e02ff */
[----:B------:R-:W-:Y:S02]  /*67f0*/  IMAD R7, R7, c[0x0][0x190], RZ ;  /* 0x0000640007077a24 */ /* 0x000fe400078e02ff */
[----:B------:R-:W-:Y:S02]  /*6800*/  IMAD R8, R8, c[0x0][0x190], RZ ;  /* 0x0000640008087a24 */ /* 0x000fe400078e02ff */
[----:B------:R-:W-:-:S02]  /*6810*/  IMAD R9, R9, c[0x0][0x190], RZ ;  /* 0x0000640009097a24 */ /* 0x000fc400078e02ff */
[----:B------:R-:W-:Y:S02]  /*6820*/  IMAD R10, R10, c[0x0][0x190], RZ ;  /* 0x000064000a0a7a24 */ /* 0x000fe400078e02ff */
[----:B------:R-:W-:Y:S02]  /*6830*/  IMAD R11, R11, c[0x0][0x190], RZ ;  /* 0x000064000b0b7a24 */ /* 0x000fe400078e02ff */
[----:B0-----:R-:W-:Y:S02]  /*6840*/  IMAD R2, R14, c[0x0][0x184], RZ ;  /* 0x000061000e027a24 */ /* 0x001fe400078e02ff */
[----:B------:R-:W-:-:S05]  /*6850*/  IMAD R15, R15, c[0x0][0x184], RZ ;  /* 0x000061000f0f7a24 */ /* 0x000fca00078e02ff */
[----:B------:R-:W-:Y:S04]  /*6860*/  STL [R1+0xc0], R15 ;  /* 0x0000c00f01007387 */ /* 0x000fe80000100800 */
[----:B------:R-:W-:Y:S04]  /*6870*/  STL [R1+0x116c], R3 ;  /* 0x00116c0301007387 */ /* 0x000fe80000100800 */
[----:B------:R0:W-:Y:S04]  /*6880*/  STL [R1+0xbc], R2 ;  /* 0x0000bc0201007387 */ /* 0x0001e80000100800 */
[----:B------:R1:W-:Y:S04]  /*6890*/  STL [R1+0x1170], R4 ;  /* 0x0011700401007387 */ /* 0x0003e80000100800 */
[----:B------:R-:W-:Y:S01]  /*68a0*/  STL [R1+0x1174], R5 ;  /* 0x0011740501007387 */ /* 0x000fe20000100800 */
[----:B0-----:R-:W-:-:S03]  /*68b0*/  IMAD R2, R13, c[0x0][0x190], RZ ;  /* 0x000064000d027a24 */ /* 0x001fc600078e02ff */
[----:B------:R-:W-:Y:S01]  /*68c0*/  STL [R1+0x1178], R6 ;  /* 0x0011780601007387 */ /* 0x000fe20000100800 */
[----:B------:R-:W-:Y:S02]  /*68d0*/  IMAD R3, R28, c[0x0][0x190], RZ ;  /* 0x000064001c037a24 */ /* 0x000fe400078e02ff */
[----:B-1----:R-:W-:Y:S01]  /*68e0*/  IMAD R4, R12, c[0x0][0x190], RZ ;  /* 0x000064000c047a24 */ /* 0x002fe200078e02ff */
[----:B------:R-:W-:Y:S04]  /*68f0*/  STL [R1+0x117c], R7 ;  /* 0x00117c0701007387 */ /* 0x000fe80000100800 */
[----:B------:R-:W-:Y:S04]  /*6900*/  STL [R1+0x1180], R8 ;  /* 0x0011800801007387 */ /* 0x000fe80000100800 */
[----:B------:R-:W-:Y:S04]  /*6910*/  STL [R1+0x1184], R9 ;  /* 0x0011840901007387 */ /* 0x000fe80000100800 */
[----:B------:R-:W-:Y:S04]  /*6920*/  STL [R1+0x1188], R10 ;  /* 0x0011880a01007387 */ /* 0x000fe80000100800 */
[----:B------:R0:W-:Y:S04]  /*6930*/  STL [R1+0x118c], R11 ;  /* 0x00118c0b01007387 */ /* 0x0001e80000100800 */
[----:B------:R1:W-:Y:S04]  /*6940*/  STL [R1+0x90], R2 ;  /* 0x0000900201007387 */ /* 0x0003e80000100800 */
[----:B------:R-:W-:Y:S04]  /*6950*/  STL [R1+0x8c], R4 ;  /* 0x00008c0401007387 */ /* 0x000fe80000100800 */
[----:B------:R-:W-:Y:S04]  /*6960*/  STL [R1+0x88], R3 ;  /* 0x0000880301007387 */ /* 0x000fe80000100800 */
[----:B0-----:R-:W2:Y:S01]  /*6970*/  LDL.LU R11, [R1+0x74] ;  /* 0x00007400010b7983 */ /* 0x001ea20000300800 */
[----:B-1----:R-:W-:-:S02]  /*6980*/  IMAD R2, R29, c[0x0][0x190], RZ ;  /* 0x000064001d027a24 */ /* 0x002fc400078e02ff */
[----:B------:R-:W-:-:S03]  /*6990*/  IMAD R0, R0, c[0x0][0x190], RZ ;  /* 0x0000640000007a24 */ /* 0x000fc600078e02ff */
[----:B------:R-:W-:Y:S04]  /*69a0*/  STL [R1+0x84], R2 ;  /* 0x0000840201007387 */ /* 0x000fe80000100800 */
[----:B--2---:R0:W-:Y:S04]  /*69b0*/  STL [R1+0x1190], R11 ;  /* 0x0011900b01007387 */ /* 0x0041e80000100800 */
[----:B------:R-:W-:Y:S04]  /*69c0*/  STL [R1+0x80], R0 ;  /* 0x0000800001007387 */ /* 0x000fe80000100800 */
        /* <DEDUP_REMOVED lines=30> */
[----:B------:R-:W3:Y:S01]  /*6bb0*/  LDL.LU R0, [R1+0x4] ;  /* 0x0000040001007983 */ /* 0x000ee20000300800 */
[----:B--2---:R-:W-:-:S05]  /*6bc0*/  IMAD R11, R11, c[0x0][0x190], RZ ;  /* 0x000064000b0b7a24 */ /* 0x004fca00078e02ff */
[----:B------:R0:W-:Y:S04]  /*6bd0*/  STL [R1+0x7c], R11 ;  /* 0x00007c0b01007387 */ /* 0x0001e80000100800 */
[----:B0-----:R-:W2:Y:S02]  /*6be0*/  LDL.LU R11, [R1+0x1194] ;  /* 0x00119400010b7983 */ /* 0x001ea40000300800 */
[----:B--2---:R-:W-:-:S05]  /*6bf0*/  IMAD R11, R11, c[0x0][0x190], RZ ;  /* 0x000064000b0b7a24 */ /* 0x004fca00078e02ff */
[----:B------:R0:W-:Y:S04]  /*6c00*/  STL [R1+0x78], R11 ;  /* 0x0000780b01007387 */ /* 0x0001e80000100800 */
[----:B0-----:R-:W2:Y:S01]  /*6c10*/  LDL.LU R11, [R1+0x1190] ;  /* 0x00119000010b7983 */ /* 0x001ea20000300800 */
[----:B---3--:R-:W-:Y:S02]  /*6c20*/  IMAD R10, R10, c[0x0][0x190], RZ ;  /* 0x000064000a0a7a24 */ /* 0x008fe400078e02ff */
[----:B----4-:R-:W-:Y:S02]  /*6c30*/  IMAD R9, R9, c[0x0][0x190], RZ ;  /* 0x0000640009097a24 */ /* 0x010fe400078e02ff */
[----:B-----5:R-:W-:Y:S02]  /*6c40*/  IMAD R8, R8, c[0x0][0x190], RZ ;  /* 0x0000640008087a24 */ /* 0x020fe400078e02ff */
[----:B------:R-:W-:-:S02]  /*6c50*/  IMAD R7, R7, c[0x0][0x190], RZ ;  /* 0x0000640007077a24 */ /* 0x000fc400078e02ff */
[----:B------:R-:W-:Y:S02]  /*6c60*/  IMAD R6, R6, c[0x0][0x190], RZ ;  /* 0x0000640006067a24 */ /* 0x000fe400078e02ff */
[----:B------:R-:W-:Y:S02]  /*6c70*/  IMAD R5, R5, c[0x0][0x190], RZ ;  /* 0x0000640005057a24 */ /* 0x000fe400078e02ff */
[----:B------:R-:W-:Y:S02]  /*6c80*/  IMAD R4, R4, c[0x0][0x190], RZ ;  /* 0x0000640004047a24 */ /* 0x000fe400078e02ff */
[----:B------:R-:W-:Y:S02]  /*6c90*/  IMAD R3, R3, c[0x0][0x190], RZ ;  /* 0x0000640003037a24 */ /* 0x000fe400078e02ff */
[----:B------:R-:W-:Y:S02]  /*6ca0*/  IMAD R2, R2, c[0x0][0x190], RZ ;  /* 0x0000640002027a24 */ /* 0x000fe400078e02ff */
        /* <DEDUP_REMOVED lines=19> */
[----:B--2---:R-:W-:-:S05]  /*6de0*/  IMAD R11, R11, c[0x0][0x190], RZ ;  /* 0x000064000b0b7a24 */ /* 0x004fca00078e02ff */
        /* <DEDUP_REMOVED lines=57> */
[----:B0-----:R-:W2:Y:S02]  /*7180*/  LDL.LU R0, [R1+0x111c] ;  /* 0x00111c0001007983 */ /* 0x001ea40000300800 */
[----:B--2---:R-:W-:-:S05]  /*7190*/  IMAD R0, R0, c[0x0][0x190], RZ ;  /* 0x0000640000007a24 */ /* 0x004fca00078e02ff */
[----:B------:R0:W-:Y:S04]  /*71a0*/  STL [R1], R0 ;  /* 0x0000000001007387 */ /* 0x0001e80000100800 */
[----:B0-----:R-:W2:Y:S01]  /*71b0*/  LDL.LU R0, [R1+0x1118] ;  /* 0x0011180001007983 */ /* 0x001ea20000300800 */
[----:B------:R-:W-:Y:S02]  /*71c0*/  IMAD R29, R29, c[0x0][0x190], RZ ;  /* 0x000064001d1d7a24 */ /* 0x000fe400078e02ff */
[----:B------:R-:W-:Y:S02]  /*71d0*/  IMAD R28, R28, c[0x0][0x190], RZ ;  /* 0x000064001c1c7a24 */ /* 0x000fe400078e02ff */
[----:B------:R-:W-:Y:S02]  /*71e0*/  IMAD R12, R12, c[0x0][0x190], RZ ;  /* 0x000064000c0c7a24 */ /* 0x000fe400078e02ff */
[----:B------:R-:W-:Y:S01]  /*71f0*/  IMAD R13, R13, c[0x0][0x190], RZ ;  /* 0x000064000d0d7a24 */ /* 0x000fe200078e02ff */
[----:B------:R-:W-:Y:S01]  /*7200*/  STL [R1+0x10e0], R29 ;  /* 0x0010e01d01007387 */ /* 0x000fe20000100800 */
[----:B------:R-:W-:-:S02]  /*7210*/  IMAD R14, R14, c[0x0][0x190], RZ ;  /* 0x000064000e0e7a24 */ /* 0x000fc400078e02ff */
[----:B------:R-:W-:Y:S01]  /*7220*/  IMAD R15, R15, c[0x0][0x190], RZ ;  /* 0x000064000f0f7a24 */ /* 0x000fe200078e02ff */
[----:B------:R-:W-:Y:S01]  /*7230*/  STL [R1+0x10e4], R28 ;  /* 0x0010e41c01007387 */ /* 0x000fe20000100800 */
[----:B------:R-:W-:-:S03]  /*7240*/  IMAD R16, R16, c[0x0][0x190], RZ ;  /* 0x0000640010107a24 */ /* 0x000fc600078e02ff */
[----:B------:R-:W-:Y:S01]  /*7250*/  STL [R1+0x10e8], R12 ;  /* 0x0010e80c01007387 */ /* 0x000fe20000100800 */
[----:B------:R-:W-:-:S03]  /*7260*/  IMAD R17, R17, c[0x0][0x190], RZ ;  /* 0x0000640011117a24 */ /* 0x000fc600078e02ff */
[----:B------:R-:W-:Y:S01]  /*7270*/  STL [R1+0x10ec], R13 ;  /* 0x0010ec0d01007387 */ /* 0x000fe20000100800 */
[----:B------:R-:W-:-:S03]  /*7280*/  IMAD R18, R18, c[0x0][0x190], RZ ;  /* 0x0000640012127a24 */ /* 0x000fc600078e02ff */
[----:B------:R-:W-:Y:S01]  /*7290*/  STL [R1+0x10f0], R14 ;  /* 0x0010f00e01007387 */ /* 0x000fe20000100800 */
[----:B------:R-:W-:-:S03]  /*72a0*/  IMAD R19, R19, c[0x0][0x190], RZ ;  /* 0x0000640013137a24 */ /* 0x000fc600078e02ff */
        /* <DEDUP_REMOVED lines=10> */
[----:B------:R-:W-:-:S02]  /*7350*/  IMAD R20, R20, c[0x0][0x190], RZ ;  /* 0x0000640014147a24 */ /* 0x000fc400078e02ff */
[----:B------:R-:W-:Y:S02]  /*7360*/  IMAD R22, R22, c[0x0][0x190], RZ ;  /* 0x0000640016167a24 */ /* 0x000fe400078e02ff */
[----:B------:R-:W-:Y:S02]  /*7370*/  IMAD R23, R23, c[0x0][0x190], RZ ;  /* 0x0000640017177a24 */ /* 0x000fe400078e02ff */
[----:B------:R-:W-:Y:S01]  /*7380*/  IMAD R24, R24, c[0x0][0x190], RZ ;  /* 0x0000640018187a24 */ /* 0x000fe200078e02ff */
[----:B------:R-:W-:Y:S04]  /*7390*/  STL [R1+0x1108], R20 ;  /* 0x0011081401007387 */ /* 0x000fe80000100800 */
[----:B------:R-:W-:Y:S04]  /*73a0*/  STL [R1+0x110c], R22 ;  /* 0x00110c1601007387 */ /* 0x000fe80000100800 */
[----:B------:R-:W-:Y:S04]  /*73b0*/  STL [R1+0x1110], R23 ;  /* 0x0011101701007387 */ /* 0x000fe80000100800 */
[----:B------:R-:W-:Y:S04]  /*73c0*/  STL [R1+0x1114], R24 ;  /* 0x0011141801007387 */ /* 0x000fe80000100800 */
[----:B------:R-:W3:Y:S01]  /*73d0*/  LDL.LU R14, [R1+0x7c] ;  /* 0x00007c00010e7983 */ /* 0x000ee20000300800 */
[----:B--2---:R-:W-:-:S02]  /*73e0*/  LEA R13, P5, R3, R0, 0x1 ;  /* 0x00000000030d7211 */ /* 0x004fc400078a08ff */
[----:B------:R-:W-:-:S03]  /*73f0*/  LEA R12, P6, R4, R0, 0x1 ;  /* 0x00000000040c7211 */ /* 0x000fc600078c08ff */
[----:B------:R0:W-:Y:S04]  /*7400*/  STL [R1+0xfa0], R13 ;  /* 0x000fa00d01007387 */ /* 0x0001e80000100800 */
[----:B------:R1:W-:Y:S04]  /*7410*/  STL [R1+0xfa4], R12 ;  /* 0x000fa40c01007387 */ /* 0x0003e80000100800 */
[----:B0-----:R-:W2:Y:S01]  /*7420*/  LDL.LU R13, [R1+0x78] ;  /* 0x00007800010d7983 */ /* 0x001ea20000300800 */
[-C--:B------:R-:W-:Y:S02]  /*7430*/  LEA R20, P0, R5, R0.reuse, 0x1 ;  /* 0x0000000005147211 */ /* 0x080fe400078008ff */
[----:B-1----:R-:W-:-:S03]  /*7440*/  LEA R12, P1, R6, R0, 0x1 ;  /* 0x00000000060c7211 */ /* 0x002fc600078208ff */
[----:B------:R-:W-:Y:S04]  /*7450*/  STL [R1+0xfa8], R20 ;  /* 0x000fa81401007387 */ /* 0x000fe80000100800 */
[----:B------:R0:W-:Y:S01]  /*7460*/  STL [R1+0xfac], R12 ;  /* 0x000fac0c01007387 */ /* 0x0001e20000100800 */
[----:B------:R-:W-:-:S03]  /*7470*/  LEA R22, P2, R7, R0, 0x1 ;  /* 0x0000000007167211 */ /* 0x000fc600078408ff */
[----:B0-----:R-:W2:Y:S01]  /*7480*/  LDL.LU R12, [R1+0x74] ;  /* 0x00007400010c7983 */ /* 0x001ea20000300800 */
[----:B-----5:R-:W-:-:S03]  /*7490*/  LEA R20, P3, R8, R0, 0x1 ;  /* 0x0000000008147211 */ /* 0x020fc600078608ff */
[----:B------:R4:W-:Y:S04]  /*74a0*/  STL [R1+0xfb0], R22 ;  /* 0x000fb01601007387 */ /* 0x0009e80000100800 */
[----:B------:R-:W5:Y:S01]  /*74b0*/  LDL.LU R28, [R1+0x70] ;  /* 0x00007000011c7983 */ /* 0x000f620000300800 */
[----:B----4-:R-:W-:-:S03]  /*74c0*/  LEA R22, P4, R9, R0, 0x1 ;  /* 0x0000000009167211 */ /* 0x010fc600078808ff */
[----:B------:R0:W-:Y:S04]  /*74d0*/  STL [R1+0xfb4], R20 ;  /* 0x000fb41401007387 */ /* 0x0001e80000100800 */
[----:B------:R-:W-:Y:S04]  /*74e0*/  STL [R1+0xfb8], R22 ;  /* 0x000fb81601007387 */ /* 0x000fe80000100800 */
[----:B------:R-:W4:Y:S01]  /*74f0*/  LDL.LU R29, [R1+0x6c] ;  /* 0x00006c00011d7983 */ /* 0x000f220000300800 */
[----:B0-----:R-:W-:Y:S02]  /*7500*/  LEA.HI.X.SX32 R20, R3, R2, 0x1, P5 ;  /* 0x0000000203147211 */ /* 0x001fe400028f0eff */
[----:B---3--:R-:W-:-:S03]  /*7510*/  LEA R3, P5, R10, R0, 0x1 ;  /* 0x000000000a037211 */ /* 0x008fc600078a08ff */
[----:B------:R0:W-:Y:S04]  /*7520*/  STL [R1+0xf98], R20 ;  /* 0x000f981401007387 */ /* 0x0001e80000100800 */
[----:B------:R1:W-:Y:S01]  /*7530*/  STL [R1+0xf9c], R3 ;  /* 0x000f9c0301007387 */ /* 0x0003e20000100800 */
[----:B0-----:R-:W-:Y:S02]  /*7540*/  LEA.HI.X.SX32 R20, R4, R2, 0x1, P6 ;  /* 0x0000000204147211 */ /* 0x001fe400030f0eff */
[----:B------:R-:W-:Y:S02]  /*7550*/  LEA R4, P6, R11, R0, 0x1 ;  /* 0x000000000b047211 */ /* 0x000fe400078c08ff */
[----:B-1----:R-:W-:Y:S01]  /*7560*/  LEA.HI.X.SX32 R3, R5, R2, 0x1, P0 ;  /* 0x0000000205037211 */ /* 0x002fe200000f0eff */
[----:B------:R-:W-:Y:S04]  /*7570*/  STL [R1+0xf90], R20 ;  /* 0x000f901401007387 */ /* 0x000fe80000100800 */
[----:B------:R-:W3:Y:S04]  /*7580*/  LDL.LU R5, [R1+0x64] ;  /* 0x0000640001057983 */ /* 0x000ee80000300800 */
[----:B------:R0:W-:Y:S04]  /*7590*/  STL [R1+0xf94], R4 ;  /* 0x000f940401007387 */ /* 0x0001e80000100800 */
[----:B------:R1:W-:Y:S01]  /*75a0*/  STL [R1+0xf88], R3 ;  /* 0x000f880301007387 */ /* 0x0003e20000100800 */
[----:B0-----:R-:W-:-:S02]  /*75b0*/  LEA R4, P0, R19, R0, 0x1 ;  /* 0x0000000013047211 */ /* 0x001fc400078008ff */
[----:B-1----:R-:W-:Y:S02]  /*75c0*/  LEA.HI.X.SX32 R3, R6, R2, 0x1, P1 ;  /* 0x0000000206037211 */ /* 0x002fe400008f0eff */
[----:B------:R-:W3:Y:S04]  /*75d0*/  LDL.LU R6, [R1+0x68] ;  /* 0x0000680001067983 */ /* 0x000ee80000300800 */
[----:B------:R0:W-:Y:S04]  /*75e0*/  STL [R1+0xf8c], R4 ;  /* 0x000f8c0401007387 */ /* 0x0001e80000100800 */
[----:B0-----:R-:W3:Y:S04]  /*75f0*/  LDL.LU R4, [R1+0x60] ;  /* 0x0000600001047983 */ /* 0x001ee80000300800 */
[----:B------:R0:W-:Y:S01]  /*7600*/  STL [R1+0xf80], R3 ;  /* 0x000f800301007387 */ /* 0x0001e20000100800 */
[----:B------:R-:W-:-:S03]  /*7610*/  LEA R20, P1, R18, R0, 0x1 ;  /* 0x0000000012147211 */ /* 0x000fc600078208ff */
[----:B0-----:R-:W3:Y:S01]  /*7620*/  LDL.LU R3, [R1+0x5c] ;  /* 0x00005c0001037983 */ /* 0x001ee20000300800 */
[----:B------:R-:W-:-:S03]  /*7630*/  LEA.HI.X.SX32 R22, R7, R2, 0x1, P2 ;  /* 0x0000000207167211 */ /* 0x000fc600010f0eff */
[----:B------:R0:W-:Y:S04]  /*7640*/  STL [R1+0xf84], R20 ;  /* 0x000f841401007387 */ /* 0x0001e80000100800 */
[----:B------:R-:W-:Y:S04]  /*7650*/  STL [R1+0xf78], R22 ;  /* 0x000f781601007387 */ /* 0x000fe80000100800 */
[----:B------:R-:W3:Y:S01]  /*7660*/  LDL.LU R24, [R1+0x58] ;  /* 0x0000580001187983 */ /* 0x000ee20000300800 */
[----:B0-----:R-:W-:Y:S02]  /*7670*/  LEA R20, P2, R17, R0, 0x1 ;  /* 0x0000000011147211 */ /* 0x001fe400078408ff */
[----:B------:R-:W-:-:S03]  /*7680*/  LEA.HI.X.SX32 R7, R8, R2, 0x1, P3 ;  /* 0x0000000208077211 */ /* 0x000fc600018f0eff */
[----:B------:R0:W-:Y:S04]  /*7690*/  STL [R1+0xf7c], R20 ;  /* 0x000f7c1401007387 */ /* 0x0001e80000100800 */
[----:B------:R1:W-:Y:S01]  /*76a0*/  STL [R1+0xf70], R7 ;  /* 0x000f700701007387 */ /* 0x0003e20000100800 */
[----:B0-----:R-:W-:-:S05]  /*76b0*/  LEA R20, P3, R16, R0, 0x1 ;  /* 0x0000000010147211 */ /* 0x001fca00078608ff */
[----:B------:R-:W-:Y:S04]  /*76c0*/  STL [R1+0xf74], R20 ;  /* 0x000f741401007387 */ /* 0x000fe80000100800 */
[----:B------:R-:W3:Y:S01]  /*76d0*/  LDL.LU R23, [R1+0x54] ;  /* 0x0000540001177983 */ /* 0x000ee20000300800 */
[----:B------:R-:W-:Y:S02]  /*76e0*/  LEA.HI.X.SX32 R8, R9, R2, 0x1, P4 ;  /* 0x0000000209087211 */ /* 0x000fe400020f0eff */
[----:B-1----:R-:W-:Y:S02]  /*76f0*/  LEA R7, P4, R15, R0, 0x1 ;  /* 0x000000000f077211 */ /* 0x002fe400078808ff */
[----:B------:R-:W-:Y:S01]  /*7700*/  LEA.HI.X.SX32 R9, R10, R2, 0x1, P5 ;  /* 0x000000020a097211 */ /* 0x000fe200028f0eff */
[----:B------:R0:W-:Y:S04]  /*7710*/  STL [R1+0xf68], R8 ;  /* 0x000f680801007387 */ /* 0x0001e80000100800 */
[----:B------:R1:W-:Y:S04]  /*7720*/  STL [R1+0xf6c], R7 ;  /* 0x000f6c0701007387 */ /* 0x0003e80000100800 */
[----:B------:R-:W-:Y:S04]  /*7730*/  STL [R1+0xf60], R9 ;  /* 0x000f600901007387 */ /* 0x000fe80000100800 */
[----:B------:R-:W3:Y:S01]  /*7740*/  LDL.LU R22, [R1+0x50] ;  /* 0x0000500001167983 */ /* 0x000ee20000300800 */
[----:B0-----:R-:W-:-:S02]  /*7750*/  LEA R8, P5, R14, R0, 0x1 ;  /* 0x000000000e087211 */ /* 0x001fc400078a08ff */
[----:B-1----:R-:W-:-:S03]  /*7760*/  LEA.HI.X.SX32 R7, R11, R2, 0x1, P6 ;  /* 0x000000020b077211 */ /* 0x002fc600030f0eff */
[----:B------:R0:W-:Y:S04]  /*7770*/  STL [R1+0xf64], R8 ;  /* 0x000f640801007387 */ /* 0x0001e80000100800 */
[----:B------:R-:W-:Y:S01]  /*7780*/  STL [R1+0xdd8], R7 ;  /* 0x000dd80701007387 */ /* 0x000fe20000100800 */
[----:B0-----:R-:W-:Y:S02]  /*7790*/  LEA.HI.X.SX32 R8, R19, R2, 0x1, P0 ;  /* 0x0000000213087211 */ /* 0x001fe400000f0eff */
[----:B--2---:R-:W-:-:S05]  /*77a0*/  LEA R9, P6, R13, R0, 0x1 ;  /* 0x000000000d097211 */ /* 0x004fca00078c08ff */
[----:B------:R0:W-:Y:S04]  /*77b0*/  STL [R1+0xdf8], R9 ;  /* 0x000df80901007387 */ /* 0x0001e80000100800 */
[----:B------:R-:W2:Y:S01]  /*77c0*/  LDL.LU R20, [R1+0x4c] ;  /* 0x00004c0001147983 */ /* 0x000ea20000300800 */
[----:B0-----:R-:W-:-:S03]  /*77d0*/  LEA.HI.X.SX32 R9, R18, R2, 0x1, P1 ;  /* 0x0000000212097211 */ /* 0x001fc600008f0eff */
[----:B------:R5:W-:Y:S01]  /*77e0*/  STL [R1+0xddc], R8 ;  /* 0x000ddc0801007387 */ /* 0x000be20000100800 */
[----:B------:R-:W-:-:S05]  /*77f0*/  LEA R7, P0, R12, R0, 0x1 ;  /* 0x000000000c077211 */ /* 0x000fca00078008ff */
[----:B------:R0:W-:Y:S04]  /*7800*/  STL [R1+0xe00], R7 ;  /* 0x000e000701007387 */ /* 0x0001e80000100800 */
[----:B------:R4:W-:Y:S04]  /*7810*/  STL [R1+0xde0], R9 ;  /* 0x000de00901007387 */ /* 0x0009e80000100800 */
[----:B------:R-:W2:Y:S01]  /*7820*/  LDL.LU R19, [R1+0x48] ;  /* 0x0000480001137983 */ /* 0x000ea20000300800 */
[----:B-----5:R-:W-:Y:S02]  /*7830*/  LEA R8, P1, R28, R0, 0x1 ;  /* 0x000000001c087211 */ /* 0x020fe400078208ff */
[----:B0-----:R-:W-:-:S03]  /*7840*/  LEA.HI.X.SX32 R7, R17, R2, 0x1, P2 ;  /* 0x0000000211077211 */ /* 0x001fc600010f0eff */
[----:B------:R0:W-:Y:S01]  /*7850*/  STL [R1+0xe08], R8 ;  /* 0x000e080801007387 */ /* 0x0001e20000100800 */
[----:B----4-:R-:W-:-:S03]  /*7860*/  LEA R9, P2, R29, R0, 0x1 ;  /* 0x000000001d097211 */ /* 0x010fc600078408ff */
[----:B------:R-:W-:Y:S04]  /*7870*/  STL [R1+0xde4], R7 ;  /* 0x000de40701007387 */ /* 0x000fe80000100800 */
[----:B------:R1:W-:Y:S04]  /*7880*/  STL [R1+0xe10], R9 ;  /* 0x000e100901007387 */ /* 0x0003e80000100800 */
[----:B------:R-:W4:Y:S01]  /*7890*/  LDL.LU R18, [R1+0x44] ;  /* 0x0000440001127983 */ /* 0x000f220000300800 */
[-C--:B0-----:R-:W-:Y:S02]  /*78a0*/  LEA.HI.X.SX32 R8, R16, R2.reuse, 0x1, P3 ;  /* 0x0000000210087211 */ /* 0x081fe400018f0eff */
[----:B-1----:R-:W-:-:S03]  /*78b0*/  LEA.HI.X.SX32 R9, R15, R2, 0x1, P4 ;  /* 0x000000020f097211 */ /* 0x002fc600020f0eff */
[----:B------:R3:W-:Y:S02]  /*78c0*/  STL [R1+0xde8], R8 ;  /* 0x000de80801007387 */ /* 0x0007e40000100800 */
[-C--:B---3--:R-:W-:Y:S02]  /*78d0*/  LEA R8, P4, R5, R0.reuse, 0x1 ;  /* 0x0000000005087211 */ /* 0x088fe400078808ff */
[----:B------:R-:W-:-:S05]  /*78e0*/  LEA R7, P3, R6, R0, 0x1 ;  /* 0x0000000006077211 */ /* 0x000fca00078608ff */
[----:B------:R0:W-:Y:S04]  /*78f0*/  STL [R1+0xe18], R7 ;  /* 0x000e180701007387 */ /* 0x0001e80000100800 */
[----:B------:R1:W-:Y:S04]  /*7900*/  STL [R1+0xdec], R9 ;  /* 0x000dec0901007387 */ /* 0x0003e80000100800 */
[----:B------:R-:W3:Y:S01]  /*7910*/  LDL.LU R17, [R1+0x40] ;  /* 0x0000400001117983 */ /* 0x000ee20000300800 */
[----:B0-----:R-:W-:Y:S02]  /*7920*/  LEA.HI.X.SX32 R7, R14, R2, 0x1, P5 ;  /* 0x000000020e077211 */ /* 0x001fe400028f0eff */
[----:B-1----:R-:W-:Y:S01]  /*7930*/  LEA R9, P5, R4, R0, 0x1 ;  /* 0x0000000004097211 */ /* 0x002fe200078a08ff */
[----:B------:R0:W-:Y:S04]  /*7940*/  STL [R1+0xe20], R8 ;  /* 0x000e200801007387 */ /* 0x0001e80000100800 */
[----:B------:R1:W-:Y:S04]  /*7950*/  STL [R1+0xdf0], R7 ;  /* 0x000df00701007387 */ /* 0x0003e80000100800 */
[----:B------:R-:W-:Y:S01]  /*7960*/  STL [R1+0xe28], R9 ;  /* 0x000e280901007387 */ /* 0x000fe20000100800 */
[----:B0-----:R-:W-:-:S03]  /*7970*/  LEA.HI.X.SX32 R8, R13, R2, 0x1, P6 ;  /* 0x000000020d087211 */ /* 0x001fc600030f0eff */
[----:B------:R-:W5:Y:S01]  /*7980*/  LDL.LU R16, [R1+0x3c] ;  /* 0x00003c0001107983 */ /* 0x000f620000300800 */
[----:B-1----:R-:W-:-:S03]  /*7990*/  LEA R7, P6, R3, R0, 0x1 ;  /* 0x0000000003077211 */ /* 0x002fc600078c08ff */
[----:B------:R0:W-:Y:S04]  /*79a0*/  STL [R1+0xdf4], R8 ;  /* 0x000df40801007387 */ /* 0x0001e80000100800 */
[----:B------:R1:W-:Y:S04]  /*79b0*/  STL [R1+0xe30], R7 ;  /* 0x000e300701007387 */ /* 0x0003e80000100800 */
[----:B------:R-:W5:Y:S01]  /*79c0*/  LDL.LU R15, [R1+0x38] ;  /* 0x00003800010f7983 */ /* 0x000f620000300800 */
[----:B0-----:R-:W-:-:S05]  /*79d0*/  LEA.HI.X.SX32 R8, R12, R2, 0x1, P0 ;  /* 0x000000020c087211 */ /* 0x001fca00000f0eff */
[----:B------:R0:W-:Y:S01]  /*79e0*/  STL [R1+0xdfc], R8 ;  /* 0x000dfc0801007387 */ /* 0x0001e20000100800 */
[----:B-1----:R-:W-:-:S03]  /*79f0*/  LEA R7, P0, R24, R0, 0x1 ;  /* 0x0000000018077211 */ /* 0x002fc600078008ff */
[----:B------:R-:W5:Y:S04]  /*7a00*/  LDL.LU R14, [R1+0x34] ;  /* 0x00003400010e7983 */ /* 0x000f680000300800 */
[----:B------:R1:W-:Y:S01]  /*7a10*/  STL [R1+0xe38], R7 ;  /* 0x000e380701007387 */ /* 0x0003e20000100800 */
[----:B0-----:R-:W-:-:S03]  /*7a20*/  LEA.HI.X.SX32 R8, R28, R2, 0x1, P1 ;  /* 0x000000021c087211 */ /* 0x001fc600008f0eff */
[----:B------:R-:W5:Y:S04]  /*7a30*/  LDL.LU R13, [R1+0x30] ;  /* 0x00003000010d7983 */ /* 0x000f680000300800 */
[----:B------:R0:W-:Y:S01]  /*7a40*/  STL [R1+0xe04], R8 ;  /* 0x000e040801007387 */ /* 0x0001e20000100800 */
[----:B-1----:R-:W-:-:S03]  /*7a50*/  LEA R7, P1, R23, R0, 0x1 ;  /* 0x0000000017077211 */ /* 0x002fc600078208ff */
[----:B------:R-:W5:Y:S04]  /*7a60*/  LDL.LU R12, [R1+0x2c] ;  /* 0x00002c00010c7983 */ /* 0x000f680000300800 */
[----:B------:R1:W-:Y:S01]  /*7a70*/  STL [R1+0xe40], R7 ;  /* 0x000e400701007387 */ /* 0x0003e20000100800 */
[----:B0-----:R-:W-:-:S03]  /*7a80*/  LEA.HI.X.SX32 R8, R29, R2, 0x1, P2 ;  /* 0x000000021d087211 */ /* 0x001fc600010f0eff */
[----:B------:R-:W5:Y:S04]  /*7a90*/  LDL.LU R28, [R1+0x28] ;  /* 0x00002800011c7983 */ /* 0x000f680000300800 */
[----:B------:R-:W-:Y:S01]  /*7aa0*/  STL [R1+0xe0c], R8 ;  /* 0x000e0c0801007387 */ /* 0x000fe20000100800 */
[----:B-1----:R-:W-:-:S03]  /*7ab0*/  LEA R7, P2, R22, R0, 0x1 ;  /* 0x0000000016077211 */ /* 0x002fc600078408ff */
[----:B------:R-:W5:Y:S01]  /*7ac0*/  LDL.LU R29, [R1+0x24] ;  /* 0x00002400011d7983 */ /* 0x000f620000300800 */
[----:B------:R-:W-:-:S03]  /*7ad0*/  LEA.HI.X.SX32 R6, R6, R2, 0x1, P3 ;  /* 0x0000000206067211 */ /* 0x000fc600018f0eff */
[----:B------:R-:W-:Y:S04]  /*7ae0*/  STL [R1+0xe48], R7 ;  /* 0x000e480701007387 */ /* 0x000fe80000100800 */
[----:B------:R-:W5:Y:S04]  /*7af0*/  LDL.LU R11, [R1+0x20] ;  /* 0x00002000010b7983 */ /* 0x000f680000300800 */
[----:B------:R0:W-:Y:S04]  /*7b00*/  STL [R1+0xe14], R6 ;  /* 0x000e140601007387 */ /* 0x0001e80000100800 */
[----:B------:R-:W5:Y:S01]  /*7b10*/  LDL.LU R10, [R1+0x1c] ;  /* 0x00001c00010a7983 */ /* 0x000f620000300800 */
[----:B0-----:R-:W-:-:S02]  /*7b20*/  LEA.HI.X.SX32 R6, R5, R2, 0x1, P4 ;  /* 0x0000000205067211 */ /* 0x001fc400020f0eff */
[----:B--2---:R-:W-:-:S05]  /*7b30*/  LEA R7, P3, R20, R0, 0x1 ;  /* 0x0000000014077211 */ /* 0x004fca00078608ff */
[----:B------:R-:W-:Y:S04]  /*7b40*/  STL [R1+0xe50], R7 ;  /* 0x000e500701007387 */ /* 0x000fe80000100800 */
[----:B------:R-:W2:Y:S04]  /*7b50*/  LDL.LU R9, [R1+0x18] ;  /* 0x0000180001097983 */ /* 0x000ea80000300800 */
[----:B------:R0:W-:Y:S04]  /*7b60*/  STL [R1+0xe1c], R6 ;  /* 0x000e1c0601007387 */ /* 0x0001e80000100800 */
[----:B------:R-:W2:Y:S01]  /*7b70*/  LDL.LU R8, [R1+0x14] ;  /* 0x0000140001087983 */ /* 0x000ea20000300800 */
[----:B------:R-:W-:-:S02]  /*7b80*/  LEA R5, P4, R19, R0, 0x1 ;  /* 0x0000000013057211 */ /* 0x000fc400078808ff */
[----:B0-----:R-:W-:-:S03]  /*7b90*/  LEA.HI.X.SX32 R6, R4, R2, 0x1, P5 ;  /* 0x0000000204067211 */ /* 0x001fc600028f0eff */
[----:B------:R0:W-:Y:S04]  /*7ba0*/  STL [R1+0xe58], R5 ;  /* 0x000e580501007387 */ /* 0x0001e80000100800 */
[----:B0-----:R-:W2:Y:S04]  /*7bb0*/  LDL.LU R5, [R1+0x10] ;  /* 0x0000100001057983 */ /* 0x001ea80000300800 */
[----:B------:R0:W-:Y:S01]  /*7bc0*/  STL [R1+0xe24], R6 ;  /* 0x000e240601007387 */ /* 0x0001e20000100800 */
[----:B----4-:R-:W-:-:S03]  /*7bd0*/  LEA R4, P5, R18, R0, 0x1 ;  /* 0x0000000012047211 */ /* 0x010fc600078a08ff */
[----:B------:R-:W4:Y:S04]  /*7be0*/  LDL.LU R7, [R1+0xc] ;  /* 0x00000c0001077983 */ /* 0x000f280000300800 */
[----:B------:R-:W-:Y:S01]  /*7bf0*/  STL [R1+0xe60], R4 ;  /* 0x000e600401007387 */ /* 0x000fe20000100800 */
[----:B0-----:R-:W-:-:S03]  /*7c00*/  LEA.HI.X.SX32 R6, R3, R2, 0x1, P6 ;  /* 0x0000000203067211 */ /* 0x001fc600030f0eff */
[----:B------:R-:W2:Y:S01]  /*7c10*/  LDL.LU R3, [R1+0x8] ;  /* 0x0000080001037983 */ /* 0x000ea20000300800 */
[----:B------:R-:W-:-:S03]  /*7c20*/  LEA.HI.X.SX32 R24, R24, R2, 0x1, P0 ;  /* 0x0000000218187211 */ /* 0x000fc600000f0eff */
[----:B------:R0:W-:Y:S01]  /*7c30*/  STL [R1+0xe2c], R6 ;  /* 0x000e2c0601007387 */ /* 0x0001e20000100800 */
[----:B------:R-:W-:-:S03]  /*7c40*/  LEA.HI.X.SX32 R23, R23, R2, 0x1, P1 ;  /* 0x0000000217177211 */ /* 0x000fc600008f0eff */
[----:B0-----:R-:W2:Y:S01]  /*7c50*/  LDL.LU R6, [R1+0x4] ;  /* 0x0000040001067983 */ /* 0x001ea20000300800 */
[----:B------:R-:W-:Y:S02]  /*7c60*/  LEA.HI.X.SX32 R22, R22, R2, 0x1, P2 ;  /* 0x0000000216167211 */ /* 0x000fe400010f0eff */
[----:B---3--:R-:W-:-:S05]  /*7c70*/  LEA R4, P6, R17, R0, 0x1 ;  /* 0x0000000011047211 */ /* 0x008fca00078c08ff */
[----:B------:R0:W-:Y:S04]  /*7c80*/  STL [R1+0xe68], R4 ;  /* 0x000e680401007387 */ /* 0x0001e80000100800 */
[----:B0-----:R-:W3:Y:S04]  /*7c90*/  LDL.LU R4, [R1] ;  /* 0x0000000001047983 */ /* 0x001ee80000300800 */
[----:B------:R5:W-:Y:S02]  /*7ca0*/  STL [R1+0xe34], R24 ;  /* 0x000e341801007387 */ /* 0x000be40000100800 */
[----:B-----5:R-:W-:-:S05]  /*7cb0*/  LEA R24, P0, R16, R0, 0x1 ;  /* 0x0000000010187211 */ /* 0x020fca00078008ff */
[----:B------:R0:W-:Y:S04]  /*7cc0*/  STL [R1+0xe70], R24 ;  /* 0x000e701801007387 */ /* 0x0001e80000100800 */
[----:B0-----:R-:W5:Y:S04]  /*7cd0*/  LDL.LU R24, [R1+0x1114] ;  /* 0x0011140001187983 */ /* 0x001f680000300800 */
[----:B------:R0:W-:Y:S02]  /*7ce0*/  STL [R1+0xe3c], R23 ;  /* 0x000e3c1701007387 */ /* 0x0001e40000100800 */
[----:B0-----:R-:W-:-:S05]  /*7cf0*/  LEA R23, P1, R15, R0, 0x1 ;  /* 0x000000000f177211 */ /* 0x001fca00078208ff */
[----:B------:R0:W-:Y:S01]  /*7d00*/  STL [R1+0xe78], R23 ;  /* 0x000e781701007387 */ /* 0x0001e20000100800 */
[----:B------:R-:W-:-:S03]  /*7d10*/  LEA.HI.X.SX32 R20, R20, R2, 0x1, P3 ;  /* 0x0000000214147211 */ /* 0x000fc600018f0eff */
[----:B0-----:R-:W3:Y:S04]  /*7d20*/  LDL.LU R23, [R1+0x1110] ;  /* 0x0011100001177983 */ /* 0x001ee80000300800 */
        /* <DEDUP_REMOVED lines=14> */
[----:B0-----:R-:W5:Y:S04]  /*7e10*/  LDL.LU R19, [R1+0x1104] ;  /* 0x0011040001137983 */ /* 0x001f680000300800 */
        /* <DEDUP_REMOVED lines=21> */
[----:B--2---:R-:W-:-:S05]  /*7f70*/  LEA R14, P2, R9, R0, 0x1 ;  /* 0x00000000090e7211 */ /* 0x004fca00078408ff */
[----:B------:R0:W-:Y:S01]  /*7f80*/  STL [R1+0xeb8], R14 ;  /* 0x000eb80e01007387 */ /* 0x0001e20000100800 */
[----:B------:R-:W-:-:S03]  /*7f90*/  LEA.HI.X.SX32 R12, R12, R2, 0x1, P4 ;  /* 0x000000020c0c7211 */ /* 0x000fc600020f0eff */
[----:B0-----:R-:W2:Y:S04]  /*7fa0*/  LDL.LU R14, [R1+0x10f0] ;  /* 0x0010f000010e7983 */ /* 0x001ea80000300800 */
[----:B------:R0:W-:Y:S02]  /*7fb0*/  STL [R1+0xe84], R13 ;  /* 0x000e840d01007387 */ /* 0x0001e40000100800 */
[----:B0-----:R-:W-:-:S05]  /*7fc0*/  LEA R13, P3, R8, R0, 0x1 ;  /* 0x00000000080d7211 */ /* 0x001fca00078608ff */
        /* <DEDUP_REMOVED lines=9> */
[----:B----4-:R-:W-:-:S05]  /*8060*/  LEA R28, P5, R7, R0, 0x1 ;  /* 0x00000000071c7211 */ /* 0x010fca00078a08ff */
[----:B------:R0:W-:Y:S04]  /*8070*/  STL [R1+0xed0], R28 ;  /* 0x000ed01c01007387 */ /* 0x0001e80000100800 */
[----:B0-----:R-:W4:Y:S04]  /*8080*/  LDL.LU R28, [R1+0x10e4] ;  /* 0x0010e400011c7983 */ /* 0x001f280000300800 */
[----:B------:R0:W-:Y:S02]  /*8090*/  STL [R1+0xe9c], R29 ;  /* 0x000e9c1d01007387 */ /* 0x0001e40000100800 */
[----:B0-----:R-:W-:-:S05]  /*80a0*/  LEA R29, P6, R3, R0, 0x1 ;  /* 0x00000000031d7211 */ /* 0x001fca00078c08ff */
[----:B------:R0:W-:Y:S04]  /*80b0*/  STL [R1+0xed8], R29 ;  /* 0x000ed81d01007387 */ /* 0x0001e80000100800 */
[----:B0-----:R-:W2:Y:S01]  /*80c0*/  LDL.LU R29, [R1+0x10e0] ;  /* 0x0010e000011d7983 */ /* 0x001ea20000300800 */
[-C--:B------:R-:W-:Y:S02]  /*80d0*/  LEA.HI.X.SX32 R11, R11, R2.reuse, 0x1, P0 ;  /* 0x000000020b0b7211 */ /* 0x080fe400000f0eff */
[----:B------:R-:W-:-:S03]  /*80e0*/  LEA.HI.X.SX32 R10, R10, R2, 0x1, P1 ;  /* 0x000000020a0a7211 */ /* 0x000fc600008f0eff */
[----:B------:R0:W-:Y:S02]  /*80f0*/  STL [R1+0xea4], R11 ;  /* 0x000ea40b01007387 */ /* 0x0001e40000100800 */
[----:B0-----:R-:W-:-:S05]  /*8100*/  LEA R11, P0, R6, R0, 0x1 ;  /* 0x00000000060b7211 */ /* 0x001fca00078008ff */
[----:B------:R3:W-:Y:S04]  /*8110*/  STL [R1+0xee0], R11 ;  /* 0x000ee00b01007387 */ /* 0x0007e80000100800 */
[----:B------:R0:W-:Y:S01]  /*8120*/  STL [R1+0xeac], R10 ;  /* 0x000eac0a01007387 */ /* 0x0001e20000100800 */
[----:B---3--:R-:W-:Y:S02]  /*8130*/  LEA R11, P1, R4, R0, 0x1 ;  /* 0x00000000040b7211 */ /* 0x008fe400078208ff */
[----:B0-----:R-:W-:-:S03]  /*8140*/  LEA.HI.X.SX32 R10, R9, R2, 0x1, P2 ;  /* 0x00000002090a7211 */ /* 0x001fc600010f0eff */
[----:B------:R-:W-:Y:S01]  /*8150*/  STL [R1+0xee8], R11 ;  /* 0x000ee80b01007387 */ /* 0x000fe20000100800 */
[----:B------:R-:W-:-:S03]  /*8160*/  LEA.HI.X.SX32 R8, R8, R2, 0x1, P3 ;  /* 0x0000000208087211 */ /* 0x000fc600018f0eff */
[----:B------:R4:W-:Y:S02]  /*8170*/  STL [R1+0xeb4], R10 ;  /* 0x000eb40a01007387 */ /* 0x0009e40000100800 */
[-C--:B----4-:R-:W-:Y:S02]  /*8180*/  LEA R10, P3, R28, R0.reuse, 0x1 ;  /* 0x000000001c0a7211 */ /* 0x090fe400078608ff */
[----:B--2---:R-:W-:-:S05]  /*8190*/  LEA R9, P2, R29, R0, 0x1 ;  /* 0x000000001d097211 */ /* 0x004fca00078408ff */
[----:B------:R0:W-:Y:S04]  /*81a0*/  STL [R1+0xef0], R9 ;  /* 0x000ef00901007387 */ /* 0x0001e80000100800 */
[----:B------:R1:W-:Y:S01]  /*81b0*/  STL [R1+0xebc], R8 ;  /* 0x000ebc0801007387 */ /* 0x0003e20000100800 */
[----:B0-----:R-:W-:-:S03]  /*81c0*/  LEA.HI.X.SX32 R9, R5, R2, 0x1, P4 ;  /* 0x0000000205097211 */ /* 0x001fc600020f0eff */
[----:B------:R-:W-:Y:S01]  /*81d0*/  STL [R1+0xef8], R10 ;  /* 0x000ef80a01007387 */ /* 0x000fe20000100800 */
[----:B-1----:R-:W-:-:S03]  /*81e0*/  LEA R8, P4, R12, R0, 0x1 ;  /* 0x000000000c087211 */ /* 0x002fc600078808ff */
[----:B------:R-:W2:Y:S04]  /*81f0*/  LDL.LU R5, [R1+0xbc] ;  /* 0x0000bc0001057983 */ /* 0x000ea80000300800 */
[----:B------:R0:W-:Y:S04]  /*8200*/  STL [R1+0xec4], R9 ;  /* 0x000ec40901007387 */ /* 0x0001e80000100800 */
[----:B------:R1:W-:Y:S01]  /*8210*/  STL [R1+0xf00], R8 ;  /* 0x000f000801007387 */ /* 0x0003e20000100800 */
[-C--:B0-----:R-:W-:Y:S02]  /*8220*/  LEA.HI.X.SX32 R9, R7, R2.reuse, 0x1, P5 ;  /* 0x0000000207097211 */ /* 0x081fe400028f0eff */
[----:B------:R-:W-:-:S03]  /*8230*/  LEA.HI.X.SX32 R7, R3, R2, 0x1, P6 ;  /* 0x0000000203077211 */ /* 0x000fc600030f0eff */
[----:B------:R0:W-:Y:S04]  /*8240*/  STL [R1+0xecc], R9 ;  /* 0x000ecc0901007387 */ /* 0x0001e80000100800 */
[----:B------:R-:W3:Y:S01]  /*8250*/  LDL.LU R3, [R1+0xc0] ;  /* 0x0000c00001037983 */ /* 0x000ee20000300800 */
[----:B-1----:R-:W-:-:S05]  /*8260*/  LEA R8, P5, R13, R0, 0x1 ;  /* 0x000000000d087211 */ /* 0x002fca00078a08ff */
[----:B------:R1:W-:Y:S01]  /*8270*/  STL [R1+0xf08], R8 ;  /* 0x000f080801007387 */ /* 0x0003e20000100800 */
[----:B0-----:R-:W-:-:S03]  /*8280*/  LEA R9, P6, R14, R0, 0x1 ;  /* 0x000000000e097211 */ /* 0x001fc600078c08ff */
[----:B------:R5:W-:Y:S01]  /*8290*/  STL [R1+0xed4], R7 ;  /* 0x000ed40701007387 */ /* 0x000be20000100800 */
[-C--:B-1----:R-:W-:Y:S02]  /*82a0*/  LEA.HI.X.SX32 R8, R6, R2.reuse, 0x1, P0 ;  /* 0x0000000206087211 */ /* 0x082fe400000f0eff */
[----:B------:R-:W-:Y:S02]  /*82b0*/  LEA.HI.X.SX32 R6, R4, R2, 0x1, P1 ;  /* 0x0000000204067211 */ /* 0x000fe400008f0eff */
[-C--:B-----5:R-:W-:Y:S01]  /*82c0*/  LEA R7, P0, R15, R0.reuse, 0x1 ;  /* 0x000000000f077211 */ /* 0x0a0fe200078008ff */
[----:B------:R-:W-:Y:S01]  /*82d0*/  STL [R1+0xf10], R9 ;  /* 0x000f100901007387 */ /* 0x000fe20000100800 */
[----:B------:R-:W-:-:S03]  /*82e0*/  LEA R4, P1, R16, R0, 0x1 ;  /* 0x0000000010047211 */ /* 0x000fc600078208ff */
[----:B------:R-:W-:Y:S04]  /*82f0*/  STL [R1+0xedc], R8 ;  /* 0x000edc0801007387 */ /* 0x000fe80000100800 */
[----:B------:R0:W-:Y:S04]  /*8300*/  STL [R1+0xf18], R7 ;  /* 0x000f180701007387 */ /* 0x0001e80000100800 */
[----:B------:R1:W-:Y:S04]  /*8310*/  STL [R1+0xee4], R6 ;  /* 0x000ee40601007387 */ /* 0x0003e80000100800 */
[----:B------:R4:W-:Y:S01]  /*8320*/  STL [R1+0xf20], R4 ;  /* 0x000f200401007387 */ /* 0x0009e20000100800 */
[----:B0-----:R-:W-:-:S02]  /*8330*/  LEA.HI.X.SX32 R7, R29, R2, 0x1, P2 ;  /* 0x000000021d077211 */ /* 0x001fc400010f0eff */
[----:B-1----:R-:W-:-:S03]  /*8340*/  LEA R6, P2, R17, R0, 0x1 ;  /* 0x0000000011067211 */ /* 0x002fc600078408ff */
[----:B------:R0:W-:Y:S01]  /*8350*/  STL [R1+0xeec], R7 ;  /* 0x000eec0701007387 */ /* 0x0001e20000100800 */
[----:B----4-:R-:W-:-:S03]  /*8360*/  LEA.HI.X.SX32 R4, R28, R2, 0x1, P3 ;  /* 0x000000021c047211 */ /* 0x010fc600018f0eff */
[----:B------:R1:W-:Y:S04]  /*8370*/  STL [R1+0xf28], R6 ;  /* 0x000f280601007387 */ /* 0x0003e80000100800 */
[----:B------:R4:W-:Y:S01]  /*8380*/  STL [R1+0xef4], R4 ;  /* 0x000ef40401007387 */ /* 0x0009e20000100800 */
[----:B0-----:R-:W-:Y:S02]  /*8390*/  LEA R7, P3, R18, R0, 0x1 ;  /* 0x0000000012077211 */ /* 0x001fe400078608ff */
[----:B-1----:R-:W-:-:S03]  /*83a0*/  LEA.HI.X.SX32 R6, R12, R2, 0x1, P4 ;  /* 0x000000020c067211 */ /* 0x002fc600020f0eff */
[----:B------:R0:W-:Y:S01]  /*83b0*/  STL [R1+0xf30], R7 ;  /* 0x000f300701007387 */ /* 0x0001e20000100800 */
[----:B----4-:R-:W-:-:S03]  /*83c0*/  LEA R4, P4, R19, R0, 0x1 ;  /* 0x0000000013047211 */ /* 0x010fc600078808ff */
[----:B------:R1:W-:Y:S04]  /*83d0*/  STL [R1+0xefc], R6 ;  /* 0x000efc0601007387 */ /* 0x0003e80000100800 */
[----:B------:R4:W-:Y:S01]  /*83e0*/  STL [R1+0xf38], R4 ;  /* 0x000f380401007387 */ /* 0x0009e20000100800 */
[----:B0-----:R-:W-:Y:S02]  /*83f0*/  LEA.HI.X.SX32 R7, R13, R2, 0x1, P5 ;  /* 0x000000020d077211 */ /* 0x001fe400028f0eff */
        /* <DEDUP_REMOVED lines=9> */
[----:B------:R1:W-:Y:S01]  /*8490*/  STL [R1+0xf14], R6 ;  /* 0x000f140601007387 */ /* 0x0003e20000100800 */
[----:B------:R-:W-:-:S03]  /*84a0*/  IMAD R25, R25, c[0x0][0x190], RZ ;  /* 0x0000640019197a24 */ /* 0x000fc600078e02ff */
[----:B------:R4:W-:Y:S01]  /*84b0*/  STL [R1+0xf4c], R4 ;  /* 0x000f4c0401007387 */ /* 0x0009e20000100800 */
[----:B0-----:R-:W-:Y:S01]  /*84c0*/  LEA.HI.X.SX32 R7, R16, R2, 0x1, P1 ;  /* 0x0000000210077211 */ /* 0x001fe200008f0eff */
[----:B------:R-:W-:Y:S01]  /*84d0*/  IMAD R26, R26, c[0x0][0x190], RZ ;  /* 0x000064001a1a7a24 */ /* 0x000fe200078e02ff */
[----:B-1----:R-:W-:-:S03]  /*84e0*/  LEA R6, P1, R24, R0, 0x1 ;  /* 0x0000000018067211 */ /* 0x002fc600078208ff */
[----:B------:R0:W-:Y:S01]  /*84f0*/  STL [R1+0xf1c], R7 ;  /* 0x000f1c0701007387 */ /* 0x0001e20000100800 */
[----:B----4-:R-:W-:-:S03]  /*8500*/  LEA.HI.X.SX32 R4, R17, R2, 0x1, P2 ;  /* 0x0000000211047211 */ /* 0x010fc600010f0eff */
[----:B------:R1:W-:Y:S01]  /*8510*/  STL [R1+0xf50], R6 ;  /* 0x000f500601007387 */ /* 0x0003e20000100800 */
[----:B------:R-:W-:-:S03]  /*8520*/  IMAD R27, R27, c[0x0][0x190], RZ ;  /* 0x000064001b1b7a24 */ /* 0x000fc600078e02ff */
        /* <DEDUP_REMOVED lines=8> */
[----:B0-----:R-:W-:Y:S02]  /*85b0*/  LEA.HI.X.SX32 R7, R19, R2, 0x1, P4 ;  /* 0x0000000213077211 */ /* 0x001fe400020f0eff */
[----:B-1----:R-:W-:-:S03]  /*85c0*/  LEA R6, P4, R27, R0, 0x1 ;  /* 0x000000001b067211 */ /* 0x002fc600078808ff */
[----:B------:R-:W-:Y:S01]  /*85d0*/  STL [R1+0xf34], R7 ;  /* 0x000f340701007387 */ /* 0x000fe20000100800 */
[----:B----4-:R-:W-:-:S03]  /*85e0*/  LEA.HI.X.SX32 R4, R20, R2, 0x1, P5 ;  /* 0x0000000214047211 */ /* 0x010fc600028f0eff */
[----:B------:R0:W-:Y:S04]  /*85f0*/  STL [R1+0xf5c], R6 ;  /* 0x000f5c0601007387 */ /* 0x0001e80000100800 */
[----:B------:R1:W-:Y:S01]  /*8600*/  STL [R1+0xf3c], R4 ;  /* 0x000f3c0401007387 */ /* 0x0003e20000100800 */
[----:B0-----:R-:W-:Y:S02]  /*8610*/  LEA.HI.X.SX32 R6, R22, R2, 0x1, P6 ;  /* 0x0000000216067211 */ /* 0x001fe400030f0eff */
[----:B-1----:R-:W-:Y:S02]  /*8620*/  LEA R4, P6, R21, R0, 0x1 ;  /* 0x0000000015047211 */ /* 0x002fe400078c08ff */
[-C--:B------:R-:W-:Y:S01]  /*8630*/  LEA.HI.X.SX32 R0, R23, R2.reuse, 0x1, P0 ;  /* 0x0000000217007211 */ /* 0x080fe200000f0eff */
[----:B------:R-:W-:Y:S04]  /*8640*/  STL [R1+0xf44], R6 ;  /* 0x000f440601007387 */ /* 0x000fe80000100800 */
[----:B------:R-:W-:Y:S04]  /*8650*/  STL [R1+0xdd4], R4 ;  /* 0x000dd40401007387 */ /* 0x000fe80000100800 */
[----:B------:R0:W-:Y:S02]  /*8660*/  STL [R1+0xdc0], R0 ;  /* 0x000dc00001007387 */ /* 0x0001e40000100800 */
[----:B0-----:R-:W-:Y:S01]  /*8670*/  LEA.HI.X.SX32 R0, R25, R2, 0x1, P2 ;  /* 0x0000000219007211 */ /* 0x001fe200010f0eff */
[----:B------:R-:W-:-:S04]  /*8680*/  IMAD.MOV.U32 R4, RZ, RZ, c[0x0][0x188] ;  /* 0x00006200ff047624 */ /* 0x000fc800078e00ff */
[----:B------:R-:W-:Y:S02]  /*8690*/  IMAD R4, R4, 0x7f, RZ ;  /* 0x0000007f04047824 */ /* 0x000fe400078e02ff */
[----:B------:R-:W-:Y:S01]  /*86a0*/  IMAD.MOV.U32 R10, RZ, RZ, c[0x0][0x188] ;  /* 0x00006200ff0a7624 */ /* 0x000fe200078e00ff */
[----:B--2---:R-:W-:-:S04]  /*86b0*/  LEA R12, P5, R5, c[0x0][0x160], 0x1 ;  /* 0x00005800050c7a11 */ /* 0x004fc800078a08ff */
[----:B------:R-:W-:Y:S02]  /*86c0*/  LEA.HI.X.SX32 R13, R5, c[0x0][0x164], 0x1, P5 ;  /* 0x00005900050d7a11 */ /* 0x000fe400028f0eff */
[----:B------:R-:W-:-:S05]  /*86d0*/  LEA.HI.X.SX32 R5, R24, R2, 0x1, P1 ;  /* 0x0000000218057211 */ /* 0x000fca00008f0eff */
[----:B------:R-:W-:Y:S04]  /*86e0*/  STL [R1+0xdc4], R5 ;  /* 0x000dc40501007387 */ /* 0x000fe80000100800 */
[----:B------:R0:W-:Y:S01]  /*86f0*/  STL [R1+0xdc8], R0 ;  /* 0x000dc80001007387 */ /* 0x0001e20000100800 */
[----:B---3--:R-:W-:-:S04]  /*8700*/  LEA R8, P0, R3, c[0x0][0x160], 0x1 ;  /* 0x0000580003087a11 */ /* 0x008fc800078008ff */
[----:B------:R-:W-:Y:S02]  /*8710*/  LEA.HI.X.SX32 R9, R3, c[0x0][0x164], 0x1, P0 ;  /* 0x0000590003097a11 */ /* 0x000fe400000f0eff */
[-C--:B------:R-:W-:Y:S02]  /*8720*/  LEA.HI.X.SX32 R3, R26, R2.reuse, 0x1, P3 ;  /* 0x000000021a037211 */ /* 0x080fe400018f0eff */
[----:B0-----:R-:W-:Y:S01]  /*8730*/  LEA.HI.X.SX32 R0, R27, R2, 0x1, P4 ;  /* 0x000000021b007211 */ /* 0x001fe200020f0eff */
[----:B------:R-:W-:Y:S04]  /*8740*/  STL.64 [R1+0x390], R12 ;  /* 0x0003900c01007387 */ /* 0x000fe80000100a00 */
[----:B------:R0:W-:Y:S01]  /*8750*/  STL [R1+0xdcc], R3 ;  /* 0x000dcc0301007387 */ /* 0x0001e20000100800 */
[----:B------:R-:W-:-:S03]  /*8760*/  IMAD.WIDE R6, R4, 0x2, R12 ;  /* 0x0000000204067825 */ /* 0x000fc600078e020c */
[----:B------:R-:W-:Y:S04]  /*8770*/  STL.64 [R1+0x398], R8 ;  /* 0x0003980801007387 */ /* 0x000fe80000100a00 */
[----:B------:R1:W-:Y:S01]  /*8780*/  STL [R1+0xdd0], R0 ;  /* 0x000dd00001007387 */ /* 0x0003e20000100800 */
[----:B0-----:R-:W-:Y:S02]  /*8790*/  IMAD.MOV.U32 R3, RZ, RZ, c[0x0][0x188] ;  /* 0x00006200ff037624 */ /* 0x001fe400078e00ff */
[----:B------:R-:W-:-:S04]  /*87a0*/  IMAD.WIDE R4, R4, 0x2, R8 ;  /* 0x0000000204047825 */ /* 0x000fc800078e0208 */
[----:B------:R-:W-:Y:S01]  /*87b0*/  IMAD R11, R3, 0x7e, RZ ;  /* 0x0000007e030b7824 */ /* 0x000fe200078e02ff */
[----:B-1----:R-:W-:-:S03]  /*87c0*/  LEA.HI.X.SX32 R0, R21, R2, 0x1, P6 ;  /* 0x0000000215007211 */ /* 0x002fc600030f0eff */
[C---:B------:R-:W-:Y:S02]  /*87d0*/  IMAD.WIDE R2, R11.reuse, 0x2, R12 ;  /* 0x000000020b027825 */ /* 0x040fe400078e020c */
[----:B------:R-:W-:Y:S04]  /*87e0*/  STL [R1+0x5c8], R0 ;  /* 0x0005c80001007387 */ /* 0x000fe80000100800 */
[----:B------:R-:W-:Y:S04]  /*87f0*/  STL [R1+0x5d0], R6 ;  /* 0x0005d00601007387 */ /* 0x000fe80000100800 */
[----:B------:R0:W-:Y:S04]  /*8800*/  STL [R1+0x5cc], R7 ;  /* 0x0005cc0701007387 */ /* 0x0001e80000100800 */
[----:B------:R1:W-:Y:S04]  /*8810*/  STL [R1+0xdb0], R4 ;  /* 0x000db00401007387 */ /* 0x0003e80000100800 */
[----:B------:R-:W-:Y:S01]  /*8820*/  STL [R1+0x5d4], R5 ;  /* 0x0005d40501007387 */ /* 0x000fe20000100800 */
[----:B0-----:R-:W-:-:S03]  /*8830*/  IMAD.WIDE R6, R11, 0x2, R8 ;  /* 0x000000020b067825 */ /* 0x001fc600078e0208 */
[----:B------:R-:W-:Y:S01]  /*8840*/  STL [R1+0xdbc], R2 ;  /* 0x000dbc0201007387 */ /* 0x000fe20000100800 */
[----:B-1----:R-:W-:-:S03]  /*8850*/  IMAD R4, R10, 0x7d, RZ ;  /* 0x0000007d0a047824 */ /* 0x002fc600078e02ff */
[----:B------:R0:W-:Y:S01]  /*8860*/  STL [R1+0xdb4], R3 ;  /* 0x000db40301007387 */ /* 0x0001e20000100800 */
[----:B------:R-:W-:-:S03]  /*8870*/  IMAD R0, R10, 0x7c, RZ ;  /* 0x0000007c0a007824 */ /* 0x000fc600078e02ff */
[----:B------:R-:W-:Y:S01]  /*8880*/  STL [R1+0xdb8], R6 ;  /* 0x000db80601007387 */ /* 0x000fe20000100800 */
[----:B0-----:R-:W-:-:S03]  /*8890*/  IMAD.WIDE R2, R4, 0x2, R12 ;  /* 0x0000000204027825 */ /* 0x001fc600078e020c */
[----:B------:R0:W-:Y:S01]  /*88a0*/  STL [R1+0xd90], R7 ;  /* 0x000d900701007387 */ /* 0x0001e20000100800 */
[----:B------:R-:W-:-:S03]  /*88b0*/  IMAD.WIDE R4, R4, 0x2, R8 ;  /* 0x0000000204047825 */ /* 0x000fc600078e0208 */
[----:B------:R-:W-:Y:S04]  /*88c0*/  STL [R1+0xdac], R2 ;  /* 0x000dac0201007387 */ /* 0x000fe80000100800 */
[----:B------:R1:W-:Y:S04]  /*88d0*/  STL [R1+0xda4], R3 ;  /* 0x000da40301007387 */ /* 0x0003e80000100800 */
[----:B------:R2:W-:Y:S01]  /*88e0*/  STL [R1+0xda8], R4 ;  /* 0x000da80401007387 */ /* 0x0005e20000100800 */
[----:B0-----:R-:W-:-:S04]  /*88f0*/  IMAD.WIDE R6, R0, 0x2, R8 ;  /* 0x0000000200067825 */ /* 0x001fc800078e0208 */
[----:B-1----:R-:W-:Y:S01]  /*8900*/  IMAD.WIDE R2, R0, 0x2, R12 ;  /* 0x0000000200027825 */ /* 0x002fe200078e020c */
[----:B------:R-:W-:Y:S03]  /*8910*/  STL [R1+0xd9c], R5 ;  /* 0x000d9c0501007387 */ /* 0x000fe60000100800 */
[C---:B--2---:R-:W-:Y:S01]  /*8920*/  IMAD R4, R10.reuse, 0x7b, RZ ;  /* 0x0000007b0a047824 */ /* 0x044fe200078e02ff */
[----:B------:R-:W-:Y:S04]  /*8930*/  STL [R1+0xda0], R2 ;  /* 0x000da00201007387 */ /* 0x000fe80000100800 */
        /* <DEDUP_REMOVED lines=30> */
[----:B------:R1:W-:Y:S01]  /*8b20*/  STL [R1+0xd58], R6 ;  /* 0x000d580601007387 */ /* 0x0003e20000100800 */
[----:B0-----:R-:W-:-:S03]  /*8b30*/  IMAD.WIDE R2, R4, 0x2, R12 ;  /* 0x0000000204027825 */ /* 0x001fc600078e020c */
[----:B------:R-:W-:Y:S01]  /*8b40*/  STL [R1+0x5d8], R7 ;  /* 0x0005d80701007387 */ /* 0x000fe20000100800 */
[----:B------:R-:W-:-:S03]  /*8b50*/  IMAD.WIDE R4, R4, 0x2, R8 ;  /* 0x0000000204047825 */ /* 0x000fc600078e0208 */
[----:B------:R-:W-:Y:S04]  /*8b60*/  STL [R1+0xd4c], R2 ;  /* 0x000d4c0201007387 */ /* 0x000fe80000100800 */
[----:B------:R0:W-:Y:S01]  /*8b70*/  STL [R1+0xd44], R3 ;  /* 0x000d440301007387 */ /* 0x0001e20000100800 */
[----:B-1----:R-:W-:-:S03]  /*8b80*/  IMAD R6, R10, 0x75, RZ ;  /* 0x000000750a067824 */ /* 0x002fc600078e02ff */
[----:B------:R-:W-:Y:S01]  /*8b90*/  STL [R1+0xd48], R4 ;  /* 0x000d480401007387 */ /* 0x000fe20000100800 */
[----:B0-----:R-:W-:-:S03]  /*8ba0*/  IMAD.WIDE R2, R0, 0x2, R12 ;  /* 0x0000000200027825 */ /* 0x001fc600078e020c */
[----:B------:R0:W-:Y:S04]  /*8bb0*/  STL [R1+0xd3c], R5 ;  /* 0x000d3c0501007387 */ /* 0x0001e80000100800 */
[----:B------:R-:W-:Y:S04]  /*8bc0*/  STL [R1+0xd40], R2 ;  /* 0x000d400201007387 */ /* 0x000fe80000100800 */
[----:B------:R1:W-:Y:S01]  /*8bd0*/  STL [R1+0xd34], R3 ;  /* 0x000d340301007387 */ /* 0x0003e20000100800 */
[----:B0-----:R-:W-:-:S04]  /*8be0*/  IMAD.WIDE R4, R0, 0x2, R8 ;  /* 0x0000000200047825 */ /* 0x001fc800078e0208 */
[----:B------:R-:W-:Y:S01]  /*8bf0*/  IMAD R0, R10, 0x74, RZ ;  /* 0x000000740a007824 */ /* 0x000fe200078e02ff */
[----:B------:R-:W-:Y:S01]  /*8c00*/  STL [R1+0xd38], R4 ;  /* 0x000d380401007387 */ /* 0x000fe20000100800 */
[----:B-1----:R-:W-:-:S03]  /*8c10*/  IMAD.WIDE R2, R6, 0x2, R12 ;  /* 0x0000000206027825 */ /* 0x002fc600078e020c */
        /* <DEDUP_REMOVED lines=361> */
[----:B------:R-:W-:-:S03]  /*a2b0*/  IMAD.SHL.U32 R0, R10, 0x40, RZ ;  /* 0x000000400a007824 */ /* 0x000fc600078e00ff */
        /* <DEDUP_REMOVED lines=439> */
[----:B------:R1:W-:Y:S01]  /*be30*/  STL [R1+0xd00], R3 ;  /* 0x000d000301007387 */ /* 0x0003e20000100800 */
[----:B0-----:R-:W-:-:S03]  /*be40*/  IMAD.WIDE R4, R0, 0x2, R8 ;  /* 0x0000000200047825 */ /* 0x001fc600078e0208 */
[----:B------:R-:W-:Y:S01]  /*be50*/  STL [R1+0xd0c], R6 ;  /* 0x000d0c0601007387 */ /* 0x000fe20000100800 */
[----:B-1----:R-:W-:-:S03]  /*be60*/  IMAD.WIDE R2, R0, 0x2, R12 ;  /* 0x0000000200027825 */ /* 0x002fc600078e020c */
[----:B------:R0:W-:Y:S04]  /*be70*/  STL [R1+0xd08], R7 ;  /* 0x000d080701007387 */ /* 0x0001e80000100800 */
[----:B------:R-:W-:Y:S04]  /*be80*/  STL [R1+0xd14], R2 ;  /* 0x000d140201007387 */ /* 0x000fe80000100800 */
[----:B------:R1:W-:Y:S01]  /*be90*/  STL [R1+0xd10], R3 ;  /* 0x000d100301007387 */ /* 0x0003e20000100800 */
[----:B0-----:R-:W-:-:S03]  /*bea0*/  IMAD.WIDE R6, R10, 0x2, R12 ;  /* 0x000000020a067825 */ /* 0x001fc600078e020c */
[----:B------:R0:W-:Y:S04]  /*beb0*/  STL [R1+0xd1c], R4 ;  /* 0x000d1c0401007387 */ /* 0x0001e80000100800 */
[----:B------:R-:W-:Y:S01]  /*bec0*/  STL [R1+0xd18], R5 ;  /* 0x000d180501007387 */ /* 0x000fe20000100800 */
[----:B-1----:R-:W-:-:S03]  /*bed0*/  IMAD.WIDE R2, R10, 0x2, R8 ;  /* 0x000000020a027825 */ /* 0x002fc600078e0208 */
[----:B------:R-:W-:Y:S04]  /*bee0*/  STL [R1+0xd24], R6 ;  /* 0x000d240601007387 */ /* 0x000fe80000100800 */
[----:B------:R-:W-:Y:S04]  /*bef0*/  STL [R1+0xd20], R7 ;  /* 0x000d200701007387 */ /* 0x000fe80000100800 */
[----:B------:R1:W-:Y:S04]  /*bf00*/  STL [R1+0xd2c], R2 ;  /* 0x000d2c0201007387 */ /* 0x0003e80000100800 */
[----:B------:R2:W-:Y:S04]  /*bf10*/  STL [R1+0xd28], R3 ;  /* 0x000d280301007387 */ /* 0x0005e80000100800 */
[----:B------:R-:W-:Y:S04]  /*bf20*/  STL [R1+0x5bc], RZ ;  /* 0x0005bcff01007387 */ /* 0x000fe80000100800 */
        /* <DEDUP_REMOVED lines=64> */
[----:B------:R-:W2:Y:S04]  /*c330*/  LDL.LU R9, [R1+0xcc] ;  /* 0x0000cc0001097983 */ /* 0x000ea80000300800 */
[----:B------:R-:W3:Y:S04]  /*c340*/  S2R R8, SR_TID.X ;  /* 0x0000000000087919 */ /* 0x000ee80000002100 */
[----:B------:R-:W-:Y:S04]  /*c350*/  STL [R1+0x2e0], RZ ;  /* 0x0002e0ff01007387 */ /* 0x000fe80000100800 */
[----:B------:R-:W-:Y:S04]  /*c360*/  STL [R1+0x2e4], RZ ;  /* 0x0002e4ff01007387 */ /* 0x000fe80000100800 */
[----:B------:R-:W-:Y:S04]  /*c370*/  STL [R1+0x2e8], RZ ;  /* 0x0002e8ff01007387 */ /* 0x000fe80000100800 */
[----:B------:R-:W-:Y:S04]  /*c380*/  STL [R1+0x2ec], RZ ;  /* 0x0002ecff01007387 */ /* 0x000fe80000100800 */
[----:B------:R-:W-:Y:S04]  /*c390*/  STL [R1+0x2b0], RZ ;  /* 0x0002b0ff01007387 */ /* 0x000fe80000100800 */
[----:B------:R-:W-:Y:S04]  /*c3a0*/  STL [R1+0x2b4], RZ ;  /* 0x0002b4ff01007387 */ /* 0x000fe80000100800 */
[----:B------:R-:W-:Y:S01]  /*c3b0*/  STL [R1+0x2b8], RZ ;  /* 0x0002b8ff01007387 */ /* 0x000fe20000100800 */
[----:B---3--:R-:W-:-:S03]  /*c3c0*/  LOP3.LUT R8, R8, 0x7f, RZ, 0xc0, !PT ;  /* 0x0000007f08087812 */ /* 0x008fc600078ec0ff */
[----:B------:R-:W-:Y:S04]  /*c3d0*/  STL [R1+0x2bc], RZ ;  /* 0x0002bcff01007387 */ /* 0x000fe80000100800 */
[----:B------:R-:W-:Y:S04]  /*c3e0*/  STL [R1+0x270], RZ ;  /* 0x000270ff01007387 */ /* 0x000fe80000100800 */
[----:B------:R-:W-:Y:S04]  /*c3f0*/  STL [R1+0x274], RZ ;  /* 0x000274ff01007387 */ /* 0x000fe80000100800 */
[----:B------:R-:W-:Y:S04]  /*c400*/  STL [R1+0x278], RZ ;  /* 0x000278ff01007387 */ /* 0x000fe80000100800 */
[----:B------:R-:W-:Y:S01]  /*c410*/  STL [R1+0x27c], RZ ;  /* 0x00027cff01007387 */ /* 0x000fe20000100800 */
[----:B0-----:R-:W-:-:S03]  /*c420*/  IMAD.SHL.U32 R4, R8, 0x2, RZ ;  /* 0x0000000208047824 */ /* 0x001fc600078e00ff */
[----:B------:R-:W-:Y:S04]  /*c430*/  STL [R1+0x250], RZ ;  /* 0x000250ff01007387 */ /* 0x000fe80000100800 */
[----:B------:R-:W-:Y:S04]  /*c440*/  STL [R1+0x254], RZ ;  /* 0x000254ff01007387 */ /* 0x000fe80000100800 */
[----:B------:R-:W-:Y:S04]  /*c450*/  STL [R1+0x258], RZ ;  /* 0x000258ff01007387 */ /* 0x000fe80000100800 */
[----:B------:R-:W-:Y:S04]  /*c460*/  STL [R1+0x25c], RZ ;  /* 0x00025cff01007387 */ /* 0x000fe80000100800 */
[----:B------:R-:W3:Y:S04]  /*c470*/  LDL R8, [R1+0x38c] ;  /* 0x00038c0001087983 */ /* 0x000ee80000100800 */
[----:B------:R-:W-:Y:S04]  /*c480*/  STL [R1+0x210], RZ ;  /* 0x000210ff01007387 */ /* 0x000fe80000100800 */
[----:B------:R-:W-:Y:S04]  /*c490*/  STL [R1+0x214], RZ ;  /* 0x000214ff01007387 */ /* 0x000fe80000100800 */
[----:B------:R-:W-:Y:S04]  /*c4a0*/  STL [R1+0x218], RZ ;  /* 0x000218ff01007387 */ /* 0x000fe80000100800 */
[----:B------:R-:W-:Y:S04]  /*c4b0*/  STL [R1+0x21c], RZ ;  /* 0x00021cff01007387 */ /* 0x000fe80000100800 */
[----:B------:R-:W-:Y:S04]  /*c4c0*/  STL [R1+0x220], RZ ;  /* 0x000220ff01007387 */ /* 0x000fe80000100800 */
[----:B------:R-:W-:Y:S04]  /*c4d0*/  STL [R1+0x224], RZ ;  /* 0x000224ff01007387 */ /* 0x000fe80000100800 */
[----:B------:R-:W-:Y:S04]  /*c4e0*/  STL [R1+0x228], RZ ;  /* 0x000228ff01007387 */ /* 0x000fe80000100800 */
[----:B------:R-:W-:Y:S01]  /*c4f0*/  STL [R1+0x22c], RZ ;  /* 0x00022cff01007387 */ /* 0x000fe20000100800 */
[----:B-1----:R-:W-:-:S05]  /*c500*/  IMAD.SHL.U32 R2, R10, 0x80, RZ ;  /* 0x000000800a027824 */ /* 0x002fca00078e00ff */
[----:B------:R-:W-:-:S04]  /*c510*/  SHF.R.S32.HI R0, RZ, 0x1f, R2 ;  /* 0x0000001fff007819 */ /* 0x000fc80000011402 */
[----:B------:R-:W-:Y:S02]  /*c520*/  SHF.L.U64.HI R0, R2, 0x1, R0 ;  /* 0x0000000102007819 */ /* 0x000fe40000010200 */
[C---:B------:R-:W-:Y:S02]  /*c530*/  LOP3.LUT R2, R4.reuse, 0x20, RZ, 0x3c, !PT ;  /* 0x0000002004027812 */ /* 0x040fe400078e3cff */
[C---:B------:R-:W-:Y:S01]  /*c540*/  LOP3.LUT R2, R4.reuse, 0x50, RZ, 0x3c, !PT ;  /* 0x0000005004027812 */ /* 0x040fe200078e3cff */
[----:B------:R-:W-:Y:S02]  /*c550*/  ULDC UR4, c[0x0][0x18c] ;  /* 0x0000630000047ab9 */ /* 0x000fe40000000800 */
[----:B------:R-:W-:Y:S01]  /*c560*/  USHF.L.U32 UR4, UR4, 0x7, URZ ;  /* 0x0000000704047899 */ /* 0x000fe2000800063f */
[C---:B------:R-:W-:Y:S02]  /*c570*/  LOP3.LUT R5, R4.reuse, 0x30, RZ, 0x3c, !PT ;  /* 0x0000003004057812 */ /* 0x040fe400078e3cff */
[----:B------:R-:W-:Y:S01]  /*c580*/  LOP3.LUT R5, R4, 0x60, RZ, 0x3c, !PT ;  /* 0x0000006004057812 */ /* 0x000fe200078e3cff */
[----:B------:R-:W-:-:S02]  /*c590*/  USHF.R.S32.HI UR5, URZ, 0x1f, UR4 ;  /* 0x0000001f3f057899 */ /* 0x000fc40008011404 */
[----:B------:R-:W-:Y:S02]  /*c5a0*/  USHF.L.U32 UR8, UR4, 0x1, URZ ;  /* 0x0000000104087899 */ /* 0x000fe4000800063f */
[----:B------:R-:W-:Y:S01]  /*c5b0*/  USHF.L.U64.HI UR5, UR4, 0x1, UR5 ;  /* 0x0000000104057899 */ /* 0x000fe20008010205 */
[----:B--2---:R-:W-:-:S05]  /*c5c0*/  SHF.R.S32.HI R3, RZ, 0x7, R9 ;  /* 0x00000007ff037819 */ /* 0x004fca0000011409 */
[----:B------:R0:W-:Y:S04]  /*c5d0*/  STL [R1+0xfd8], R3 ;  /* 0x000fd80301007387 */ /* 0x0001e80000100800 */
        /* <DEDUP_REMOVED lines=32> */
[----:B---3--:R-:W-:-:S03]  /*c7e0*/  LOP3.LUT R2, R8, 0x40, RZ, 0x3c, !PT ;  /* 0x0000004008027812 */ /* 0x008fc600078e3cff */
        /* <DEDUP_REMOVED lines=8> */
[----:B------:R1:W-:Y:S01]  /*c870*/  STL [R1+0xfdc], R2 ;  /* 0x000fdc0201007387 */ /* 0x0003e20000100800 */
[----:B0-----:R-:W-:-:S02]  /*c880*/  LOP3.LUT R3, R4, 0x10, RZ, 0x3c, !PT ;  /* 0x0000001004037812 */ /* 0x001fc400078e3cff */
[C---:B------:R-:W-:Y:S02]  /*c890*/  LOP3.LUT R3, R4.reuse, 0x40, RZ, 0x3c, !PT ;  /* 0x0000004004037812 */ /* 0x040fe400078e3cff */
[----:B------:R-:W-:Y:S02]  /*c8a0*/  LOP3.LUT R3, R4, 0x70, RZ, 0x3c, !PT ;  /* 0x0000007004037812 */ /* 0x000fe400078e3cff */
.L_x_3:
[----:B-----5:R-:W2:Y:S04]  /*c8b0*/  LDL.64 R4, [R1+0x398] ;  /* 0x0003980001047983 */ /* 0x020ea80000100a00 */
[----:B------:R-:W-:Y:S04]  /*c8c0*/  STL [R1+0x256c], R15 ;  /* 0x00256c0f01007387 */ /* 0x000fe80000100800 */
        /* <DEDUP_REMOVED lines=213> */
[----:B0-----:R0:W-:Y:S04]  /*d620*/  STL [R1+0x1240], R0 ;  /* 0x0012400001007387 */ /* 0x0011e80000100800 */
[----:B0-----:R-:W3:Y:S01]  /*d630*/  LDL.LU R0, [R1+0x5bc] ;  /* 0x0005bc0001007983 */ /* 0x001ee20000300800 */
[----:B-1----:R-:W-:Y:S01]  /*d640*/  IMAD.MOV.U32 R2, RZ, RZ, -0x80 ;  /* 0xffffff80ff027424 */ /* 0x002fe200078e00ff */
[----:B------:R-:W-:-:S02]  /*d650*/  PRMT R14, RZ, 0x7610, R14 ;  /* 0x00007610ff0e7816 */ /* 0x000fc4000000000e */
[----:B------:R-:W-:Y:S01]  /*d660*/  PRMT R15, RZ, 0x7610, R15 ;  /* 0x00007610ff0f7816 */ /* 0x000fe2000000000f */
[----:B---3--:R-:W-:Y:S01]  /*d670*/  IMAD R2, R0, R2, c[0x0][0x180] ;  /* 0x0000600000027624 */ /* 0x008fe200078e0202 */
[----:B------:R-:W-:Y:S04]  /*d680*/  STL [R1+0x12f8], R0 ;  /* 0x0012f80001007387 */ /* 0x000fe80000100800 */
[C---:B------:R-:W-:Y:S02]  /*d690*/  ISETP.GT.AND P0, PT, R2.reuse, RZ, PT ;  /* 0x000000ff0200720c */ /* 0x040fe40003f04270 */
[C---:B------:R-:W-:Y:S02]  /*d6a0*/  ISETP.GT.AND P1, PT, R2.reuse, 0x1, PT ;  /* 0x000000010200780c */ /* 0x040fe40003f24270 */
[----:B------:R-:W-:-:S09]  /*d6b0*/  ISETP.GT.AND P2, PT, R2, 0x2, PT ;  /* 0x000000020200780c */ /* 0x000fd20003f44270 */
[----:B--2---:R-:W2:Y:S04]  /*d6c0*/  @P0 LDG.E.U16 R14, [R4.64] ;  /* 0x00000006040e0981 */ /* 0x004ea8000c1e1500 */
[----:B--2---:R0:W-:Y:S04]  /*d6d0*/  STL [R1+0x578], R14 ;  /* 0x0005780e01007387 */ /* 0x0041e80000100800 */
[----:B0-----:R-:W2:Y:S04]  /*d6e0*/  LDL.LU R14, [R1+0x2860] ;  /* 0x00286000010e7983 */ /* 0x001ea80000300800 */
[----:B------:R-:W3:Y:S01]  /*d6f0*/  LDL.64 R4, [R1+0x390] ;  /* 0x0003900001047983 */ /* 0x000ee20000100a00 */
[----:B--2---:R-:W-:-:S03]  /*d700*/  PRMT R14, RZ, 0x7610, R14 ;  /* 0x00007610ff0e7816 */ /* 0x004fc6000000000e */
[----:B---3--:R-:W2:Y:S04]  /*d710*/  @P0 LDG.E.U16 R15, [R4.64] ;  /* 0x00000006040f0981 */ /* 0x008ea8000c1e1500 */
[----:B--2---:R0:W-:Y:S04]  /*d720*/  STL [R1+0x574], R15 ;  /* 0x0005740f01007387 */ /* 0x0041e80000100800 */
[----:B0-----:R-:W2:Y:S04]  /*d730*/  LDL.LU R15, [R1+0x285c] ;  /* 0x00285c00010f7983 */ /* 0x001ea80000300800 */
[----:B------:R-:W3:Y:S04]  /*d740*/  LDL R4, [R1+0xd28] ;  /* 0x000d280001047983 */ /* 0x000ee80000100800 */
[----:B------:R-:W3:Y:S01]  /*d750*/  LDL R5, [R1+0xd2c] ;  /* 0x000d2c0001057983 */ /* 0x000ee20000100800 */
[----:B------:R-:W-:-:S02]  /*d760*/  ISETP.GT.AND P0, PT, R2, 0x3, PT ;  /* 0x000000030200780c */ /* 0x000fc40003f04270 */
[----:B--2---:R-:W-:Y:S02]  /*d770*/  PRMT R15, RZ, 0x7610, R15 ;  /* 0x00007610ff0f7816 */ /* 0x004fe4000000000f */
[----:B---3--:R-:W-:-:S04]  /*d780*/  @P1 LOP3.LUT R5, R5, R4, RZ, 0x3c, !PT ;  /* 0x0000000405051212 */ /* 0x008fc800078e3cff */
[----:B------:R-:W-:-:S04]  /*d790*/  @P1 LOP3.LUT R4, R5, R4, RZ, 0x3c, !PT ;  /* 0x0000000405041212 */ /* 0x000fc800078e3cff */
[----:B------:R-:W-:-:S05]  /*d7a0*/  @P1 LOP3.LUT R5, R5, R4, RZ, 0x3c, !PT ;  /* 0x0000000405051212 */ /* 0x000fca00078e3cff */
[----:B------:R-:W2:Y:S04]  /*d7b0*/  @P1 LDG.E.U16 R14, [R4.64] ;  /* 0x00000006040e1981 */ /* 0x000ea8000c1e1500 */
[----:B--2---:R0:W-:Y:S04]  /*d7c0*/  STL [R1+0x570], R14 ;  /* 0x0005700e01007387 */ /* 0x0041e80000100800 */
[----:B0-----:R-:W2:Y:S04]  /*d7d0*/  LDL.LU R14, [R1+0x2858] ;  /* 0x00285800010e7983 */ /* 0x001ea80000300800 */
[----:B------:R-:W3:Y:S04]  /*d7e0*/  LDL R4, [R1+0xd20] ;  /* 0x000d200001047983 */ /* 0x000ee80000100800 */
[----:B------:R-:W3:Y:S01]  /*d7f0*/  LDL R5, [R1+0xd24] ;  /* 0x000d240001057983 */ /* 0x000ee20000100800 */
[----:B--2---:R-:W-:-:S02]  /*d800*/  PRMT R14, RZ, 0x7610, R14 ;  /* 0x00007610ff0e7816 */ /* 0x004fc4000000000e */
        /* <DEDUP_REMOVED lines=1468> */
[----:B0-----:R-:W2:Y:S01]  /*133d0*/  LDL.LU R15, [R1+0x25ec] ;  /* 0x0025ec00010f7983 */ /* 0x001ea20000300800 */
[----:B------:R-:W3:Y:S02]  /*133e0*/  LDL R4, [R1+0x848] ;  /* 0x0008480001047983 */ /* 0x000ee40000100800 */
[----:B------:R-:W3:Y:S01]  /*133f0*/  LDL R5, [R1+0x84c] ;  /* 0x00084c0001057983 */ /* 0x000ee20000100800 */
[----:B--2---:R-:W-:-:S02]  /*13400*/  PRMT R15, RZ, 0x7610, R15 ;  /* 0x00007610ff0f7816 */ /* 0x004fc4000000000f */
        /* <DEDUP_REMOVED lines=293> */
[----:B------:R-:W-:-:S02]  /*14660*/  PRMT R29, RZ, 0x7610, R29 ;  /* 0x00007610ff1d7816 */ /* 0x000fc4000000001d */
[----:B------:R-:W-:Y:S02]  /*14670*/  ISETP.GT.AND P0, PT, R2, 0x60, PT ;  /* 0x000000600200780c */ /* 0x000fe40003f04270 */
        /* <DEDUP_REMOVED lines=8> */
[----:B------:R-:W3:Y:S02]  /*14700*/  LDL R5, [R1+0x74c] ;  /* 0x00074c0001057983 */ /* 0x000ee40000100800 */
[----:B---3--:R-:W-:-:S04]  /*14710*/  @P2 LOP3.LUT R5, R5, R4, RZ, 0x3c, !PT ;  /* 0x0000000405052212 */ /* 0x008fc800078e3cff */
[----:B------:R-:W-:-:S04]  /*14720*/  @P2 LOP3.LUT R4, R5, R4, RZ, 0x3c, !PT ;  /* 0x0000000405042212 */ /* 0x000fc800078e3cff */
[----:B------:R-:W-:-:S05]  /*14730*/  @P2 LOP3.LUT R5, R5, R4, RZ, 0x3c, !PT ;  /* 0x0000000405052212 */ /* 0x000fca00078e3cff */
[----:B------:R-:W3:Y:S04]  /*14740*/  @P2 LDG.E.U16 R14, [R4.64] ;  /* 0x00000006040e2981 */ /* 0x000ee8000c1e1500 */
[----:B---3--:R0:W-:Y:S04]  /*14750*/  STL [R1+0x3e0], R14 ;  /* 0x0003e00e01007387 */ /* 0x0081e80000100800 */
[----:B0-----:R-:W3:Y:S01]  /*14760*/  LDL.LU R14, [R1+0x2568] ;  /* 0x00256800010e7983 */ /* 0x001ee20000300800 */
[----:B------:R-:W4:Y:S02]  /*14770*/  LDL R4, [R1+0x740] ;  /* 0x0007400001047983 */ /* 0x000f240000100800 */
[----:B------:R-:W4:Y:S01]  /*14780*/  LDL R5, [R1+0x744] ;  /* 0x0007440001057983 */ /* 0x000f220000100800 */
[----:B------:R-:W-:-:S02]  /*14790*/  PRMT R28, RZ, 0x7610, R28 ;  /* 0x00007610ff1c7816 */ /* 0x000fc4000000001c */
[----:B------:R-:W-:Y:S02]  /*147a0*/  PRMT R16, RZ, 0x7610, R16 ;  /* 0x00007610ff107816 */ /* 0x000fe40000000010 */
[----:B------:R-:W-:Y:S02]  /*147b0*/  ISETP.GT.AND P1, PT, R2, 0x61, PT ;  /* 0x000000610200780c */ /* 0x000fe40003f24270 */
[----:B----4-:R-:W-:-:S04]  /*147c0*/  @P2 LOP3.LUT R5, R5, R4, RZ, 0x3c, !PT ;  /* 0x0000000405052212 */ /* 0x010fc800078e3cff */
[----:B------:R-:W-:-:S04]  /*147d0*/  @P2 LOP3.LUT R4, R5, R4, RZ, 0x3c, !PT ;  /* 0x0000000405042212 */ /* 0x000fc800078e3cff */
[----:B------:R-:W-:-:S05]  /*147e0*/  @P2 LOP3.LUT R5, R5, R4, RZ, 0x3c, !PT ;  /* 0x0000000405052212 */ /* 0x000fca00078e3cff */
[----:B------:R-:W4:Y:S04]  /*147f0*/  @P2 LDG.E.U16 R29, [R4.64] ;  /* 0x00000006041d2981 */ /* 0x000f28000c1e1500 */
[----:B----4-:R0:W-:Y:S04]  /*14800*/  STL [R1+0x3dc], R29 ;  /* 0x0003dc1d01007387 */ /* 0x0101e80000100800 */
[----:B0-----:R-:W4:Y:S01]  /*14810*/  LDL.LU R29, [R1+0x2564] ;  /* 0x00256400011d7983 */ /* 0x001f220000300800 */
[----:B------:R-:W2:Y:S02]  /*14820*/  LDL R4, [R1+0x738] ;  /* 0x0007380001047983 */ /* 0x000ea40000100800 */
[----:B------:R-:W2:Y:S02]  /*14830*/  LDL R5, [R1+0x73c] ;  /* 0x00073c0001057983 */ /* 0x000ea40000100800 */
[----:B--2---:R-:W-:-:S04]  /*14840*/  @P0 LOP3.LUT R5, R5, R4, RZ, 0x3c, !PT ;  /* 0x0000000405050212 */ /* 0x004fc800078e3cff */
[----:B------:R-:W-:-:S04]  /*14850*/  @P0 LOP3.LUT R4, R5, R4, RZ, 0x3c, !PT ;  /* 0x0000000405040212 */ /* 0x000fc800078e3cff */
[----:B------:R-:W-:-:S05]  /*14860*/  @P0 LOP3.LUT R5, R5, R4, RZ, 0x3c, !PT ;  /* 0x0000000405050212 */ /* 0x000fca00078e3cff */
[----:B------:R-:W2:Y:S04]  /*14870*/  @P0 LDG.E.U16 R28, [R4.64] ;  /* 0x00000006041c0981 */ /* 0x000ea8000c1e1500 */
[----:B--2---:R0:W-:Y:S04]  /*14880*/  STL [R1+0x58], R28 ;  /* 0x0000581c01007387 */ /* 0x0041e80000100800 */
[----:B0-----:R-:W2:Y:S01]  /*14890*/  LDL.LU R28, [R1+0x2560] ;  /* 0x00256000011c7983 */ /* 0x001ea20000300800 */
        /* <DEDUP_REMOVED lines=9> */
[----:B------:R-:W2:Y:S01]  /*14930*/  LDL R5, [R1+0x72c] ;  /* 0x00072c0001057983 */ /* 0x000ea20000100800 */
[----:B------:R-:W-:-:S02]  /*14940*/  PRMT R13, RZ, 0x7610, R13 ;  /* 0x00007610ff0d7816 */ /* 0x000fc4000000000d */
        /* <DEDUP_REMOVED lines=9> */
[----:B------:R-:W-:Y:S02]  /*149e0*/  ISETP.GT.AND P0, PT, R2, 0x62, PT ;  /* 0x000000620200780c */ /* 0x000fe40003f04270 */
        /* <DEDUP_REMOVED lines=136> */
[----:B------:R0:W2:Y:S04]  /*15270*/  @P1 LDG.E.U16 R15, [R4.64] ;  /* 0x00000006040f1981 */ /* 0x0000a8000c1e1500 */
[----:B0-----:R-:W3:Y:S04]  /*15280*/  LDL R4, [R1+0x690] ;  /* 0x0006900001047983 */ /* 0x001ee80000100800 */
[----:B------:R-:W3:Y:S01]  /*15290*/  LDL R5, [R1+0x694] ;  /* 0x0006940001057983 */ /* 0x000ee20000100800 */
[----:B------:R-:W-:-:S03]  /*152a0*/  PRMT R19, RZ, 0x7610, R19 ;  /* 0x00007610ff137816 */ /* 0x000fc60000000013 */
[----:B--2---:R0:W-:Y:S04]  /*152b0*/  STL [R1+0x18], R15 ;  /* 0x0000180f01007387 */ /* 0x0041e80000100800 */
[----:B0-----:R-:W2:Y:S01]  /*152c0*/  LDL R15, [R1+0x670] ;  /* 0x00067000010f7983 */ /* 0x001ea20000100800 */
[-C--:B---3--:R-:W-:Y:S02]  /*152d0*/  @P1 LOP3.LUT R5, R5, R4.reuse, RZ, 0x3c, !PT ;  /* 0x0000000405051212 */ /* 0x088fe400078e3cff */
[----:B------:R-:W-:Y:S02]  /*152e0*/  ISETP.GT.AND P2, PT, R2, 0x6b, PT ;  /* 0x0000006b0200780c */ /* 0x000fe40003f44270 */
[----:B------:R-:W-:-:S04]  /*152f0*/  @P1 LOP3.LUT R4, R5, R4, RZ, 0x3c, !PT ;  /* 0x0000000405041212 */ /* 0x000fc800078e3cff */
[----:B------:R-:W-:-:S05]  /*15300*/  @P1 LOP3.LUT R5, R5, R4, RZ, 0x3c, !PT ;  /* 0x0000000405051212 */ /* 0x000fca00078e3cff */
[----:B------:R-:W3:Y:S04]  /*15310*/  @P1 LDG.E.U16 R19, [R4.64] ;  /* 0x0000000604131981 */ /* 0x000ee8000c1e1500 */
[----:B---3--:R0:W-:Y:S04]  /*15320*/  STL [R1+0x14], R19 ;  /* 0x0000141301007387 */ /* 0x0081e80000100800 */
[----:B0-----:R-:W3:Y:S01]  /*15330*/  LDL.LU R19, [R1+0x251c] ;  /* 0x00251c0001137983 */ /* 0x001ee20000300800 */
        /* <DEDUP_REMOVED lines=25> */
[----:B------:R-:W2:Y:S01]  /*154d0*/  @P1 LDG.E.U16 R17, [R4.64] ;  /* 0x0000000604111981 */ /* 0x000ea2000c1e1500 */
[----:B------:R-:W-:-:S03]  /*154e0*/  PRMT R14, RZ, 0x7610, R14 ;  /* 0x00007610ff0e7816 */ /* 0x000fc6000000000e */
[----:B--2---:R0:W-:Y:S04]  /*154f0*/  STL [R1+0x8], R17 ;  /* 0x0000081101007387 */ /* 0x0041e80000100800 */
[----:B0-----:R-:W2:Y:S01]  /*15500*/  LDL.LU R17, [R1+0x2510] ;  /* 0x0025100001117983 */ /* 0x001ea20000300800 */
[----:B------:R-:W2:Y:S02]  /*15510*/  LDL R5, [R1+0x66c] ;  /* 0x00066c0001057983 */ /* 0x000ea40000100800 */
[----:B------:R-:W-:Y:S01]  /*15520*/  @P1 IMAD.MOV.U32 R4, RZ, RZ, R15 ;  /* 0x000000ffff041224 */ /* 0x000fe200078e000f */
[----:B------:R-:W-:Y:S02]  /*15530*/  ISETP.GT.AND P2, PT, R2, 0x70, PT ;  /* 0x000000700200780c */ /* 0x000fe40003f44270 */
[----:B----4-:R-:W-:Y:S01]  /*15540*/  PRMT R29, RZ, 0x7610, R29 ;  /* 0x00007610ff1d7816 */ /* 0x010fe2000000001d */
[----:B------:R-:W4:Y:S04]  /*15550*/  LDL R15, [R1+0xd54] ;  /* 0x000d5400010f7983 */ /* 0x000f280000100800 */
[----:B--2---:R0:W2:Y:S04]  /*15560*/  @P1 LDG.E.U16 R14, [R4.64] ;  /* 0x00000006040e1981 */ /* 0x0040a8000c1e1500 */
[----:B0-----:R-:W2:Y:S04]  /*15570*/  LDL R4, [R1+0x634] ;  /* 0x0006340001047983 */ /* 0x001ea80000100800 */
[----:B------:R-:W2:Y:S02]  /*15580*/  LDL R5, [R1+0x638] ;  /* 0x0006380001057983 */ /* 0x000ea40000100800 */
[----:B--2---:R-:W-:-:S04]  /*15590*/  @P2 LOP3.LUT R5, R5, R4, RZ, 0x3c, !PT ;  /* 0x0000000405052212 */ /* 0x004fc800078e3cff */
[----:B------:R-:W-:-:S04]  /*155a0*/  @P2 LOP3.LUT R4, R5, R4, RZ, 0x3c, !PT ;  /* 0x0000000405042212 */ /* 0x000fc800078e3cff */
[----:B------:R-:W-:Y:S01]  /*155b0*/  @P2 LOP3.LUT R5, R5, R4, RZ, 0x3c, !PT ;  /* 0x0000000405052212 */ /* 0x000fe200078e3cff */
[----:B------:R0:W-:Y:S04]  /*155c0*/  STL [R1+0x4], R14 ;  /* 0x0000040e01007387 */ /* 0x0001e80000100800 */
[----:B------:R1:W2:Y:S01]  /*155d0*/  @P2 LDG.E.U16 R29, [R4.64] ;  /* 0x00000006041d2981 */ /* 0x0002a2000c1e1500 */
[----:B------:R-:W-:-:S03]  /*155e0*/  PRMT R28, RZ, 0x7610, R28 ;  /* 0x00007610ff1c7816 */ /* 0x000fc6000000001c */
[----:B0-----:R-:W2:Y:S04]  /*155f0*/  LDL R14, [R1+0xd60] ;  /* 0x000d6000010e7983 */ /* 0x001ea80000100800 */
[----:B-1----:R-:W2:Y:S04]  /*15600*/  LDL R4, [R1+0x62c] ;  /* 0x00062c0001047983 */ /* 0x002ea80000100800 */
[----:B------:R-:W2:Y:S02]  /*15610*/  LDL R5, [R1+0x630] ;  /* 0x0006300001057983 */ /* 0x000ea40000100800 */
[----:B--2---:R-:W-:-:S04]  /*15620*/  @P2 LOP3.LUT R5, R5, R4, RZ, 0x3c, !PT ;  /* 0x0000000405052212 */ /* 0x004fc800078e3cff */
[----:B------:R-:W-:-:S04]  /*15630*/  @P2 LOP3.LUT R4, R5, R4, RZ, 0x3c, !PT ;  /* 0x0000000405042212 */ /* 0x000fc800078e3cff */
[----:B------:R-:W-:Y:S01]  /*15640*/  @P2 LOP3.LUT R5, R5, R4, RZ, 0x3c, !PT ;  /* 0x0000000405052212 */ /* 0x000fe200078e3cff */
[----:B------:R0:W-:Y:S04]  /*15650*/  STL [R1+0x24fc], R29 ;  /* 0x0024fc1d01007387 */ /* 0x0001e80000100800 */
[----:B------:R1:W2:Y:S01]  /*15660*/  @P2 LDG.E.U16 R28, [R4.64] ;  /* 0x00000006041c2981 */ /* 0x0002a2000c1e1500 */
[----:B------:R-:W-:Y:S02]  /*15670*/  ISETP.GT.AND P3, PT, R2, 0x78, PT ;  /* 0x000000780200780c */ /* 0x000fe40003f64270 */
[----:B------:R-:W-:Y:S02]  /*15680*/  PRMT R16, RZ, 0x7610, R16 ;  /* 0x00007610ff107816 */ /* 0x000fe40000000010 */
[----:B------:R-:W-:Y:S01]  /*15690*/  PRMT R13, RZ, 0x7610, R13 ;  /* 0x00007610ff0d7816 */ /* 0x000fe2000000000d */
[----:B0-----:R-:W2:Y:S04]  /*156a0*/  LDL R29, [R1+0x628] ;  /* 0x00062800011d7983 */ /* 0x001ea80000100800 */
[----:B-1----:R-:W2:Y:S04]  /*156b0*/  LDL R4, [R1+0x5d8] ;  /* 0x0005d80001047983 */ /* 0x002ea80000100800 */
[----:B------:R-:W2:Y:S02]  /*156c0*/  LDL R5, [R1+0xd58] ;  /* 0x000d580001057983 */ /* 0x000ea40000100800 */
[----:B--2---:R-:W-:-:S04]  /*156d0*/  @P3 LOP3.LUT R5, R5, R4, RZ, 0x3c, !PT ;  /* 0x0000000405053212 */ /* 0x004fc800078e3cff */
[----:B------:R-:W-:-:S04]  /*156e0*/  @P3 LOP3.LUT R4, R5, R4, RZ, 0x3c, !PT ;  /* 0x0000000405043212 */ /* 0x000fc800078e3cff */
[----:B------:R-:W-:-:S05]  /*156f0*/  @P3 LOP3.LUT R5, R5, R4, RZ, 0x3c, !PT ;  /* 0x0000000405053212 */ /* 0x000fca00078e3cff */
[----:B------:R0:W2:Y:S02]  /*15700*/  @P3 LDG.E.U16 R16, [R4.64] ;  /* 0x0000000604103981 */ /* 0x0000a4000c1e1500 */
[----:B0-----:R-:W-:Y:S02]  /*15710*/  @P3 IMAD.MOV.U32 R4, RZ, RZ, R14 ;  /* 0x000000ffff043224 */ /* 0x001fe400078e000e */
[----:B----4-:R-:W-:-:S05]  /*15720*/  @P3 IMAD.MOV.U32 R5, RZ, RZ, R15 ;  /* 0x000000ffff053224 */ /* 0x010fca00078e000f */
[----:B------:R0:W4:Y:S04]  /*15730*/  @P3 LDG.E.U16 R13, [R4.64] ;  /* 0x00000006040d3981 */ /* 0x000128000c1e1500 */
[----:B------:R1:W-:Y:S04]  /*15740*/  STL [R1+0x2500], R28 ;  /* 0x0025001c01007387 */ /* 0x0003e80000100800 */
[----:B--2---:R-:W-:Y:S01]  /*15750*/  STL [R1+0x2504], R16 ;  /* 0x0025041001007387 */ /* 0x004fe20000100800 */
[----:B0-----:R-:W2:Y:S02]  /*15760*/  LDL R4, [R1+0x664] ;  /* 0x0006640001047983 */ /* 0x001ea40000100800 */
[----:B------:R-:W2:Y:S02]  /*15770*/  LDL R5, [R1+0x668] ;  /* 0x0006680001057983 */ /* 0x000ea40000100800 */
[----:B------:R-:W3:Y:S01]  /*15780*/  LDL R15, [R1+0x61c] ;  /* 0x00061c00010f7983 */ /* 0x000ee20000100800 */
[----:B------:R-:W3:Y:S04]  /*15790*/  LDL R14, [R1+0x620] ;  /* 0x00062000010e7983 */ /* 0x000ee80000100800 */
[----:B-1----:R-:W3:Y:S04]  /*157a0*/  LDL R28, [R1+0xd68] ;  /* 0x000d6800011c7983 */ /* 0x002ee80000100800 */
[----:B----4-:R0:W-:Y:S04]  /*157b0*/  STL [R1+0x2508], R13 ;  /* 0x0025080d01007387 */ /* 0x0101e80000100800 */
[----:B0-----:R-:W4:Y:S01]  /*157c0*/  LDL R13, [R1+0x624] ;  /* 0x00062400010d7983 */ /* 0x001f220000100800 */
[----:B------:R-:W-:-:S02]  /*157d0*/  ISETP.GT.AND P1, PT, R2, 0x6d, PT ;  /* 0x0000006d0200780c */ /* 0x000fc40003f24270 */
[----:B------:R-:W-:Y:S02]  /*157e0*/  ISETP.GT.AND P2, PT, R2, 0x71, PT ;  /* 0x000000710200780c */ /* 0x000fe40003f44270 */
[----:B------:R-:W-:Y:S02]  /*157f0*/  PRMT R3, RZ, 0x7610, R3 ;  /* 0x00007610ff037816 */ /* 0x000fe40000000003 */
[----:B------:R-:W-:-:S07]  /*15800*/  PRMT R27, RZ, 0x7610, R27 ;  /* 0x00007610ff1b7816 */ /* 0x000fce000000001b */
[----:B--2---:R-:W-:-:S04]  /*15810*/  @P1 LOP3.LUT R5, R5, R4, RZ, 0x3c, !PT ;  /* 0x0000000405051212 */ /* 0x004fc800078e3cff */
[----:B------:R-:W-:-:S04]  /*15820*/  @P1 LOP3.LUT R4, R5, R4, RZ, 0x3c, !PT ;  /* 0x0000000405041212 */ /* 0x000fc800078e3cff */
[----:B------:R-:W-:-:S05]  /*15830*/  @P1 LOP3.LUT R5, R5, R4, RZ, 0x3c, !PT ;  /* 0x0000000405051212 */ /* 0x000fca00078e3cff */
[----:B------:R0:W2:Y:S02]  /*15840*/  @P1 LDG.E.U16 R3, [R4.64] ;  /* 0x0000000604031981 */ /* 0x0000a4000c1e1500 */
[----:B0-----:R-:W-:Y:S02]  /*15850*/  @P2 IMAD.MOV.U32 R4, RZ, RZ, R29 ;  /* 0x000000ffff042224 */ /* 0x001fe400078e001d */
[----:B----4-:R-:W-:-:S05]  /*15860*/  @P2 IMAD.MOV.U32 R5, RZ, RZ, R13 ;  /* 0x000000ffff052224 */ /* 0x010fca00078e000d */
[----:B------:R3:W4:Y:S01]  /*15870*/  @P2 LDG.E.U16 R27, [R4.64] ;  /* 0x00000006041b2981 */ /* 0x000722000c1e1500 */
[----:B------:R-:W-:Y:S01]  /*15880*/  PRMT R26, RZ, 0x7610, R26 ;  /* 0x00007610ff1a7816 */ /* 0x000fe2000000001a */
[----:B---3--:R-:W-:Y:S02]  /*15890*/  @P2 IMAD.MOV.U32 R4, RZ, RZ, R14 ;  /* 0x000000ffff042224 */ /* 0x008fe400078e000e */
[----:B------:R-:W-:-:S05]  /*158a0*/  @P2 IMAD.MOV.U32 R5, RZ, RZ, R15 ;  /* 0x000000ffff052224 */ /* 0x000fca00078e000f */
[----:B------:R-:W3:Y:S04]  /*158b0*/  @P2 LDG.E.U16 R26, [R4.64] ;  /* 0x00000006041a2981 */ /* 0x000ee8000c1e1500 */
[----:B--2---:R0:W-:Y:S04]  /*158c0*/  STL [R1], R3 ;  /* 0x0000000301007387 */ /* 0x0041e80000100800 */
[----:B0-----:R-:W2:Y:S01]  /*158d0*/  LDL.LU R3, [R1+0x250c] ;  /* 0x00250c0001037983 */ /* 0x001ea20000300800 */
[----:B------:R-:W2:Y:S02]  /*158e0*/  LDL R29, [R1+0xd64] ;  /* 0x000d6400011d7983 */ /* 0x000ea40000100800 */
[----:B------:R-:W2:Y:S01]  /*158f0*/  LDL R13, [R1+0xd6c] ;  /* 0x000d6c00010d7983 */ /* 0x000ea20000100800 */
[----:B----4-:R0:W-:Y:S01]  /*15900*/  STL [R1+0x24e8], R27 ;  /* 0x0024e81b01007387 */ /* 0x0101e20000100800 */
[----:B------:R-:W4:Y:S02]  /*15910*/  LDL R15, [R1+0x614] ;  /* 0x00061400010f7983 */ /* 0x000f240000100800 */
[----:B------:R-:W2:Y:S01]  /*15920*/  LDL R14, [R1+0x618] ;  /* 0x00061800010e7983 */ /* 0x000ea20000100800 */
[----:B0-----:R-:W2:Y:S01]  /*15930*/  LDL R27, [R1+0xd5c] ;  /* 0x000d5c00011b7983 */ /* 0x001ea20000100800 */
[----:B------:R-:W-:-:S02]  /*15940*/  ISETP.GT.AND P3, PT, R2, 0x79, PT ;  /* 0x000000790200780c */ /* 0x000fc40003f64270 */
[----:B------:R-:W-:Y:S02]  /*15950*/  PRMT R12, RZ, 0x7610, R12 ;  /* 0x00007610ff0c7816 */ /* 0x000fe4000000000c */
[----:B------:R-:W-:Y:S02]  /*15960*/  ISETP.GT.AND P2, PT, R2, 0x72, PT ;  /* 0x000000720200780c */ /* 0x000fe40003f44270 */
[----:B------:R-:W-:Y:S01]  /*15970*/  PRMT R11, RZ, 0x7610, R11 ;  /* 0x00007610ff0b7816 */ /* 0x000fe2000000000b */
[----:B---3--:R0:W-:Y:S06]  /*15980*/  STL [R1+0x24ec], R26 ;  /* 0x0024ec1a01007387 */ /* 0x0081ec0000100800 */
[----:B------:R-:W-:-:S02]  /*15990*/  @P3 IMAD.MOV.U32 R4, RZ, RZ, R28 ;  /* 0x000000ffff043224 */ /* 0x000fc400078e001c */
[----:B------:R-:W3:Y:S01]  /*159a0*/  LDL R28, [R1+0x60c] ;  /* 0x00060c00011c7983 */ /* 0x000ee20000100800 */
[----:B------:R-:W-:Y:S01]  /*159b0*/  PRMT R25, RZ, 0x7610, R25 ;  /* 0x00007610ff197816 */ /* 0x000fe20000000019 */
[----:B--2---:R-:W-:Y:S02]  /*159c0*/  @P3 IMAD.MOV.U32 R5, RZ, RZ, R27 ;  /* 0x000000ffff053224 */ /* 0x004fe400078e001b */
[----:B------:R-:W2:Y:S04]  /*159d0*/  LDL R27, [R1+0x610] ;  /* 0x00061000011b7983 */ /* 0x000ea80000100800 */
[----:B------:R1:W2:Y:S02]  /*159e0*/  @P3 LDG.E.U16 R12, [R4.64] ;  /* 0x00000006040c3981 */ /* 0x0002a4000c1e1500 */
[----:B-1----:R-:W-:-:S02]  /*159f0*/  @P3 IMAD.MOV.U32 R4, RZ, RZ, R13 ;  /* 0x000000ffff043224 */ /* 0x002fc400078e000d */
[----:B------:R-:W-:-:S05]  /*15a00*/  @P3 IMAD.MOV.U32 R5, RZ, RZ, R29 ;  /* 0x000000ffff053224 */ /* 0x000fca00078e001d */
[----:B------:R1:W2:Y:S02]  /*15a10*/  @P3 LDG.E.U16 R11, [R4.64] ;  /* 0x00000006040b3981 */ /* 0x0002a4000c1e1500 */
[----:B-1----:R-:W-:Y:S02]  /*15a20*/  @P2 IMAD.MOV.U32 R4, RZ, RZ, R14 ;  /* 0x000000ffff042224 */ /* 0x002fe400078e000e */
[----:B----4-:R-:W-:-:S05]  /*15a30*/  @P2 IMAD.MOV.U32 R5, RZ, RZ, R15 ;  /* 0x000000ffff052224 */ /* 0x010fca00078e000f */
[----:B------:R3:W4:Y:S01]  /*15a40*/  @P2 LDG.E.U16 R25, [R4.64] ;  /* 0x0000000604192981 */ /* 0x000722000c1e1500 */
[----:B------:R-:W-:Y:S01]  /*15a50*/  PRMT R23, RZ, 0x7610, R23 ;  /* 0x00007610ff177816 */ /* 0x000fe20000000017 */
[----:B---3--:R-:W-:Y:S02]  /*15a60*/  @P2 IMAD.MOV.U32 R5, RZ, RZ, R28 ;  /* 0x000000ffff052224 */ /* 0x008fe400078e001c */
[----:B--2---:R-:W-:Y:S01]  /*15a70*/  STL [R1+0x24f0], R12 ;  /* 0x0024f00c01007387 */ /* 0x004fe20000100800 */
[----:B0-----:R-:W2:Y:S02]  /*15a80*/  LDL R26, [R1+0xd50] ;  /* 0x000d5000011a7983 */ /* 0x001ea40000100800 */
[----:B------:R-:W3:Y:S02]  /*15a90*/  LDL R13, [R1+0xd78] ;  /* 0x000d7800010d7983 */ /* 0x000ee40000100800 */
[----:B------:R-:W-:-:S05]  /*15aa0*/  @P2 IMAD.MOV.U32 R4, RZ, RZ, R27 ;  /* 0x000000ffff042224 */ /* 0x000fca00078e001b */
[----:B------:R2:W3:Y:S04]  /*15ab0*/  @P2 LDG.E.U16 R23, [R4.64] ;  /* 0x0000000604172981 */ /* 0x0004e8000c1e1500 */
[----:B------:R-:W-:Y:S01]  /*15ac0*/  STL [R1+0x24f4], R11 ;  /* 0x0024f40b01007387 */ /* 0x000fe20000100800 */
[----:B------:R-:W3:Y:S02]  /*15ad0*/  LDL R15, [R1+0xd74] ;  /* 0x000d7400010f7983 */ /* 0x000ee40000100800 */
[----:B------:R-:W3:Y:S01]  /*15ae0*/  LDL R14, [R1+0xd80] ;  /* 0x000d8000010e7983 */ /* 0x000ee20000100800 */
[----:B----4-:R-:W-:Y:S01]  /*15af0*/  STL [R1+0x24d0], R25 ;  /* 0x0024d01901007387 */ /* 0x010fe20000100800 */
[----:B------:R-:W4:Y:S02]  /*15b00*/  LDL R28, [R1+0x604] ;  /* 0x00060400011c7983 */ /* 0x000f240000100800 */
[----:B------:R-:W4:Y:S01]  /*15b10*/  LDL R27, [R1+0x608] ;  /* 0x00060800011b7983 */ /* 0x000f220000100800 */
[----:B------:R-:W-:-:S02]  /*15b20*/  ISETP.GT.AND P3, PT, R2, 0x7a, PT ;  /* 0x0000007a0200780c */ /* 0x000fc40003f64270 */
[----:B------:R-:W-:Y:S02]  /*15b30*/  PRMT R10, RZ, 0x7610, R10 ;  /* 0x00007610ff0a7816 */ /* 0x000fe4000000000a */
[----:B------:R-:W-:Y:S02]  /*15b40*/  ISETP.GT.AND P2, PT, R2, 0x73, PT ;  /* 0x000000730200780c */ /* 0x000fe40003f44270 */
[----:B------:R-:W-:Y:S02]  /*15b50*/  PRMT R9, RZ, 0x7610, R9 ;  /* 0x00007610ff097816 */ /* 0x000fe40000000009 */
[----:B------:R-:W-:-:S05]  /*15b60*/  PRMT R22, RZ, 0x7610, R22 ;  /* 0x00007610ff167816 */ /* 0x000fca0000000016 */
[----:B--2---:R-:W-:Y:S02]  /*15b70*/  @P3 IMAD.MOV.U32 R5, RZ, RZ, R26 ;  /* 0x000000ffff053224 */ /* 0x004fe400078e001a */
[----:B---3--:R-:W-:-:S05]  /*15b80*/  @P3 IMAD.MOV.U32 R4, RZ, RZ, R13 ;  /* 0x000000ffff043224 */ /* 0x008fca00078e000d */
[----:B------:R0:W2:Y:S04]  /*15b90*/  @P3 LDG.E.U16 R10, [R4.64] ;  /* 0x00000006040a3981 */ /* 0x0000a8000c1e1500 */
[----:B------:R1:W-:Y:S01]  /*15ba0*/  STL [R1+0x24d4], R23 ;  /* 0x0024d41701007387 */ /* 0x0003e20000100800 */
[----:B------:R-:W3:Y:S02]  /*15bb0*/  LDL R26, [R1+0x5fc] ;  /* 0x0005fc00011a7983 */ /* 0x000ee40000100800 */
[----:B------:R-:W3:Y:S02]  /*15bc0*/  LDL R13, [R1+0x600] ;  /* 0x00060000010d7983 */ /* 0x000ee40000100800 */
[----:B0-----:R-:W-:Y:S02]  /*15bd0*/  @P3 IMAD.MOV.U32 R5, RZ, RZ, R15 ;  /* 0x000000ffff053224 */ /* 0x001fe400078e000f */
[----:B------:R-:W-:-:S05]  /*15be0*/  @P3 IMAD.MOV.U32 R4, RZ, RZ, R14 ;  /* 0x000000ffff043224 */ /* 0x000fca00078e000e */
[----:B------:R4:W3:Y:S02]  /*15bf0*/  @P3 LDG.E.U16 R9, [R4.64] ;  /* 0x0000000604093981 */ /* 0x0008e4000c1e1500 */
[----:B----4-:R-:W-:Y:S02]  /*15c00*/  @P2 IMAD.MOV.U32 R5, RZ, RZ, R28 ;  /* 0x000000ffff052224 */ /* 0x010fe400078e001c */
[----:B------:R-:W-:-:S05]  /*15c10*/  @P2 IMAD.MOV.U32 R4, RZ, RZ, R27 ;  /* 0x000000ffff042224 */ /* 0x000fca00078e001b */
[----:B------:R3:W4:Y:S01]  /*15c20*/  @P2 LDG.E.U16 R22, [R4.64] ;  /* 0x0000000604162981 */ /* 0x000722000c1e1500 */
[----:B------:R-:W-:-:S03]  /*15c30*/  PRMT R21, RZ, 0x7610, R21 ;  /* 0x00007610ff157816 */ /* 0x000fc60000000015 */
[----:B--2---:R-:W-:Y:S01]  /*15c40*/  STL [R1+0x24d8], R10 ;  /* 0x0024d80a01007387 */ /* 0x004fe20000100800 */
[----:B------:R-:W2:Y:S02]  /*15c50*/  LDL R15, [R1+0xd7c] ;  /* 0x000d7c00010f7983 */ /* 0x000ea40000100800 */
[----:B------:R-:W2:Y:S02]  /*15c60*/  LDL R14, [R1+0xd88] ;  /* 0x000d8800010e7983 */ /* 0x000ea40000100800 */
[----:B---3--:R-:W-:Y:S02]  /*15c70*/  @P2 IMAD.MOV.U32 R4, RZ, RZ, R13 ;  /* 0x000000ffff042224 */ /* 0x008fe400078e000d */
[----:B------:R-:W-:-:S05]  /*15c80*/  @P2 IMAD.MOV.U32 R5, RZ, RZ, R26 ;  /* 0x000000ffff052224 */ /* 0x000fca00078e001a */
[----:B------:R2:W3:Y:S04]  /*15c90*/  @P2 LDG.E.U16 R21, [R4.64] ;  /* 0x0000000604152981 */ /* 0x0004e8000c1e1500 */
[----:B------:R-:W-:Y:S01]  /*15ca0*/  STL [R1+0x24dc], R9 ;  /* 0x0024dc0901007387 */ /* 0x000fe20000100800 */
[----:B------:R-:W3:Y:S02]  /*15cb0*/  LDL R27, [R1+0xd84] ;  /* 0x000d8400011b7983 */ /* 0x000ee40000100800 */
[----:B-1----:R-:W3:Y:S01]  /*15cc0*/  LDL R23, [R1+0xd8c] ;  /* 0x000d8c0001177983 */ /* 0x002ee20000100800 */
[----:B----4-:R-:W-:Y:S01]  /*15cd0*/  STL [R1+0x24b8], R22 ;  /* 0x0024b81601007387 */ /* 0x010fe20000100800 */
[----:B------:R-:W4:Y:S02]  /*15ce0*/  LDL R26, [R1+0x65c] ;  /* 0x00065c00011a7983 */ /* 0x000f240000100800 */
[----:B------:R-:W4:Y:S01]  /*15cf0*/  LDL R13, [R1+0x660] ;  /* 0x00066000010d7983 */ /* 0x000f220000100800 */
[----:B------:R-:W-:-:S02]  /*15d00*/  ISETP.GT.AND P3, PT, R2, 0x7b, PT ;  /* 0x0000007b0200780c */ /* 0x000fc40003f64270 */
[----:B------:R-:W-:Y:S02]  /*15d10*/  PRMT R8, RZ, 0x7610, R8 ;  /* 0x00007610ff087816 */ /* 0x000fe40000000008 */
[----:B------:R-:W-:Y:S02]  /*15d20*/  PRMT R7, RZ, 0x7610, R7 ;  /* 0x00007610ff077816 */ /* 0x000fe40000000007 */
[----:B------:R-:W-:-:S07]  /*15d30*/  PRMT R24, RZ, 0x7610, R24 ;  /* 0x00007610ff187816 */ /* 0x000fce0000000018 */
[----:B--2---:R-:W-:Y:S02]  /*15d40*/  @P3 IMAD.MOV.U32 R5, RZ, RZ, R15 ;  /* 0x000000ffff053224 */ /* 0x004fe400078e000f */
[----:B------:R-:W-:-:S05]  /*15d50*/  @P3 IMAD.MOV.U32 R4, RZ, RZ, R14 ;  /* 0x000000ffff043224 */ /* 0x000fca00078e000e */
[----:B------:R0:W2:Y:S04]  /*15d60*/  @P3 LDG.E.U16 R8, [R4.64] ;  /* 0x0000000604083981 */ /* 0x0000a8000c1e1500 */
[----:B---3--:R1:W-:Y:S01]  /*15d70*/  STL [R1+0x24bc], R21 ;  /* 0x0024bc1501007387 */ /* 0x0083e20000100800 */
        /* <DEDUP_REMOVED lines=8> */
[----:B------:R-:W-:Y:S02]  /*15e00*/  ISETP.GT.AND P2, PT, R2, 0x74, PT ;  /* 0x000000740200780c */ /* 0x000fe40003f44270 */
[----:B------:R-:W-:Y:S01]  /*15e10*/  PRMT R20, RZ, 0x7610, R20 ;  /* 0x00007610ff147816 */ /* 0x000fe20000000014 */
[----:B--2---:R-:W-:Y:S01]  /*15e20*/  STL [R1+0x24c0], R8 ;  /* 0x0024c00801007387 */ /* 0x004fe20000100800 */
[----:B------:R-:W2:Y:S02]  /*15e30*/  LDL R23, [R1+0x5ec] ;  /* 0x0005ec0001177983 */ /* 0x000ea40000100800 */
[----:B-1----:R-:W2:Y:S07]  /*15e40*/  LDL R21, [R1+0x5f0] ;  /* 0x0005f00001157983 */ /* 0x002eae0000100800 */
[----:B---3--:R-:W-:-:S02]  /*15e50*/  @P2 IMAD.MOV.U32 R4, RZ, RZ, R14 ;  /* 0x000000ffff042224 */ /* 0x008fc400078e000e */
[----:B------:R-:W-:-:S05]  /*15e60*/  @P2 IMAD.MOV.U32 R5, RZ, RZ, R15 ;  /* 0x000000ffff052224 */ /* 0x000fca00078e000f */
[----:B------:R2:W3:Y:S04]  /*15e70*/  @P2 LDG.E.U16 R20, [R4.64] ;  /* 0x0000000604142981 */ /* 0x0004e8000c1e1500 */
[----:B------:R0:W-:Y:S01]  /*15e80*/  STL [R1+0x24c4], R7 ;  /* 0x0024c40701007387 */ /* 0x0001e20000100800 */
[----:B------:R-:W3:Y:S03]  /*15e90*/  LDL R13, [R1+0xd70] ;  /* 0x000d7000010d7983 */ /* 0x000ee60000100800 */
[----:B0-----:R-:W3:Y:S04]  /*15ea0*/  LDL R7, [R1+0xd98] ;  /* 0x000d980001077983 */ /* 0x001ee80000100800 */
[----:B----4-:R0:W-:Y:S01]  /*15eb0*/  STL [R1+0x246c], R24 ;  /* 0x00246c1801007387 */ /* 0x0101e20000100800 */
[----:B------:R-:W4:Y:S02]  /*15ec0*/  LDL R15, [R1+0xd94] ;  /* 0x000d9400010f7983 */ /* 0x000f240000100800 */
[----:B------:R-:W4:Y:S01]  /*15ed0*/  LDL R14, [R1+0xda0] ;  /* 0x000da000010e7983 */ /* 0x000f220000100800 */
[----:B------:R-:W-:-:S02]  /*15ee0*/  ISETP.GT.AND P3, PT, R2, 0x7c, PT ;  /* 0x0000007c0200780c */ /* 0x000fc40003f64270 */
[----:B------:R-:W-:Y:S02]  /*15ef0*/  PRMT R19, RZ, 0x7610, R19 ;  /* 0x00007610ff137816 */ /* 0x000fe40000000013 */
[----:B------:R-:W-:Y:S01]  /*15f00*/  PRMT R6, RZ, 0x7610, R6 ;  /* 0x00007610ff067816 */ /* 0x000fe20000000006 */
[----:B--2---:R-:W-:Y:S02]  /*15f10*/  @P2 IMAD.MOV.U32 R5, RZ, RZ, R23 ;  /* 0x000000ffff052224 */ /* 0x004fe400078e0017 */
[----:B------:R-:W-:-:S05]  /*15f20*/  @P2 IMAD.MOV.U32 R4, RZ, RZ, R21 ;  /* 0x000000ffff042224 */ /* 0x000fca00078e0015 */
[----:B------:R1:W2:Y:S04]  /*15f30*/  @P2 LDG.E.U16 R19, [R4.64] ;  /* 0x0000000604132981 */ /* 0x0002a8000c1e1500 */
[----:B---3--:R-:W-:Y:S01]  /*15f40*/  STL [R1+0x24a4], R20 ;  /* 0x0024a41401007387 */ /* 0x008fe20000100800 */
[----:B------:R-:W3:Y:S02]  /*15f50*/  LDL R23, [R1+0x5e4] ;  /* 0x0005e40001177983 */ /* 0x000ee40000100800 */
[----:B------:R-:W3:Y:S02]  /*15f60*/  LDL R21, [R1+0x5e8] ;  /* 0x0005e80001157983 */ /* 0x000ee40000100800 */
[----:B-1----:R-:W-:Y:S02]  /*15f70*/  @P3 IMAD.MOV.U32 R5, RZ, RZ, R13 ;  /* 0x000000ffff053224 */ /* 0x002fe400078e000d */
[----:B------:R-:W-:-:S05]  /*15f80*/  @P3 IMAD.MOV.U32 R4, RZ, RZ, R7 ;  /* 0x000000ffff043224 */ /* 0x000fca00078e0007 */
[----:B------:R1:W3:Y:S02]  /*15f90*/  @P3 LDG.E.U16 R6, [R4.64] ;  /* 0x0000000604063981 */ /* 0x0002e4000c1e1500 */
[----:B-1----:R-:W-:-:S06]  /*15fa0*/  PRMT R5, RZ, 0x7610, R5 ;  /* 0x00007610ff057816 */ /* 0x002fcc0000000005 */
[----:B----4-:R3:W4:Y:S01]  /*15fb0*/  @P3 LDG.E.U16 R5, [R14.64] ;  /* 0x000000060e053981 */ /* 0x010722000c1e1500 */
[----:B------:R-:W-:Y:S02]  /*15fc0*/  ISETP.GT.AND P1, PT, R2, 0x75, PT ;  /* 0x000000750200780c */ /* 0x000fe40003f24270 */
[----:B------:R-:W-:Y:S01]  /*15fd0*/  PRMT R18, RZ, 0x7610, R18 ;  /* 0x00007610ff127816 */ /* 0x000fe20000000012 */
[----:B--2---:R-:W-:Y:S01]  /*15fe0*/  STL [R1+0x24a8], R19 ;  /* 0x0024a81301007387 */ /* 0x004fe20000100800 */
[----:B------:R-:W2:Y:S02]  /*15ff0*/  LDL R13, [R1+0x5e0] ;  /* 0x0005e000010d7983 */ /* 0x000ea40000100800 */
[----:B------:R-:W2:Y:S07]  /*16000*/  LDL R7, [R1+0xd30] ;  /* 0x000d300001077983 */ /* 0x000eae0000100800 */
[----:B---3--:R-:W-:-:S02]  /*16010*/  @P1 IMAD.MOV.U32 R14, RZ, RZ, R21 ;  /* 0x000000ffff0e1224 */ /* 0x008fc400078e0015 */
[----:B------:R-:W-:-:S05]  /*16020*/  @P1 IMAD.MOV.U32 R15, RZ, RZ, R23 ;  /* 0x000000ffff0f1224 */ /* 0x000fca00078e0017 */
[----:B------:R2:W3:Y:S04]  /*16030*/  @P1 LDG.E.U16 R18, [R14.64] ;  /* 0x000000060e121981 */ /* 0x0004e8000c1e1500 */
[----:B------:R1:W-:Y:S01]  /*16040*/  STL [R1+0x24ac], R6 ;  /* 0x0024ac0601007387 */ /* 0x0003e20000100800 */
[----:B------:R-:W3:Y:S02]  /*16050*/  LDL R26, [R1+0xd9c] ;  /* 0x000d9c00011a7983 */ /* 0x000ee40000100800 */
[----:B0-----:R-:W3:Y:S01]  /*16060*/  LDL R24, [R1+0xda8] ;  /* 0x000da80001187983 */ /* 0x001ee20000100800 */
[----:B----4-:R-:W-:Y:S01]  /*16070*/  STL [R1+0x24b0], R5 ;  /* 0x0024b00501007387 */ /* 0x010fe20000100800 */
[----:B------:R-:W4:Y:S02]  /*16080*/  LDL R23, [R1+0xda4] ;  /* 0x000da40001177983 */ /* 0x000f240000100800 */
[----:B------:R-:W4:Y:S01]  /*16090*/  LDL R21, [R1+0xdac] ;  /* 0x000dac0001157983 */ /* 0x000f220000100800 */
[----:B------:R-:W-:-:S02]  /*160a0*/  ISETP.GT.AND P2, PT, R2, 0x7d, PT ;  /* 0x0000007d0200780c */ /* 0x000fc40003f44270 */
[----:B------:R-:W-:Y:S02]  /*160b0*/  PRMT R17, RZ, 0x7610, R17 ;  /* 0x00007610ff117816 */ /* 0x000fe40000000011 */
[----:B------:R-:W-:Y:S02]  /*160c0*/  PRMT R4, RZ, 0x7610, R4 ;  /* 0x00007610ff047816 */ /* 0x000fe40000000004 */
[----:B------:R-:W-:Y:S01]  /*160d0*/  PRMT R3, RZ, 0x7610, R3 ;  /* 0x00007610ff037816 */ /* 0x000fe20000000003 */
[----:B--2---:R-:W-:Y:S02]  /*160e0*/  @P1 IMAD.MOV.U32 R15, RZ, RZ, R13 ;  /* 0x000000ffff0f1224 */ /* 0x004fe400078e000d */
[----:B------:R-:W-:-:S05]  /*160f0*/  @P1 IMAD.MOV.U32 R14, RZ, RZ, R7 ;  /* 0x000000ffff0e1224 */ /* 0x000fca00078e0007 */
[----:B------:R0:W2:Y:S04]  /*16100*/  @P1 LDG.E.U16 R17, [R14.64] ;  /* 0x000000060e111981 */ /* 0x0000a8000c1e1500 */
[----:B---3--:R3:W-:Y:S01]  /*16110*/  STL [R1+0x2470], R18 ;  /* 0x0024701201007387 */ /* 0x0087e20000100800 */
[----:B------:R-:W2:Y:S02]  /*16120*/  LDL R13, [R1+0x6d4] ;  /* 0x0006d400010d7983 */ /* 0x000ea40000100800 */
[----:B------:R-:W2:Y:S02]  /*16130*/  LDL R7, [R1+0x6c8] ;  /* 0x0006c80001077983 */ /* 0x000ea40000100800 */
[----:B-1----:R-:W2:Y:S01]  /*16140*/  LDL R6, [R1+0x6cc] ;  /* 0x0006cc0001067983 */ /* 0x002ea20000100800 */
[----:B---3--:R-:W3:Y:S01]  /*16150*/  LDL R18, [R1+0x6d0] ;  /* 0x0006d00001127983 */ /* 0x008ee20000100800 */
[----:B0-----:R-:W-:-:S02]  /*16160*/  @P2 IMAD.MOV.U32 R15, RZ, RZ, R26 ;  /* 0x000000ffff0f2224 */ /* 0x001fc400078e001a */
[----:B------:R-:W-:-:S05]  /*16170*/  @P2 IMAD.MOV.U32 R14, RZ, RZ, R24 ;  /* 0x000000ffff0e2224 */ /* 0x000fca00078e0018 */
[----:B------:R4:W3:Y:S02]  /*16180*/  @P2 LDG.E.U16 R4, [R14.64] ;  /* 0x000000060e042981 */ /* 0x0008e4000c1e1500 */
[----:B----4-:R-:W-:Y:S02]  /*16190*/  @P2 IMAD.MOV.U32 R15, RZ, RZ, R23 ;  /* 0x000000ffff0f2224 */ /* 0x010fe400078e0017 */
[----:B------:R-:W-:-:S05]  /*161a0*/  @P2 IMAD.MOV.U32 R14, RZ, RZ, R21 ;  /* 0x000000ffff0e2224 */ /* 0x000fca00078e0015 */
[----:B------:R2:W4:Y:S01]  /*161b0*/  @P2 LDG.E.U16 R3, [R14.64] ;  /* 0x000000060e032981 */ /* 0x000522000c1e1500 */
[----:B------:R-:W-:Y:S02]  /*161c0*/  ISETP.GT.AND P1, PT, R2, 0x67, PT ;  /* 0x000000670200780c */ /* 0x000fe40003f24270 */
[----:B------:R-:W-:Y:S01]  /*161d0*/  PRMT R12, RZ, 0x7610, R12 ;  /* 0x00007610ff0c7816 */ /* 0x000fe2000000000c */
[----:B--2---:R-:W-:Y:S01]  /*161e0*/  @P0 IMAD.MOV.U32 R14, RZ, RZ, R13 ;  /* 0x000000ffff0e0224 */ /* 0x004fe200078e000d */
[----:B------:R-:W-:Y:S01]  /*161f0*/  STL [R1+0x2474], R17 ;  /* 0x0024741101007387 */ /* 0x000fe20000100800 */
[----:B---3--:R-:W-:-:S05]  /*16200*/  @P0 IMAD.MOV.U32 R15, RZ, RZ, R18 ;  /* 0x000000ffff0f0224 */ /* 0x008fca00078e0012 */
[----:B------:R0:W2:Y:S04]  /*16210*/  @P0 LDG.E.U16 R12, [R14.64] ;  /* 0x000000060e0c0981 */ /* 0x0000a8000c1e1500 */
[----:B------:R1:W-:Y:S01]  /*16220*/  STL [R1+0x2478], R4 ;  /* 0x0024780401007387 */ /* 0x0003e20000100800 */
[----:B------:R-:W3:Y:S02]  /*16230*/  LDL R26, [R1+0x6c0] ;  /* 0x0006c000011a7983 */ /* 0x000ee40000100800 */
[----:B0-----:R-:W-:Y:S02]  /*16240*/  @P1 IMAD.MOV.U32 R14, RZ, RZ, R6 ;  /* 0x000000ffff0e1224 */ /* 0x001fe400078e0006 */
[----:B------:R-:W-:Y:S01]  /*16250*/  @P1 IMAD.MOV.U32 R15, RZ, RZ, R7 ;  /* 0x000000ffff0f1224 */ /* 0x000fe200078e0007 */
[----:B-1----:R-:W3:Y:S04]  /*16260*/  LDL R4, [R1+0x6c4] ;  /* 0x0006c40001047983 */ /* 0x002ee80000100800 */
[----:B----4-:R0:W-:Y:S01]  /*16270*/  STL [R1+0x247c], R3 ;  /* 0x00247c0301007387 */ /* 0x0101e20000100800 */
[----:B------:R-:W4:Y:S02]  /*16280*/  LDL R24, [R1+0x654] ;  /* 0x0006540001187983 */ /* 0x000f240000100800 */
[----:B------:R-:W4:Y:S02]  /*16290*/  LDL R23, [R1+0x658] ;  /* 0x0006580001177983 */ /* 0x000f240000100800 */
[----:B------:R-:W4:Y:S01]  /*162a0*/  LDL R21, [R1+0x64c] ;  /* 0x00064c0001157983 */ /* 0x000f220000100800 */
[----:B------:R-:W4:Y:S04]  /*162b0*/  LDL R18, [R1+0x650] ;  /* 0x0006500001127983 */ /* 0x000f280000100800 */
[----:B------:R-:W4:Y:S01]  /*162c0*/  LDL R13, [R1+0x644] ;  /* 0x00064400010d7983 */ /* 0x000f220000100800 */
[----:B0-----:R-:W-:-:S06]  /*162d0*/  PRMT R3, RZ, 0x7610, R3 ;  /* 0x00007610ff037816 */ /* 0x001fcc0000000003 */
[----:B------:R3:W4:Y:S01]  /*162e0*/  @P1 LDG.E.U16 R3, [R14.64] ;  /* 0x000000060e031981 */ /* 0x000722000c1e1500 */
[----:B------:R-:W-:Y:S02]  /*162f0*/  ISETP.GT.AND P0, PT, R2, 0x6e, PT ;  /* 0x0000006e0200780c */ /* 0x000fe40003f04270 */
[----:B------:R-:W-:Y:S02]  /*16300*/  PRMT R25, RZ, 0x7610, R25 ;  /* 0x00007610ff197816 */ /* 0x000fe40000000019 */
[----:B------:R-:W-:Y:S02]  /*16310*/  PRMT R22, RZ, 0x7610, R22 ;  /* 0x00007610ff167816 */ /* 0x000fe40000000016 */
[----:B------:R-:W-:Y:S01]  /*16320*/  PRMT R17, RZ, 0x7610, R17 ;  /* 0x00007610ff117816 */ /* 0x000fe20000000011 */
[----:B--2---:R0:W-:Y:S01]  /*16330*/  STL [R1+0x118], R12 ;  /* 0x0001180c01007387 */ /* 0x0041e20000100800 */
[----:B------:R-:W2:Y:S02]  /*16340*/  LDL R7, [R1+0x63c] ;  /* 0x00063c0001077983 */ /* 0x000ea40000100800 */
[----:B------:R-:W2:Y:S01]  /*16350*/  LDL R6, [R1+0x640] ;  /* 0x0006400001067983 */ /* 0x000ea20000100800 */
[----:B0-----:R-:W2:Y:S01]  /*16360*/  LDL R12, [R1+0x648] ;  /* 0x00064800010c7983 */ /* 0x001ea20000100800 */
[----:B---3--:R-:W-:-:S03]  /*16370*/  @P1 IMAD.MOV.U32 R14, RZ, RZ, R4 ;  /* 0x000000ffff0e1224 */ /* 0x008fc600078e0004 */
[----:B------:R-:W3:Y:S04]  /*16380*/  LDL R4, [R1+0x5dc] ;  /* 0x0005dc0001047983 */ /* 0x000ee80000100800 */
[----:B----4-:R0:W-:Y:S04]  /*16390*/  STL [R1+0x110], R3 ;  /* 0x0001100301007387 */ /* 0x0101e80000100800 */
[----:B0-----:R-:W4:Y:S01]  /*163a0*/  LDL R3, [R1+0xd38] ;  /* 0x000d380001037983 */ /* 0x001f220000100800 */
[----:B------:R-:W-:-:S05]  /*163b0*/  @P1 IMAD.MOV.U32 R15, RZ, RZ, R26 ;  /* 0x000000ffff0f1224 */ /* 0x000fca00078e001a */
[----:B------:R0:W4:Y:S02]  /*163c0*/  @P1 LDG.E.U16 R25, [R14.64] ;  /* 0x000000060e191981 */ /* 0x000124000c1e1500 */
[----:B0-----:R-:W-:Y:S02]  /*163d0*/  @P0 IMAD.MOV.U32 R14, RZ, RZ, R23 ;  /* 0x000000ffff0e0224 */ /* 0x001fe400078e0017 */
[----:B------:R-:W-:-:S05]  /*163e0*/  @P0 IMAD.MOV.U32 R15, RZ, RZ, R24 ;  /* 0x000000ffff0f0224 */ /* 0x000fca00078e0018 */
[----:B------:R0:W4:Y:S02]  /*163f0*/  @P0 LDG.E.U16 R22, [R14.64] ;  /* 0x000000060e160981 */ /* 0x000124000c1e1500 */
[----:B0-----:R-:W-:Y:S02]  /*16400*/  @P0 IMAD.MOV.U32 R14, RZ, RZ, R18 ;  /* 0x000000ffff0e0224 */ /* 0x001fe400078e0012 */
[----:B------:R-:W-:Y:S01]  /*16410*/  @P0 IMAD.MOV.U32 R15, RZ, RZ, R21 ;  /* 0x000000ffff0f0224 */ /* 0x000fe200078e0015 */
[C---:B------:R-:W-:Y:S02]  /*16420*/  ISETP.GT.AND P1, PT, R2.reuse, 0x6f, PT ;  /* 0x0000006f0200780c */ /* 0x040fe40003f24270 */
[----:B------:R-:W-:Y:S02]  /*16430*/  PRMT R10, RZ, 0x7610, R10 ;  /* 0x00007610ff0a7816 */ /* 0x000fe4000000000a */
[----:B------:R-:W-:Y:S02]  /*16440*/  PRMT R9, RZ, 0x7610, R9 ;  /* 0x00007610ff097816 */ /* 0x000fe40000000009 */
[----:B------:R-:W-:Y:S01]  /*16450*/  PRMT R0, RZ, 0x7610, R0 ;  /* 0x00007610ff007816 */ /* 0x000fe20000000000 */
[----:B------:R0:W4:Y:S01]  /*16460*/  @P0 LDG.E.U16 R17, [R14.64] ;  /* 0x000000060e110981 */ /* 0x000122000c1e1500 */
[----:B------:R-:W-:-:S03]  /*16470*/  ISETP.GT.AND P0, PT, R2, 0x76, PT ;  /* 0x000000760200780c */ /* 0x000fc60003f04270 */
[----:B------:R-:W4:Y:S02]  /*16480*/  LDL R18, [R1+0xd44] ;  /* 0x000d440001127983 */ /* 0x000f240000100800 */
[----:B0-----:R-:W-:Y:S02]  /*16490*/  @P1 IMAD.MOV.U32 R15, RZ, RZ, R13 ;  /* 0x000000ffff0f1224 */ /* 0x001fe400078e000d */
[----:B--2---:R-:W-:-:S05]  /*164a0*/  @P1 IMAD.MOV.U32 R14, RZ, RZ, R12 ;  /* 0x000000ffff0e1224 */ /* 0x004fca00078e000c */
[----:B------:R0:W2:Y:S02]  /*164b0*/  @P1 LDG.E.U16 R10, [R14.64] ;  /* 0x000000060e0a1981 */ /* 0x0000a4000c1e1500 */
[----:B0-----:R-:W-:Y:S02]  /*164c0*/  @P1 IMAD.MOV.U32 R14, RZ, RZ, R6 ;  /* 0x000000ffff0e1224 */ /* 0x001fe400078e0006 */
[----:B------:R-:W-:Y:S01]  /*164d0*/  @P1 IMAD.MOV.U32 R15, RZ, RZ, R7 ;  /* 0x000000ffff0f1224 */ /* 0x000fe200078e0007 */
[----:B------:R-:W2:Y:S04]  /*164e0*/  LDL R6, [R1+0xd40] ;  /* 0x000d400001067983 */ /* 0x000ea80000100800 */
[----:B------:R-:W2:Y:S04]  /*164f0*/  LDL R7, [R1+0xd34] ;  /* 0x000d340001077983 */ /* 0x000ea80000100800 */
[----:B------:R3:W2:Y:S02]  /*16500*/  @P1 LDG.E.U16 R9, [R14.64] ;  /* 0x000000060e091981 */ /* 0x0006a4000c1e1500 */
[----:B---3--:R-:W-:-:S02]  /*16510*/  @P0 IMAD.MOV.U32 R15, RZ, RZ, R4 ;  /* 0x000000ffff0f0224 */ /* 0x008fc400078e0004 */
[----:B------:R-:W3:Y:S01]  /*16520*/  LDL R4, [R1+0xd3c] ;  /* 0x000d3c0001047983 */ /* 0x000ee20000100800 */
[----:B----4-:R-:W-:-:S03]  /*16530*/  @P0 IMAD.MOV.U32 R14, RZ, RZ, R3 ;  /* 0x000000ffff0e0224 */ /* 0x010fc600078e0003 */
[----:B------:R-:W4:Y:S04]  /*16540*/  LDL R3, [R1+0xd48] ;  /* 0x000d480001037983 */ /* 0x000f280000100800 */
[----:B------:R-:W2:Y:S04]  /*16550*/  @P0 LDG.E.U16 R0, [R14.64] ;  /* 0x000000060e000981 */ /* 0x000ea8000c1e1500 */
[----:B------:R0:W-:Y:S01]  /*16560*/  STL [R1+0xf8], R17 ;  /* 0x0000f81101007387 */ /* 0x0001e20000100800 */
[----:B------:R-:W3:Y:S02]  /*16570*/  LDL R13, [R1+0xd90] ;  /* 0x000d9000010d7983 */ /* 0x000ee40000100800 */
[----:B------:R-:W3:Y:S01]  /*16580*/  LDL R12, [R1+0xdb8] ;  /* 0x000db800010c7983 */ /* 0x000ee20000100800 */
[----:B0-----:R-:W3:Y:S01]  /*16590*/  LDL R17, [R1+0xd4c] ;  /* 0x000d4c0001117983 */ /* 0x001ee20000100800 */
[----:B------:R-:W-:-:S02]  /*165a0*/  ISETP.GT.AND P1, PT, R2, 0x77, PT ;  /* 0x000000770200780c */ /* 0x000fc40003f24270 */
[----:B------:R-:W-:Y:S02]  /*165b0*/  PRMT R20, RZ, 0x7610, R20 ;  /* 0x00007610ff147816 */ /* 0x000fe40000000014 */
[----:B------:R-:W-:Y:S02]  /*165c0*/  PRMT R19, RZ, 0x7610, R19 ;  /* 0x00007610ff137816 */ /* 0x000fe40000000013 */
[----:B------:R-:W-:Y:S01]  /*165d0*/  PRMT R16, RZ, 0x7610, R16 ;  /* 0x00007610ff107816 */ /* 0x000fe20000000010 */
[----:B--2---:R-:W-:Y:S01]  /*165e0*/  STL [R1+0x23d0], R0 ;  /* 0x0023d00001007387 */ /* 0x004fe20000100800 */
[----:B------:R-:W-:Y:S02]  /*165f0*/  STL [R1+0x23d8], R0 ;  /* 0x0023d80001007387 */ /* 0x000fe40000100800 */
[----:B------:R-:W-:Y:S02]  /*16600*/  STL [R1+0x23dc], R0 ;  /* 0x0023dc0001007387 */ /* 0x000fe40000100800 */
[----:B------:R-:W-:Y:S01]  /*16610*/  STL [R1+0x23e4], R0 ;  /* 0x0023e40001007387 */ /* 0x000fe20000100800 */
[----:B------:R-:W-:Y:S01]  /*16620*/  STL [R1+0x23e8], R0 ;  /* 0x0023e80001007387 */ /* 0x000fe20000100800 */
        /* <DEDUP_REMOVED lines=13> */
[----:B------:R0:W-:Y:S02]  /*16700*/  STL [R1+0xf0], R10 ;  /* 0x0000f00a01007387 */ /* 0x0001e40000100800 */
[----:B------:R-:W-:Y:S01]  /*16710*/  STL [R1+0x2440], R0 ;  /* 0x0024400001007387 */ /* 0x000fe20000100800 */
[----:B------:R-:W-:Y:S01]  /*16720*/  STL [R1+0x2444], R0 ;  /* 0x0024440001007387 */ /* 0x000fe20000100800 */
[----:B------:R-:W-:-:S03]  /*16730*/  @P0 IMAD.MOV.U32 R14, RZ, RZ, R6 ;  /* 0x000000ffff0e0224 */ /* 0x000fc600078e0006 */
[----:B0-----:R-:W2:Y:S01]  /*16740*/  LDL R10, [R1+0xdb4] ;  /* 0x000db400010a7983 */ /* 0x001ea20000100800 */
[----:B------:R0:W-:Y:S02]  /*16750*/  STL [R1+0xe8], R9 ;  /* 0x0000e80901007387 */ /* 0x0001e40000100800 */
[----:B------:R-:W-:Y:S02]  /*16760*/  @P0 IMAD.MOV.U32 R15, RZ, RZ, R7 ;  /* 0x000000ffff0f0224 */ /* 0x000fe400078e0007 */
[----:B------:R-:W2:Y:S01]  /*16770*/  LDL R6, [R1+0xdb0] ;  /* 0x000db00001067983 */ /* 0x000ea20000100800 */
[----:B------:R-:W2:Y:S04]  /*16780*/  LDL R7, [R1+0x5d4] ;  /* 0x0005d40001077983 */ /* 0x000ea80000100800 */
[----:B------:R4:W2:Y:S04]  /*16790*/  @P0 LDG.E.U16 R20, [R14.64] ;  /* 0x000000060e140981 */ /* 0x0008a8000c1e1500 */
[----:B0-----:R-:W2:Y:S01]  /*167a0*/  LDL R9, [R1+0xdbc] ;  /* 0x000dbc0001097983 */ /* 0x001ea20000100800 */
[----:B----4-:R-:W-:-:S02]  /*167b0*/  @P1 IMAD.MOV.U32 R14, RZ, RZ, R3 ;  /* 0x000000ffff0e1224 */ /* 0x010fc400078e0003 */
[----:B---3--:R-:W-:Y:S01]  /*167c0*/  @P1 IMAD.MOV.U32 R15, RZ, RZ, R4 ;  /* 0x000000ffff0f1224 */ /* 0x008fe200078e0004 */
[----:B------:R-:W3:Y:S04]  /*167d0*/  LDL R3, [R1+0x5d0] ;  /* 0x0005d00001037983 */ /* 0x000ee80000100800 */
[----:B------:R-:W4:Y:S04]  /*167e0*/  LDL R4, [R1+0x5cc] ;  /* 0x0005cc0001047983 */ /* 0x000f280000100800 */
[----:B------:R0:W3:Y:S02]  /*167f0*/  @P1 LDG.E.U16 R19, [R14.64] ;  /* 0x000000060e131981 */ /* 0x0000e4000c1e1500 */
[----:B0-----:R-:W-:-:S02]  /*16800*/  @P1 IMAD.MOV.U32 R14, RZ, RZ, R17 ;  /* 0x000000ffff0e1224 */ /* 0x001fc400078e0011 */
[----:B------:R-:W-:-:S05]  /*16810*/  @P1 IMAD.MOV.U32 R15, RZ, RZ, R18 ;  /* 0x000000ffff0f1224 */ /* 0x000fca00078e0012 */
[----:B------:R0:W3:Y:S01]  /*16820*/  @P1 LDG.E.U16 R16, [R14.64] ;  /* 0x000000060e101981 */ /* 0x0000e2000c1e1500 */
[C---:B------:R-:W-:Y:S02]  /*16830*/  ISETP.GT.AND P0, PT, R2.reuse, 0x7e, PT ;  /* 0x0000007e0200780c */ /* 0x040fe40003f04270 */
[----:B------:R-:W-:Y:S02]  /*16840*/  PRMT R11, RZ, 0x7610, R11 ;  /* 0x00007610ff0b7816 */ /* 0x000fe4000000000b */
[----:B------:R-:W-:Y:S02]  /*16850*/  ISETP.GT.AND P1, PT, R2, 0x7f, PT ;  /* 0x0000007f0200780c */ /* 0x000fe40003f24270 */
[----:B------:R-:W-:-:S07]  /*16860*/  PRMT R8, RZ, 0x7610, R8 ;  /* 0x00007610ff087816 */ /* 0x000fce0000000008 */
[----:B0-----:R-:W-:Y:S02]  /*16870*/  @P0 IMAD.MOV.U32 R14, RZ, RZ, R12 ;  /* 0x000000ffff0e0224 */ /* 0x001fe400078e000c */
[----:B------:R-:W-:Y:S01]  /*16880*/  @P0 IMAD.MOV.U32 R15, RZ, RZ, R13 ;  /* 0x000000ffff0f0224 */ /* 0x000fe200078e000d */
[----:B------:R-:W-:Y:S02]  /*16890*/  PRMT R5, RZ, 0x7610, R5 ;  /* 0x00007610ff057816 */ /* 0x000fe40000000005 */
[----:B------:R-:W-:Y:S01]  /*168a0*/  PRMT R0, RZ, 0x7610, R0 ;  /* 0x00007610ff007816 */ /* 0x000fe20000000000 */
[----:B------:R-:W4:Y:S04]  /*168b0*/  LDL.LU R13, [R1+0x578] ;  /* 0x00057800010d7983 */ /* 0x000f280000300800 */
[----:B------:R2:W4:Y:S02]  /*168c0*/  @P0 LDG.E.U16 R11, [R14.64] ;  /* 0x000000060e0b0981 */ /* 0x000524000c1e1500 */
[----:B--2---:R-:W-:-:S02]  /*168d0*/  @P0 IMAD.MOV.U32 R15, RZ, RZ, R10 ;  /* 0x000000ffff0f0224 */ /* 0x004fc400078e000a */
[----:B------:R-:W-:-:S05]  /*168e0*/  @P0 IMAD.MOV.U32 R14, RZ, RZ, R9 ;  /* 0x000000ffff0e0224 */ /* 0x000fca00078e0009 */
[----:B------:R0:W2:Y:S02]  /*168f0*/  @P0 LDG.E.U16 R8, [R14.64] ;  /* 0x000000060e080981 */ /* 0x0000a4000c1e1500 */
[----:B0-----:R-:W-:Y:S02]  /*16900*/  @P1 IMAD.MOV.U32 R14, RZ, RZ, R6 ;  /* 0x000000ffff0e1224 */ /* 0x001fe400078e0006 */
[----:B------:R-:W-:-:S05]  /*16910*/  @P1 IMAD.MOV.U32 R15, RZ, RZ, R7 ;  /* 0x000000ffff0f1224 */ /* 0x000fca00078e0007 */
[----:B------:R3:W2:Y:S02]  /*16920*/  @P1 LDG.E.U16 R5, [R14.64] ;  /* 0x000000060e051981 */ /* 0x0006a4000c1e1500 */
[----:B---3--:R-:W-:Y:S02]  /*16930*/  @P1 IMAD.MOV.U32 R14, RZ, RZ, R3 ;  /* 0x000000ffff0e1224 */ /* 0x008fe400078e0003 */
[----:B----4-:R-:W-:-:S05]  /*16940*/  @P1 IMAD.MOV.U32 R15, RZ, RZ, R4 ;  /* 0x000000ffff0f1224 */ /* 0x010fca00078e0004 */
[----:B------:R-:W3:Y:S04]  /*16950*/  @P1 LDG.E.U16 R0, [R14.64] ;  /* 0x000000060e001981 */ /* 0x000ee8000c1e1500 */
[----:B------:R0:W-:Y:S04]  /*16960*/  STL [R1+0xcc], R16 ;  /* 0x0000cc1001007387 */ /* 0x0001e80000100800 */
[----:B------:R-:W1:Y:S01]  /*16970*/  S2R R25, SR_TID.X ;  /* 0x0000000000197919 */ /* 0x000e620000002100 */
[----:B------:R-:W-:Y:S06]  /*16980*/  BAR.SYNC.DEFER_BLOCKING 0x0 ;  /* 0x0000000000007b1d */ /* 0x000fec0000010000 */
[----:B0-----:R-:W4:Y:S01]  /*16990*/  LDL.LU R16, [R1+0x574] ;  /* 0x0005740001107983 */ /* 0x001f220000300800 */
[----:B------:R-:W2:Y:S02]  /*169a0*/  LDL.LU R28, [R1+0x530] ;  /* 0x00053000011c7983 */ /* 0x000ea40000300800 */
[----:B------:R-:W2:Y:S01]  /*169b0*/  LDL.LU R29, [R1+0x52c] ;  /* 0x00052c00011d7983 */ /* 0x000ea20000300800 */
[----:B---3--:R0:W-:Y:S04]  /*169c0*/  STL [R1+0xb8], R0 ;  /* 0x0000b80001007387 */ /* 0x0081e80000100800 */
[----:B0-----:R-:W3:Y:S01]  /*169d0*/  LDL.LU R0, [R1+0x458] ;  /* 0x0004580001007983 */ /* 0x001ee20000300800 */
[----:B------:R-:W3:Y:S02]  /*169e0*/  LDL.LU R3, [R1+0x454] ;  /* 0x0004540001037983 */ /* 0x000ee40000300800 */
[----:B------:R-:W3:Y:S02]  /*169f0*/  LDL.LU R4, [R1+0x418] ;  /* 0x0004180001047983 */ /* 0x000ee40000300800 */
[----:B------:R-:W-:Y:S01]  /*16a00*/  STL [R1+0xd8], R20 ;  /* 0x0000d81401007387 */ /* 0x000fe20000100800 */
[----:B------:R-:W3:Y:S01]  /*16a10*/  LDL.LU R17, [R1+0x414] ;  /* 0x0004140001117983 */ /* 0x000ee20000300800 */
[----:B------:R-:W3:Y:S02]  /*16a20*/  LDL.LU R18, [R1+0x3d8] ;  /* 0x0003d80001127983 */ /* 0x000ee40000300800 */
[----:B--2---:R0:W-:Y:S02]  /*16a30*/  STL [R1+0xc0], R5 ;  /* 0x0000c00501007387 */ /* 0x0041e40000100800 */
[----:B0-----:R-:W2:Y:S01]  /*16a40*/  LDL.LU R5, [R1+0x3d4] ;  /* 0x0003d40001057983 */ /* 0x001ea20000300800 */
[----:B------:R-:W2:Y:S02]  /*16a50*/  LDL.LU R6, [R1+0x3a4] ;  /* 0x0003a40001067983 */ /* 0x000ea40000300800 */
[----:B------:R0:W-:Y:S02]  /*16a60*/  STL [R1+0xd0], R19 ;  /* 0x0000d01301007387 */ /* 0x0001e40000100800 */
[----:B0-----:R-:W2:Y:S01]  /*16a70*/  LDL.LU R19, [R1+0x3a0] ;  /* 0x0003a00001137983 */ /* 0x001ea20000300800 */
[----:B------:R-:W2:Y:S02]  /*16a80*/  LDL.LU R24, [R1+0x354] ;  /* 0x0003540001187983 */ /* 0x000ea40000300800 */
[----:B------:R-:W2:Y:S02]  /*16a90*/  LDL.LU R7, [R1+0x350] ;  /* 0x0003500001077983 */ /* 0x000ea40000300800 */
[----:B------:R0:W-:Y:S02]  /*16aa0*/  STL [R1+0xc4], R8 ;  /* 0x0000c40801007387 */ /* 0x0001e40000100800 */
[----:B0-----:R-:W2:Y:S01]  /*16ab0*/  LDL.LU R8, [R1+0x124] ;  /* 0x0001240001087983 */ /* 0x001ea20000300800 */
[----:B------:R-:W2:Y:S02]  /*16ac0*/  LDL.LU R21, [R1+0x120] ;  /* 0x0001200001157983 */ /* 0x000ea40000300800 */
[----:B------:R-:W2:Y:S02]  /*16ad0*/  LDL.LU R22, [R1+0xbc] ;  /* 0x0000bc0001167983 */ /* 0x000ea40000300800 */
[----:B------:R-:W2:Y:S01]  /*16ae0*/  LDL.LU R9, [R1+0xb4] ;  /* 0x0000b40001097983 */ /* 0x000ea20000300800 */
[----:B------:R0:W-:Y:S01]  /*16af0*/  STL [R1+0xc8], R11 ;  /* 0x0000c80b01007387 */ /* 0x0001e20000100800 */
[----:B------:R-:W2:Y:S02]  /*16b00*/  LDL.LU R10, [R1+0x88] ;  /* 0x00008800010a7983 */ /* 0x000ea40000300800 */
[----:B------:R-:W2:Y:S02]  /*16b10*/  LDL.LU R23, [R1+0x84] ;  /* 0x0000840001177983 */ /* 0x000ea40000300800 */
[----:B------:R-:W2:Y:S01]  /*16b20*/  LDL.LU R27, [R1+0x58] ;  /* 0x00005800011b7983 */ /* 0x000ea20000300800 */
[----:B0-----:R-:W2:Y:S01]  /*16b30*/  LDL.LU R11, [R1+0x54] ;  /* 0x00005400010b7983 */ /* 0x001ea20000300800 */
[----:B------:R-:W2:Y:S02]  /*16b40*/  LDL.LU R12, [R1+0x28] ;  /* 0x00002800010c7983 */ /* 0x000ea40000300800 */
[----:B------:R-:W2:Y:S02]  /*16b50*/  LDL.LU R26, [R1+0x24] ;  /* 0x00002400011a7983 */ /* 0x000ea40000300800 */
        /* <DEDUP_REMOVED lines=10> */
[----:B------:R-:W-:Y:S01]  /*16c00*/  STL [R1+0x23d4], R14 ;  /* 0x0023d40e01007387 */ /* 0x000fe20000100800 */
[----:B-1----:R-:W-:Y:S01]  /*16c10*/  LOP3.LUT R20, R25, 0x7f, RZ, 0xc0, !PT ;  /* 0x0000007f19147812 */ /* 0x002fe200078ec0ff */
[----:B------:R0:W-:Y:S03]  /*16c20*/  STL [R1+0x24f8], R25 ;  /* 0x0024f81901007387 */ /* 0x0001e60000100800 */
[C---:B------:R-:W-:Y:S01]  /*16c30*/  ISETP.GE.AND P0, PT, R20.reuse, R2, PT ;  /* 0x000000021400720c */ /* 0x040fe20003f06270 */
[----:B0-----:R-:W2:Y:S01]  /*16c40*/  LDL.LU R25, [R1+0x49c] ;  /* 0x00049c0001197983 */ /* 0x001ea20000300800 */
[----:B------:R-:W-:Y:S02]  /*16c50*/  STL [R1+0x23e0], R14 ;  /* 0x0023e00e01007387 */ /* 0x000fe40000100800 */
[----:B------:R-:W-:Y:S02]  /*16c60*/  STL [R1+0x23ec], R14 ;  /* 0x0023ec0e01007387 */ /* 0x000fe40000100800 */
[----:B------:R0:W-:Y:S02]  /*16c70*/  STL [R1+0x244c], R14 ;  /* 0x00244c0e01007387 */ /* 0x0001e40000100800 */
[----:B------:R-:W-:Y:S01]  /*16c80*/  IMAD.SHL.U32 R15, R20, 0x2, RZ ;  /* 0x00000002140f7824 */ /* 0x000fe200078e00ff */
[----:B0-----:R-:W2:Y:S01]  /*16c90*/  LDL.LU R14, [R1+0x4a0] ;  /* 0x0004a000010e7983 */ /* 0x001ea20000300800 */
[----:B------:R0:W-:Y:S03]  /*16ca0*/  STL [R1+0x24e0], R20 ;  /* 0x0024e01401007387 */ /* 0x0001e60000100800 */
[----:B0-----:R-:W2:Y:S01]  /*16cb0*/  LDL.LU R20, [R1+0x4e4] ;  /* 0x0004e40001147983 */ /* 0x001ea20000300800 */
[----:B------:R0:W-:Y:S03]  /*16cc0*/  STL [R1+0x2450], R2 ;  /* 0x0024500201007387 */ /* 0x0001e60000100800 */
[----:B0-----:R-:W2:Y:S04]  /*16cd0*/  LDL.LU R2, [R1+0x4e8] ;  /* 0x0004e80001027983 */ /* 0x001ea80000300800 */
[----:B------:R0:W-:Y:S01]  /*16ce0*/  STS.U16 [R15], R13 ;  /* 0x0000000d0f007388 */ /* 0x0001e20000000400 */
[----:B----4-:R1:W-:Y:S02]  /*16cf0*/  STS.U16 [R15+0x100], R16 ;  /* 0x000100100f007388 */ /* 0x0103e40000000400 */
[----:B------:R4:W-:Y:S02]  /*16d00*/  STS.U16 [R15+0x1000], R28 ;  /* 0x0010001c0f007388 */ /* 0x0009e40000000400 */
[----:B------:R4:W-:Y:S01]  /*16d10*/  STS.U16 [R15+0x1100], R29 ;  /* 0x0011001d0f007388 */ /* 0x0009e20000000400 */
[----:B0-----:R-:W3:Y:S01]  /*16d20*/  LDL.LU R13, [R1+0x2508] ;  /* 0x00250800010d7983 */ /* 0x001ee20000300800 */
[----:B-1----:R-:W3:Y:S02]  /*16d30*/  LDL.LU R16, [R1+0x2504] ;  /* 0x0025040001107983 */ /* 0x002ee40000300800 */
[----:B----4-:R-:W4:Y:S02]  /*16d40*/  LDL.LU R28, [R1+0x2500] ;  /* 0x00250000011c7983 */ /* 0x010f240000300800 */
[----:B------:R-:W4:Y:S01]  /*16d50*/  LDL.LU R29, [R1+0x24fc] ;  /* 0x0024fc00011d7983 */ /* 0x000f220000300800 */
[----:B--2---:R-:W-:Y:S01]  /*16d60*/  STS.U16 [R15+0x2000], R2 ;  /* 0x002000020f007388 */ /* 0x004fe20000000400 */
[----:B------:R-:W-:Y:S02]  /*16d70*/  STS.U16 [R15+0x2100], R20 ;  /* 0x002100140f007388 */ /* 0x000fe40000000400 */
[----:B------:R-:W-:Y:S02]  /*16d80*/  STS.U16 [R15+0x3000], R14 ;  /* 0x0030000e0f007388 */ /* 0x000fe40000000400 */
[----:B------:R-:W-:Y:S01]  /*16d90*/  STS.U16 [R15+0x3100], R25 ;  /* 0x003100190f007388 */ /* 0x000fe20000000400 */
[----:B---3--:R-:W-:Y:S01]  /*16da0*/  STS.U16 [R15+0x4000], R0 ;  /* 0x004000000f007388 */ /* 0x008fe20000000400 */
[----:B------:R-:W-:Y:S02]  /*16db0*/  STS.U16 [R15+0x4100], R3 ;  /* 0x004100030f007388 */ /* 0x000fe40000000400 */
[----:B------:R-:W-:Y:S02]  /*16dc0*/  STS.U16 [R15+0x5000], R4 ;  /* 0x005000040f007388 */ /* 0x000fe40000000400 */
[----:B------:R-:W-:Y:S01]  /*16dd0*/  STS.U16 [R15+0x5100], R17 ;  /* 0x005100110f007388 */ /* 0x000fe20000000400 */
[----:B------:R-:W-:Y:S01]  /*16de0*/  STS.U16 [R15+0x6000], R18 ;  /* 0x006000120f007388 */ /* 0x000fe20000000400 */
        /* <DEDUP_REMOVED lines=11> */
[----:B------:R0:W-:Y:S04]  /*16ea0*/  STS.U16 [R15+0xc000], R27 ;  /* 0x00c0001b0f007388 */ /* 0x0001e80000000400 */
[----:B0-----:R-:W0:Y:S04]  /*16eb0*/  S2R R27, SR_TID.X ;  /* 0x00000000001b7919 */ /* 0x001e280000002100 */
[----:B----4-:R-:W-:Y:S01]  /*16ec0*/  STL [R1+0x2454], R29 ;  /* 0x0024541d01007387 */ /* 0x010fe20000100800 */
[----:B------:R-:W-:Y:S02]  /*16ed0*/  STL [R1+0x2458], R28 ;  /* 0x0024581c01007387 */ /* 0x000fe40000100800 */
[----:B------:R-:W-:Y:S02]  /*16ee0*/  STL [R1+0x245c], R16 ;  /* 0x00245c1001007387 */ /* 0x000fe40000100800 */
[----:B------:R-:W2:Y:S01]  /*16ef0*/  LDL.LU R25, [R1+0x570] ;  /* 0x0005700001197983 */ /* 0x000ea20000300800 */
[----:B------:R1:W-:Y:S01]  /*16f00*/  STS.U16 [R15+0xc100], R11 ;  /* 0x00c1000b0f007388 */ /* 0x0003e20000000400 */
[----:B------:R3:W-:Y:S02]  /*16f10*/  STS.U16 [R15+0xd000], R12 ;  /* 0x00d0000c0f007388 */ /* 0x0007e40000000400 */
[----:B------:R4:W-:Y:S01]  /*16f20*/  STS.U16 [R15+0xd100], R26 ;  /* 0x00d1001a0f007388 */ /* 0x0009e20000000400 */
[----:B-1----:R-:W2:Y:S01]  /*16f30*/  LDL.LU R11, [R1+0x56c] ;  /* 0x00056c00010b7983 */ /* 0x002ea20000300800 */
[----:B---3--:R-:W3:Y:S02]  /*16f40*/  LDL.LU R12, [R1+0x528] ;  /* 0x00052800010c7983 */ /* 0x008ee40000300800 */
[----:B----4-:R-:W4:Y:S01]  /*16f50*/  LDL.LU R26, [R1+0x524] ;  /* 0x00052400011a7983 */ /* 0x010f220000300800 */
[----:B0-----:R-:W-:-:S05]  /*16f60*/  LOP3.LUT R27, R27, 0x7f, RZ, 0xc0, !PT ;  /* 0x0000007f1b1b7812 */ /* 0x001fca00078ec0ff */
[----:B------:R-:W-:-:S05]  /*16f70*/  IMAD.SHL.U32 R27, R27, 0x2, RZ ;  /* 0x000000021b1b7824 */ /* 0x000fca00078e00ff */
[----:B------:R-:W-:Y:S02]  /*16f80*/  LOP3.LUT R0, R27, 0x10, RZ, 0x3c, !PT ;  /* 0x000000101b007812 */ /* 0x000fe400078e3cff */
[----:B------:R-:W4:Y:S04]  /*16f90*/  LDL.LU R27, [R1+0x4e0] ;  /* 0x0004e000011b7983 */ /* 0x000f280000300800 */
[----:B------:R-:W-:Y:S01]  /*16fa0*/  STS.U16 [R15+0xe000], R29 ;  /* 0x00e0001d0f007388 */ /* 0x000fe20000000400 */
[----:B------:R-:W-:Y:S02]  /*16fb0*/  STS.U16 [R15+0xe100], R28 ;  /* 0x00e1001c0f007388 */ /* 0x000fe40000000400 */
[----:B------:R0:W-:Y:S02]  /*16fc0*/  STS.U16 [R15+0xf000], R16 ;  /* 0x00f000100f007388 */ /* 0x0001e40000000400 */
[----:B0-----:R-:W4:Y:S01]  /*16fd0*/  LDL.LU R16, [R1+0x494] ;  /* 0x0004940001107983 */ /* 0x001f220000300800 */
[----:B------:R-:W4:Y:S02]  /*16fe0*/  LDL.LU R28, [R1+0x450] ;  /* 0x00045000011c7983 */ /* 0x000f240000300800 */
[----:B------:R-:W4:Y:S02]  /*16ff0*/  LDL.LU R29, [R1+0x44c] ;  /* 0x00044c00011d7983 */ /* 0x000f240000300800 */
[----:B------:R-:W4:Y:S01]  /*17000*/  LDL.LU R2, [R1+0x410] ;  /* 0x0004100001027983 */ /* 0x000f220000300800 */
[----:B------:R-:W4:Y:S01]  /*17010*/  LDL.LU R20, [R1+0x40c] ;  /* 0x00040c0001147983 */ /* 0x000f220000300800 */
        /* <DEDUP_REMOVED lines=15> */
[----:B------:R-:W4:Y:S04]  /*17110*/  LDL.LU R23, [R1+0x1c] ;  /* 0x00001c0001177983 */ /* 0x000f280000300800 */
[----:B------:R-:W-:Y:S01]  /*17120*/  STS.U16 [R15+0xf100], R13 ;  /* 0x00f1000d0f007388 */ /* 0x000fe20000000400 */
[----:B------:R0:W-:Y:S03]  /*17130*/  STL [R1+0x24b4], R15 ;  /* 0x0024b40f01007387 */ /* 0x0001e60000100800 */
[----:B0-----:R-:W4:Y:S01]  /*17140*/  LDL.LU R15, [R1+0x498] ;  /* 0x00049800010f7983 */ /* 0x001f220000300800 */
[----:B------:R0:W-:Y:S03]  /*17150*/  STL [R1+0x2460], R13 ;  /* 0x0024600d01007387 */ /* 0x0001e60000100800 */
[----:B0-----:R-:W4:Y:S04]  /*17160*/  LDL.LU R13, [R1+0x4dc] ;  /* 0x0004dc00010d7983 */ /* 0x001f280000300800 */
[----:B--2---:R0:W-:Y:S04]  /*17170*/  STS.U16 [R0+0x200], R25 ;  /* 0x0002001900007388 */ /* 0x0041e80000000400 */
[----:B0-----:R-:W2:Y:S04]  /*17180*/  LDL.LU R25, [R1+0x24f8] ;  /* 0x0024f80001197983 */ /* 0x001ea80000300800 */
[----:B------:R0:W-:Y:S01]  /*17190*/  STS.U16 [R0+0x300], R11 ;  /* 0x0003000b00007388 */ /* 0x0001e20000000400 */
[----:B---3--:R1:W-:Y:S02]  /*171a0*/  STS.U16 [R0+0x1200], R12 ;  /* 0x0012000c00007388 */ /* 0x0083e40000000400 */
[----:B----4-:R3:W-:Y:S01]  /*171b0*/  STS.U16 [R0+0x1300], R26 ;  /* 0x0013001a00007388 */ /* 0x0107e20000000400 */
[----:B0-----:R-:W4:Y:S01]  /*171c0*/  LDL.LU R11, [R1+0x24f4] ;  /* 0x0024f400010b7983 */ /* 0x001f220000300800 */
[----:B-1----:R-:W4:Y:S03]  /*171d0*/  LDL.LU R12, [R1+0x24f0] ;  /* 0x0024f000010c7983 */ /* 0x002f260000300800 */
[----:B---3--:R-:W3:Y:S04]  /*171e0*/  LDL.LU R26, [R1+0x24ec] ;  /* 0x0024ec00011a7983 */ /* 0x008ee80000300800 */
[----:B------:R0:W-:Y:S04]  /*171f0*/  STS.U16 [R0+0x2200], R27 ;  /* 0x0022001b00007388 */ /* 0x0001e80000000400 */
[----:B0-----:R-:W3:Y:S04]  /*17200*/  LDL.LU R27, [R1+0x24e8] ;  /* 0x0024e800011b7983 */ /* 0x001ee80000300800 */
        /* <DEDUP_REMOVED lines=19> */
[----:B------:R0:W-:Y:S01]  /*17340*/  STS.U16 [R0+0xc200], R22 ;  /* 0x00c2001600007388 */ /* 0x0001e20000000400 */
[----:B------:R-:W-:Y:S01]  /*17350*/  STS.U16 [R0+0xc300], R9 ;  /* 0x00c3000900007388 */ /* 0x000fe20000000400 */
[----:B------:R-:W-:Y:S02]  /*17360*/  STS.U16 [R0+0xd200], R10 ;  /* 0x00d2000a00007388 */ /* 0x000fe40000000400 */
[----:B------:R-:W-:Y:S01]  /*17370*/  STS.U16 [R0+0xd300], R23 ;  /* 0x00d3001700007388 */ /* 0x000fe20000000400 */
[----:B--2---:R-:W-:-:S05]  /*17380*/  LOP3.LUT R25, R25, 0x7f, RZ, 0xc0, !PT ;  /* 0x0000007f19197812 */ /* 0x004fca00078ec0ff */
[----:B0-----:R-:W-:Y:S01]  /*17390*/  IMAD.SHL.U32 R22, R25, 0x2, RZ ;  /* 0x0000000219167824 */ /* 0x001fe200078e00ff */
[----:B---3--:R-:W-:Y:S01]  /*173a0*/  STS.U16 [R0+0xe200], R27 ;  /* 0x00e2001b00007388 */ /* 0x008fe20000000400 */
[----:B------:R-:W-:Y:S02]  /*173b0*/  STS.U16 [R0+0xe300], R26 ;  /* 0x00e3001a00007388 */ /* 0x000fe40000000400 */
[----:B----4-:R0:W-:Y:S01]  /*173c0*/  STS.U16 [R0+0xf200], R12 ;  /* 0x00f2000c00007388 */ /* 0x0101e20000000400 */
[----:B------:R-:W-:Y:S01]  /*173d0*/  STL [R1+0x2464], R27 ;  /* 0x0024641b01007387 */ /* 0x000fe20000100800 */
[----:B------:R1:W-:Y:S01]  /*173e0*/  STL [R1+0x2468], R26 ;  /* 0x0024681a01007387 */ /* 0x0003e20000100800 */
[----:B0-----:R-:W-:-:S05]  /*173f0*/  LOP3.LUT R0, R22, 0x20, RZ, 0x3c, !PT ;  /* 0x0000002016007812 */ /* 0x001fca00078e3cff */
[----:B------:R0:W-:Y:S01]  /*17400*/  STL [R1+0x24e4], R0 ;  /* 0x0024e40001007387 */ /* 0x0001e20000100800 */
[----:B------:R-:W2:Y:S02]  /*17410*/  LDL.LU R20, [R1+0x568] ;  /* 0x0005680001147983 */ /* 0x000ea40000300800 */
[----:B------:R-:W3:Y:S02]  /*17420*/  LDL.LU R9, [R1+0x564] ;  /* 0x0005640001097983 */ /* 0x000ee40000300800 */
[----:B------:R-:W4:Y:S01]  /*17430*/  LDL.LU R10, [R1+0x520] ;  /* 0x00052000010a7983 */ /* 0x000f220000300800 */
[----:B------:R-:W2:Y:S01]  /*17440*/  LDL.LU R23, [R1+0x51c] ;  /* 0x00051c0001177983 */ /* 0x000ea20000300800 */
[----:B------:R-:W2:Y:S02]  /*17450*/  LDL.LU R25, [R1+0x4d8] ;  /* 0x0004d80001197983 */ /* 0x000ea40000300800 */
[----:B-1----:R-:W2:Y:S02]  /*17460*/  LDL.LU R26, [R1+0x48c] ;  /* 0x00048c00011a7983 */ /* 0x002ea40000300800 */
[----:B------:R-:W2:Y:S01]  /*17470*/  LDL.LU R27, [R1+0x448] ;  /* 0x00044800011b7983 */ /* 0x000ea20000300800 */
[----:B------:R-:W2:Y:S01]  /*17480*/  LDL.LU R13, [R1+0x444] ;  /* 0x00044400010d7983 */ /* 0x000ea20000300800 */
[----:B------:R-:W2:Y:S02]  /*17490*/  LDL.LU R15, [R1+0x408] ;  /* 0x00040800010f7983 */ /* 0x000ea40000300800 */
[----:B------:R-:W2:Y:S02]  /*174a0*/  LDL.LU R16, [R1+0x404] ;  /* 0x0004040001107983 */ /* 0x000ea40000300800 */
        /* <DEDUP_REMOVED lines=13> */
[----:B0-----:R-:W-:Y:S01]  /*17580*/  LOP3.LUT R0, R22, 0x10, RZ, 0x3c, !PT ;  /* 0x0000001016007812 */ /* 0x001fe200078e3cff */
[----:B------:R-:W2:Y:S01]  /*17590*/  LDL.LU R8, [R1+0x44] ;  /* 0x0000440001087983 */ /* 0x000ea20000300800 */
[----:B------:R-:W2:Y:S02]  /*175a0*/  LDL.LU R21, [R1+0x18] ;  /* 0x0000180001157983 */ /* 0x000ea40000300800 */
[----:B------:R-:W2:Y:S02]  /*175b0*/  LDL.LU R22, [R1+0x14] ;  /* 0x0000140001167983 */ /* 0x000ea40000300800 */
[----:B------:R0:W-:Y:S01]  /*175c0*/  STL [R1+0x2480], R12 ;  /* 0x0024800c01007387 */ /* 0x0001e20000100800 */
[----:B------:R1:W-:Y:S04]  /*175d0*/  STS.U16 [R0+0xf300], R11 ;  /* 0x00f3000b00007388 */ /* 0x0003e80000000400 */
[----:B0-----:R-:W2:Y:S01]  /*175e0*/  LDL.LU R12, [R1+0x490] ;  /* 0x00049000010c7983 */ /* 0x001ea20000300800 */
[----:B-1----:R-:W2:Y:S02]  /*175f0*/  LDL.LU R0, [R1+0x24e4] ;  /* 0x0024e40001007983 */ /* 0x002ea40000300800 */
[----:B------:R0:W-:Y:S02]  /*17600*/  STL [R1+0x2484], R11 ;  /* 0x0024840b01007387 */ /* 0x0001e40000100800 */
[----:B0-----:R-:W4:Y:S04]  /*17610*/  LDL.LU R11, [R1+0x4d4] ;  /* 0x0004d400010b7983 */ /* 0x001f280000300800 */
[----:B--2---:R0:W-:Y:S01]  /*17620*/  STS.U16 [R0+0x400], R20 ;  /* 0x0004001400007388 */ /* 0x0041e20000000400 */
[----:B---3--:R1:W-:Y:S02]  /*17630*/  STS.U16 [R0+0x500], R9 ;  /* 0x0005000900007388 */ /* 0x0083e40000000400 */
[----:B----4-:R2:W-:Y:S01]  /*17640*/  STS.U16 [R0+0x1400], R10 ;  /* 0x0014000a00007388 */ /* 0x0105e20000000400 */
[----:B------:R3:W-:Y:S04]  /*17650*/  STS.U16 [R0+0x1500], R23 ;  /* 0x0015001700007388 */ /* 0x0007e80000000400 */
[----:B------:R3:W-:Y:S04]  /*17660*/  STS.U16 [R0+0x2400], R25 ;  /* 0x0024001900007388 */ /* 0x0007e80000000400 */
[----:B0-----:R-:W4:Y:S01]  /*17670*/  LDL.LU R20, [R1+0x24e0] ;  /* 0x0024e00001147983 */ /* 0x001f220000300800 */
[----:B-1----:R-:W4:Y:S03]  /*17680*/  LDL.LU R9, [R1+0x24dc] ;  /* 0x0024dc0001097983 */ /* 0x002f260000300800 */
[----:B--2---:R-:W2:Y:S01]  /*17690*/  LDL.LU R10, [R1+0x24d8] ;  /* 0x0024d800010a7983 */ /* 0x004ea20000300800 */
[----:B---3--:R-:W3:Y:S03]  /*176a0*/  LDL.LU R23, [R1+0x24d4] ;  /* 0x0024d40001177983 */ /* 0x008ee60000300800 */
[----:B------:R-:W2:Y:S04]  /*176b0*/  LDL.LU R25, [R1+0x24d0] ;  /* 0x0024d00001197983 */ /* 0x000ea80000300800 */
        /* <DEDUP_REMOVED lines=20> */
[----:B--2---:R-:W-:Y:S01]  /*17800*/  STL [R1+0x2488], R25 ;  /* 0x0024881901007387 */ /* 0x004fe20000100800 */
[----:B0-----:R-:W2:Y:S03]  /*17810*/  LDL.LU R7, [R1+0x55c] ;  /* 0x00055c0001077983 */ /* 0x001ea60000300800 */
[----:B--2---:R0:W-:Y:S04]  /*17820*/  STL [R1+0x24c8], R7 ;  /* 0x0024c80701007387 */ /* 0x0041e80000100800 */
[----:B0-----:R-:W2:Y:S04]  /*17830*/  LDL.LU R7, [R1+0x560] ;  /* 0x0005600001077983 */ /* 0x001ea80000300800 */
[----:B------:R0:W-:Y:S01]  /*17840*/  STS.U16 [R0+0xc500], R8 ;  /* 0x00c5000800007388 */ /* 0x0001e20000000400 */
[----:B------:R1:W-:Y:S02]  /*17850*/  STS.U16 [R0+0xd400], R21 ;  /* 0x00d4001500007388 */ /* 0x0003e40000000400 */
[----:B------:R0:W-:Y:S02]  /*17860*/  STS.U16 [R0+0xd500], R22 ;  /* 0x00d5001600007388 */ /* 0x0001e40000000400 */
[----:B------:R0:W-:Y:S02]  /*17870*/  STS.U16 [R0+0xe400], R25 ;  /* 0x00e4001900007388 */ /* 0x0001e40000000400 */
[----:B----4-:R-:W-:-:S02]  /*17880*/  IMAD.SHL.U32 R24, R20, 0x2, RZ ;  /* 0x0000000214187824 */ /* 0x010fc400078e00ff */
[----:B------:R-:W-:Y:S01]  /*17890*/  IMAD.SHL.U32 R20, R20, 0x2, RZ ;  /* 0x0000000214147824 */ /* 0x000fe200078e00ff */
[----:B--2---:R2:W-:Y:S01]  /*178a0*/  STL [R1+0x24cc], R7 ;  /* 0x0024cc0701007387 */ /* 0x0045e20000100800 */
[----:B0-----:R-:W4:Y:S02]  /*178b0*/  LDL.LU R8, [R1+0x518] ;  /* 0x0005180001087983 */ /* 0x001f240000300800 */
[----:B-1----:R-:W4:Y:S02]  /*178c0*/  LDL.LU R21, [R1+0x514] ;  /* 0x0005140001157983 */ /* 0x002f240000300800 */
        /* <DEDUP_REMOVED lines=17> */
[----:B--2---:R-:W-:Y:S01]  /*179e0*/  LOP3.LUT R7, R20, 0x20, RZ, 0x3c, !PT ;  /* 0x0000002014077812 */ /* 0x004fe200078e3cff */
[----:B------:R-:W2:Y:S01]  /*179f0*/  LDL.LU R5, [R1+0x40] ;  /* 0x0000400001057983 */ /* 0x000ea20000300800 */
[----:B------:R-:W2:Y:S02]  /*17a00*/  LDL.LU R6, [R1+0x3c] ;  /* 0x00003c0001067983 */ /* 0x000ea40000300800 */
[----:B------:R-:W2:Y:S02]  /*17a10*/  LDL.LU R19, [R1+0x10] ;  /* 0x0000100001137983 */ /* 0x000ea40000300800 */
[----:B------:R-:W2:Y:S01]  /*17a20*/  LDL.LU R20, [R1+0xc] ;  /* 0x00000c0001147983 */ /* 0x000ea20000300800 */
[----:B---3--:R-:W-:Y:S04]  /*17a30*/  STS.U16 [R7+0xe500], R23 ;  /* 0x00e5001707007388 */ /* 0x008fe80000000400 */
[----:B------:R0:W-:Y:S01]  /*17a40*/  STL [R1+0x248c], R23 ;  /* 0x00248c1701007387 */ /* 0x0001e20000100800 */
[----:B------:R-:W-:Y:S02]  /*17a50*/  STS.U16 [R7+0xf400], R10 ;  /* 0x00f4000a07007388 */ /* 0x000fe40000000400 */
[----:B------:R-:W-:Y:S01]  /*17a60*/  STS.U16 [R7+0xf500], R9 ;  /* 0x00f5000907007388 */ /* 0x000fe20000000400 */
[----:B0-----:R-:W2:Y:S01]  /*17a70*/  LDL.LU R23, [R1+0x484] ;  /* 0x0004840001177983 */ /* 0x001ea20000300800 */
[----:B------:R0:W-:Y:S03]  /*17a80*/  STL [R1+0x2490], R10 ;  /* 0x0024900a01007387 */ /* 0x0001e60000100800 */
[----:B0-----:R-:W2:Y:S01]  /*17a90*/  LDL.LU R10, [R1+0x488] ;  /* 0x00048800010a7983 */ /* 0x001ea20000300800 */
[----:B------:R-:W2:Y:S01]  /*17aa0*/  LDL.LU R7, [R1+0x24cc] ;  /* 0x0024cc0001077983 */ /* 0x000ea20000300800 */
[C---:B------:R-:W-:Y:S01]  /*17ab0*/  LOP3.LUT R2, R24.reuse, 0x30, RZ, 0x3c, !PT ;  /* 0x0000003018027812 */ /* 0x040fe200078e3cff */
[----:B------:R0:W-:Y:S02]  /*17ac0*/  STL [R1+0x2494], R9 ;  /* 0x0024940901007387 */ /* 0x0001e40000100800 */
[----:B0-----:R-:W2:Y:S04]  /*17ad0*/  LDL.LU R9, [R1+0x4cc] ;  /* 0x0004cc0001097983 */ /* 0x001ea80000300800 */
[----:B--2---:R0:W-:Y:S04]  /*17ae0*/  STS.U16 [R2+0x600], R7 ;  /* 0x0006000702007388 */ /* 0x0041e80000000400 */
[----:B0-----:R-:W2:Y:S04]  /*17af0*/  LDL.LU R7, [R1+0x24c8] ;  /* 0x0024c80001077983 */ /* 0x001ea80000300800 */
[----:B--2---:R0:W-:Y:S01]  /*17b00*/  STS.U16 [R2+0x700], R7 ;  /* 0x0007000702007388 */ /* 0x0041e20000000400 */
[----:B----4-:R1:W-:Y:S02]  /*17b10*/  STS.U16 [R2+0x1600], R8 ;  /* 0x0016000802007388 */ /* 0x0103e40000000400 */
[----:B------:R2:W-:Y:S02]  /*17b20*/  STS.U16 [R2+0x1700], R21 ;  /* 0x0017001502007388 */ /* 0x0005e40000000400 */
[----:B------:R4:W-:Y:S01]  /*17b30*/  STS.U16 [R2+0x2600], R22 ;  /* 0x0026001602007388 */ /* 0x0009e20000000400 */
[----:B0-----:R-:W3:Y:S01]  /*17b40*/  LDL.LU R7, [R1+0x24c4] ;  /* 0x0024c40001077983 */ /* 0x001ee20000300800 */
[----:B-1----:R-:W3:Y:S02]  /*17b50*/  LDL.LU R8, [R1+0x24c0] ;  /* 0x0024c00001087983 */ /* 0x002ee40000300800 */
[----:B--2---:R-:W2:Y:S02]  /*17b60*/  LDL.LU R21, [R1+0x24bc] ;  /* 0x0024bc0001157983 */ /* 0x004ea40000300800 */
[----:B----4-:R-:W4:Y:S01]  /*17b70*/  LDL.LU R22, [R1+0x24b8] ;  /* 0x0024b80001167983 */ /* 0x010f220000300800 */
        /* <DEDUP_REMOVED lines=13> */
[----:B------:R0:W-:Y:S02]  /*17c50*/  STS.U16 [R2+0x9600], R0 ;  /* 0x0096000002007388 */ /* 0x0001e40000000400 */
[----:B------:R-:W-:Y:S02]  /*17c60*/  STS.U16 [R2+0x9700], R14 ;  /* 0x0097000e02007388 */ /* 0x000fe40000000400 */
[----:B------:R1:W-:Y:S01]  /*17c70*/  STS.U16 [R2+0xa600], R3 ;  /* 0x00a6000302007388 */ /* 0x0003e20000000400 */
[----:B------:R-:W-:Y:S01]  /*17c80*/  STS.U16 [R2+0xa700], R4 ;  /* 0x00a7000402007388 */ /* 0x000fe20000000400 */
[----:B------:R-:W-:Y:S02]  /*17c90*/  STS.U16 [R2+0xb600], R17 ;  /* 0x00b6001102007388 */ /* 0x000fe40000000400 */
[----:B------:R-:W-:Y:S02]  /*17ca0*/  STS.U16 [R2+0xb700], R18 ;  /* 0x00b7001202007388 */ /* 0x000fe40000000400 */
[----:B------:R2:W-:Y:S01]  /*17cb0*/  STS.U16 [R2+0xc600], R5 ;  /* 0x00c6000502007388 */ /* 0x0005e20000000400 */
[----:B------:R2:W-:Y:S04]  /*17cc0*/  STS.U16 [R2+0xc700], R6 ;  /* 0x00c7000602007388 */ /* 0x0005e80000000400 */
[----:B0-----:R-:W3:Y:S01]  /*17cd0*/  LDL.LU R0, [R1+0x558] ;  /* 0x0005580001007983 */ /* 0x001ee20000300800 */
[----:B------:R0:W-:Y:S02]  /*17ce0*/  STS.U16 [R2+0xd600], R19 ;  /* 0x00d6001302007388 */ /* 0x0001e40000000400 */
[----:B------:R0:W-:Y:S01]  /*17cf0*/  STS.U16 [R2+0xd700], R20 ;  /* 0x00d7001402007388 */ /* 0x0001e20000000400 */
[----:B-1----:R-:W-:Y:S01]  /*17d00*/  LOP3.LUT R3, R24, 0x40, RZ, 0x3c, !PT ;  /* 0x0000004018037812 */ /* 0x002fe200078e3cff */
[----:B----4-:R-:W-:Y:S01]  /*17d10*/  STL [R1+0x2498], R22 ;  /* 0x0024981601007387 */ /* 0x010fe20000100800 */
[----:B--2---:R-:W-:Y:S02]  /*17d20*/  STL [R1+0x249c], R21 ;  /* 0x00249c1501007387 */ /* 0x004fe40000100800 */
[----:B------:R-:W2:Y:S02]  /*17d30*/  LDL.LU R15, [R1+0x554] ;  /* 0x00055400010f7983 */ /* 0x000ea40000300800 */
[----:B------:R-:W4:Y:S01]  /*17d40*/  LDL.LU R5, [R1+0x510] ;  /* 0x0005100001057983 */ /* 0x000f220000300800 */
[----:B------:R-:W4:Y:S04]  /*17d50*/  LDL.LU R6, [R1+0x50c] ;  /* 0x00050c0001067983 */ /* 0x000f280000300800 */
[----:B------:R-:W-:Y:S01]  /*17d60*/  STS.U16 [R2+0xe600], R22 ;  /* 0x00e6001602007388 */ /* 0x000fe20000000400 */
[----:B0-----:R-:W4:Y:S02]  /*17d70*/  LDL.LU R19, [R1+0x4c8] ;  /* 0x0004c80001137983 */ /* 0x001f240000300800 */
[----:B------:R0:W-:Y:S02]  /*17d80*/  STS.U16 [R2+0xe700], R21 ;  /* 0x00e7001502007388 */ /* 0x0001e40000000400 */
[----:B------:R-:W4:Y:S01]  /*17d90*/  LDL.LU R20, [R1+0x4c4] ;  /* 0x0004c40001147983 */ /* 0x000f220000300800 */
[----:B---3--:R-:W-:Y:S04]  /*17da0*/  STS.U16 [R2+0xf600], R8 ;  /* 0x00f6000802007388 */ /* 0x008fe80000000400 */
[----:B0-----:R-:W4:Y:S01]  /*17db0*/  LDL.LU R21, [R1+0x47c] ;  /* 0x00047c0001157983 */ /* 0x001f220000300800 */
[----:B------:R-:W4:Y:S02]  /*17dc0*/  LDL.LU R22, [R1+0x438] ;  /* 0x0004380001167983 */ /* 0x000f240000300800 */
[----:B------:R-:W4:Y:S02]  /*17dd0*/  LDL.LU R9, [R1+0x434] ;  /* 0x0004340001097983 */ /* 0x000f240000300800 */
[----:B------:R-:W4:Y:S01]  /*17de0*/  LDL.LU R4, [R1+0x3f8] ;  /* 0x0003f80001047983 */ /* 0x000f220000300800 */
[----:B------:R-:W4:Y:S01]  /*17df0*/  LDL.LU R17, [R1+0x3f4] ;  /* 0x0003f40001117983 */ /* 0x000f220000300800 */
[----:B------:R-:W4:Y:S02]  /*17e00*/  LDL.LU R18, [R1+0x3b8] ;  /* 0x0003b80001127983 */ /* 0x000f240000300800 */
[----:B------:R-:W4:Y:S02]  /*17e10*/  LDL.LU R24, [R1+0x3b4] ;  /* 0x0003b40001187983 */ /* 0x000f240000300800 */
[----:B------:R0:W-:Y:S02]  /*17e20*/  STL [R1+0x24a0], R8 ;  /* 0x0024a00801007387 */ /* 0x0001e40000100800 */
        /* <DEDUP_REMOVED lines=10> */
[----:B------:R-:W4:Y:S01]  /*17ed0*/  LDL.LU R28, [R1+0x64] ;  /* 0x00006400011c7983 */ /* 0x000f220000300800 */
[----:B------:R0:W-:Y:S01]  /*17ee0*/  STS.U16 [R2+0xf700], R7 ;  /* 0x00f7000702007388 */ /* 0x0001e20000000400 */
[----:B------:R-:W4:Y:S02]  /*17ef0*/  LDL.LU R29, [R1+0x38] ;  /* 0x00003800011d7983 */ /* 0x000f240000300800 */
[----:B------:R1:W-:Y:S01]  /*17f00*/  STS.U16 [R3+0x800], R0 ;  /* 0x0008000003007388 */ /* 0x0003e20000000400 */
[----:B0-----:R-:W4:Y:S01]  /*17f10*/  LDL.LU R2, [R1+0x34] ;  /* 0x0000340001027983 */ /* 0x001f220000300800 */
[----:B------:R-:W4:Y:S02]  /*17f20*/  LDL.LU R14, [R1+0x8] ;  /* 0x00000800010e7983 */ /* 0x000f240000300800 */
[----:B-1----:R-:W4:Y:S01]  /*17f30*/  LDL.LU R0, [R1+0x4] ;  /* 0x0000040001007983 */ /* 0x002f220000300800 */
[----:B--2---:R0:W-:Y:S01]  /*17f40*/  STS.U16 [R3+0x900], R15 ;  /* 0x0009000f03007388 */ /* 0x0041e20000000400 */
[----:B----4-:R1:W-:Y:S03]  /*17f50*/  STS.U16 [R3+0x1800], R5 ;  /* 0x0018000503007388 */ /* 0x0103e60000000400 */
[----:B------:R2:W-:Y:S04]  /*17f60*/  STS.U16 [R3+0x1900], R6 ;  /* 0x0019000603007388 */ /* 0x0005e80000000400 */
[----:B------:R4:W-:Y:S01]  /*17f70*/  STS.U16 [R3+0x2800], R19 ;  /* 0x0028001303007388 */ /* 0x0009e20000000400 */
[----:B------:R4:W-:Y:S03]  /*17f80*/  STS.U16 [R3+0x2900], R20 ;  /* 0x0029001403007388 */ /* 0x0009e60000000400 */
[----:B0-----:R-:W3:Y:S04]  /*17f90*/  LDL.LU R15, [R1+0x24b4] ;  /* 0x0024b400010f7983 */ /* 0x001ee80000300800 */
[----:B-1----:R-:W3:Y:S01]  /*17fa0*/  LDL.LU R5, [R1+0x24b0] ;  /* 0x0024b00001057983 */ /* 0x002ee20000300800 */
[----:B--2---:R-:W2:Y:S03]  /*17fb0*/  LDL.LU R6, [R1+0x24ac] ;  /* 0x0024ac0001067983 */ /* 0x004ea60000300800 */
[----:B----4-:R-:W4:Y:S01]  /*17fc0*/  LDL.LU R19, [R1+0x24a8] ;  /* 0x0024a80001137983 */ /* 0x010f220000300800 */
[----:B------:R-:W2:Y:S03]  /*17fd0*/  LDL.LU R20, [R1+0x24a4] ;  /* 0x0024a40001147983 */ /* 0x000ea60000300800 */
[----:B------:R-:W-:Y:S01]  /*17fe0*/  STS.U16 [R3+0x3800], R8 ;  /* 0x0038000803007388 */ /* 0x000fe20000000400 */
[----:B------:R-:W-:Y:S02]  /*17ff0*/  STS.U16 [R3+0x3900], R21 ;  /* 0x0039001503007388 */ /* 0x000fe40000000400 */
[----:B------:R-:W-:Y:S02]  /*18000*/  STS.U16 [R3+0x4800], R22 ;  /* 0x0048001603007388 */ /* 0x000fe40000000400 */
[----:B------:R-:W-:Y:S01]  /*18010*/  STS.U16 [R3+0x4900], R9 ;  /* 0x0049000903007388 */ /* 0x000fe20000000400 */
[----:B------:R0:W-:Y:S01]  /*18020*/  STS.U16 [R3+0x5800], R4 ;  /* 0x0058000403007388 */ /* 0x0001e20000000400 */
[----:B------:R1:W-:Y:S02]  /*18030*/  STS.U16 [R3+0x5900], R17 ;  /* 0x0059001103007388 */ /* 0x0003e40000000400 */
[----:B------:R1:W-:Y:S02]  /*18040*/  STS.U16 [R3+0x6800], R18 ;  /* 0x0068001203007388 */ /* 0x0003e40000000400 */
[----:B------:R1:W-:Y:S01]  /*18050*/  STS.U16 [R3+0x6900], R24 ;  /* 0x0069001803007388 */ /* 0x0003e20000000400 */
[----:B0-----:R-:W4:Y:S01]  /*18060*/  LDL.LU R4, [R1+0x550] ;  /* 0x0005500001047983 */ /* 0x001f220000300800 */
[----:B-1----:R-:W4:Y:S02]  /*18070*/  LDL.LU R17, [R1+0x54c] ;  /* 0x00054c0001117983 */ /* 0x002f240000300800 */
[----:B------:R-:W4:Y:S02]  /*18080*/  LDL.LU R18, [R1+0x508] ;  /* 0x0005080001127983 */ /* 0x000f240000300800 */
[----:B------:R-:W4:Y:S01]  /*18090*/  LDL.LU R24, [R1+0x504] ;  /* 0x0005040001187983 */ /* 0x000f220000300800 */
[----:B------:R-:W-:Y:S01]  /*180a0*/  STS.U16 [R3+0x7800], R10 ;  /* 0x0078000a03007388 */ /* 0x000fe20000000400 */
[----:B------:R-:W-:Y:S02]  /*180b0*/  STS.U16 [R3+0x7900], R23 ;  /* 0x0079001703007388 */ /* 0x000fe40000000400 */
[----:B------:R-:W-:Y:S02]  /*180c0*/  STS.U16 [R3+0x8800], R25 ;  /* 0x0088001903007388 */ /* 0x000fe40000000400 */
[----:B------:R-:W-:Y:S01]  /*180d0*/  STS.U16 [R3+0x8900], R11 ;  /* 0x0089000b03007388 */ /* 0x000fe20000000400 */
[----:B------:R-:W-:Y:S01]  /*180e0*/  STS.U16 [R3+0x9800], R12 ;  /* 0x0098000c03007388 */ /* 0x000fe20000000400 */
[----:B------:R-:W-:Y:S02]  /*180f0*/  STS.U16 [R3+0x9900], R26 ;  /* 0x0099001a03007388 */ /* 0x000fe40000000400 */
[----:B------:R0:W-:Y:S02]  /*18100*/  STS.U16 [R3+0xa800], R27 ;  /* 0x00a8001b03007388 */ /* 0x0001e40000000400 */
[----:B------:R1:W-:Y:S01]  /*18110*/  STS.U16 [R3+0xa900], R13 ;  /* 0x00a9000d03007388 */ /* 0x0003e20000000400 */
[----:B------:R1:W-:Y:S01]  /*18120*/  STS.U16 [R3+0xb800], R16 ;  /* 0x00b8001003007388 */ /* 0x0003e20000000400 */
[----:B------:R1:W-:Y:S02]  /*18130*/  STS.U16 [R3+0xb900], R28 ;  /* 0x00b9001c03007388 */ /* 0x0003e40000000400 */
[----:B------:R1:W-:Y:S02]  /*18140*/  STS.U16 [R3+0xc800], R29 ;  /* 0x00c8001d03007388 */ /* 0x0003e40000000400 */
[----:B------:R1:W-:Y:S01]  /*18150*/  STS.U16 [R3+0xc900], R2 ;  /* 0x00c9000203007388 */ /* 0x0003e20000000400 */
[----:B0-----:R-:W4:Y:S01]  /*18160*/  LDL.LU R27, [R1+0x4c0] ;  /* 0x0004c000011b7983 */ /* 0x001f220000300800 */
[----:B-1----:R-:W4:Y:S02]  /*18170*/  LDL.LU R13, [R1+0x4bc] ;  /* 0x0004bc00010d7983 */ /* 0x002f240000300800 */
[----:B------:R-:W4:Y:S01]  /*18180*/  LDL.LU R16, [R1+0x478] ;  /* 0x0004780001107983 */ /* 0x000f220000300800 */
[----:B------:R-:W4:Y:S04]  /*18190*/  LDL.LU R28, [R1+0x474] ;  /* 0x00047400011c7983 */ /* 0x000f280000300800 */
[----:B------:R-:W4:Y:S04]  /*181a0*/  LDL.LU R29, [R1+0x430] ;  /* 0x00043000011d7983 */ /* 0x000f280000300800 */
[----:B------:R0:W-:Y:S01]  /*181b0*/  STS.U16 [R3+0xd800], R14 ;  /* 0x00d8000e03007388 */ /* 0x0001e20000000400 */
[----:B------:R-:W4:Y:S02]  /*181c0*/  LDL.LU R2, [R1+0x42c] ;  /* 0x00042c0001027983 */ /* 0x000f240000300800 */
[----:B------:R1:W-:Y:S01]  /*181d0*/  STS.U16 [R3+0xd900], R0 ;  /* 0x00d9000003007388 */ /* 0x0003e20000000400 */
[----:B0-----:R-:W4:Y:S01]  /*181e0*/  LDL.LU R14, [R1+0x3f0] ;  /* 0x0003f000010e7983 */ /* 0x001f220000300800 */
[----:B-1----:R-:W4:Y:S02]  /*181f0*/  LDL.LU R0, [R1+0x3ec] ;  /* 0x0003ec0001007983 */ /* 0x002f240000300800 */
        /* <DEDUP_REMOVED lines=9> */
[C---:B---3--:R-:W-:Y:S01]  /*18290*/  LOP3.LUT R26, R15.reuse, 0x50, RZ, 0x3c, !PT ;  /* 0x000000500f1a7812 */ /* 0x048fe200078e3cff */
[----:B--2---:R-:W-:Y:S01]  /*182a0*/  STS.U16 [R3+0xe800], R20 ;  /* 0x00e8001403007388 */ /* 0x004fe20000000400 */
[----:B----4-:R-:W-:Y:S03]  /*182b0*/  STS.U16 [R3+0xe900], R19 ;  /* 0x00e9001303007388 */ /* 0x010fe60000000400 */
[----:B------:R-:W-:Y:S01]  /*182c0*/  STS.U16 [R3+0xf800], R6 ;  /* 0x00f8000603007388 */ /* 0x000fe20000000400 */
[----:B------:R0:W-:Y:S03]  /*182d0*/  STS.U16 [R3+0xf900], R5 ;  /* 0x00f9000503007388 */ /* 0x0001e60000000400 */
[----:B0-----:R-:W2:Y:S04]  /*182e0*/  LDL.LU R3, [R1+0x8c] ;  /* 0x00008c0001037983 */ /* 0x001ea80000300800 */
[----:B------:R0:W-:Y:S01]  /*182f0*/  STS.U16 [R26+0xa00], R4 ;  /* 0x000a00041a007388 */ /* 0x0001e20000000400 */
[----:B------:R1:W-:Y:S02]  /*18300*/  STS.U16 [R26+0xb00], R17 ;  /* 0x000b00111a007388 */ /* 0x0003e40000000400 */
[----:B------:R3:W-:Y:S02]  /*18310*/  STS.U16 [R26+0x1a00], R18 ;  /* 0x001a00121a007388 */ /* 0x0007e40000000400 */
[----:B------:R4:W-:Y:S01]  /*18320*/  STS.U16 [R26+0x1b00], R24 ;  /* 0x001b00181a007388 */ /* 0x0009e20000000400 */
[----:B0-----:R-:W2:Y:S01]  /*18330*/  LDL.LU R4, [R1+0x60] ;  /* 0x0000600001047983 */ /* 0x001ea20000300800 */
[----:B-1----:R-:W2:Y:S02]  /*18340*/  LDL.LU R17, [R1+0x5c] ;  /* 0x00005c0001117983 */ /* 0x002ea40000300800 */
[----:B---3--:R-:W3:Y:S02]  /*18350*/  LDL.LU R18, [R1+0x30] ;  /* 0x0000300001127983 */ /* 0x008ee40000300800 */
[----:B----4-:R-:W4:Y:S01]  /*18360*/  LDL.LU R24, [R1+0x2c] ;  /* 0x00002c0001187983 */ /* 0x010f220000300800 */
[----:B------:R-:W4:Y:S04]  /*18370*/  LDL.LU R5, [R1] ;  /* 0x0000000001057983 */ /* 0x000f280000300800 */
[----:B------:R0:W-:Y:S01]  /*18380*/  STS.U16 [R26+0x2a00], R27 ;  /* 0x002a001b1a007388 */ /* 0x0001e20000000400 */
[----:B------:R1:W-:Y:S02]  /*18390*/  STS.U16 [R26+0x2b00], R13 ;  /* 0x002b000d1a007388 */ /* 0x0003e40000000400 */
[----:B------:R1:W-:Y:S02]  /*183a0*/  STS.U16 [R26+0x3a00], R16 ;  /* 0x003a00101a007388 */ /* 0x0003e40000000400 */
[----:B------:R1:W-:Y:S01]  /*183b0*/  STS.U16 [R26+0x3b00], R28 ;  /* 0x003b001c1a007388 */ /* 0x0003e20000000400 */
[----:B------:R1:W-:Y:S01]  /*183c0*/  STS.U16 [R26+0x4a00], R29 ;  /* 0x004a001d1a007388 */ /* 0x0003e20000000400 */
[----:B------:R1:W-:Y:S03]  /*183d0*/  STS.U16 [R26+0x4b00], R2 ;  /* 0x004b00021a007388 */ /* 0x0003e60000000400 */
[----:B0-----:R-:W4:Y:S01]  /*183e0*/  LDL.LU R27, [R1+0x548] ;  /* 0x00054800011b7983 */ /* 0x001f220000300800 */
[----:B-1----:R-:W4:Y:S03]  /*183f0*/  LDL.LU R13, [R1+0x540] ;  /* 0x00054000010d7983 */ /* 0x002f260000300800 */
[----:B------:R-:W4:Y:S01]  /*18400*/  LDL.LU R16, [R1+0x500] ;  /* 0x0005000001107983 */ /* 0x000f220000300800 */
[----:B------:R-:W4:Y:S03]  /*18410*/  LDL.LU R28, [R1+0x4f8] ;  /* 0x0004f800011c7983 */ /* 0x000f260000300800 */
[----:B------:R-:W4:Y:S04]  /*18420*/  LDL.LU R29, [R1+0x4b8] ;  /* 0x0004b800011d7983 */ /* 0x000f280000300800 */
[----:B------:R0:W-:Y:S01]  /*18430*/  STS.U16 [R26+0x5a00], R14 ;  /* 0x005a000e1a007388 */ /* 0x0001e20000000400 */
[----:B------:R-:W4:Y:S02]  /*18440*/  LDL.LU R2, [R1+0x4b0] ;  /* 0x0004b00001027983 */ /* 0x000f240000300800 */
[----:B------:R1:W-:Y:S02]  /*18450*/  STS.U16 [R26+0x5b00], R0 ;  /* 0x005b00001a007388 */ /* 0x0003e40000000400 */
[----:B------:R1:W-:Y:S01]  /*18460*/  STS.U16 [R26+0x6a00], R8 ;  /* 0x006a00081a007388 */ /* 0x0003e20000000400 */
[----:B------:R1:W-:Y:S01]  /*18470*/  STS.U16 [R26+0x6b00], R21 ;  /* 0x006b00151a007388 */ /* 0x0003e20000000400 */
[----:B------:R1:W-:Y:S02]  /*18480*/  STS.U16 [R26+0x7a00], R22 ;  /* 0x007a00161a007388 */ /* 0x0003e40000000400 */
[----:B------:R1:W-:Y:S01]  /*18490*/  STS.U16 [R26+0x7b00], R9 ;  /* 0x007b00091a007388 */ /* 0x0003e20000000400 */
[----:B0-----:R-:W4:Y:S01]  /*184a0*/  LDL.LU R14, [R1+0x470] ;  /* 0x00047000010e7983 */ /* 0x001f220000300800 */
[----:B-1----:R-:W4:Y:S03]  /*184b0*/  LDL.LU R0, [R1+0x468] ;  /* 0x0004680001007983 */ /* 0x002f260000300800 */
[----:B------:R-:W4:Y:S04]  /*184c0*/  LDL.LU R8, [R1+0x24a0] ;  /* 0x0024a00001087983 */ /* 0x000f280000300800 */
[----:B------:R-:W4:Y:S01]  /*184d0*/  LDL.LU R21, [R1+0x249c] ;  /* 0x00249c0001157983 */ /* 0x000f220000300800 */
[----:B------:R-:W4:Y:S02]  /*184e0*/  LDL.LU R22, [R1+0x2498] ;  /* 0x0024980001167983 */ /* 0x000f240000300800 */
[----:B------:R-:W4:Y:S02]  /*184f0*/  LDL.LU R9, [R1+0x2494] ;  /* 0x0024940001097983 */ /* 0x000f240000300800 */
[----:B------:R0:W-:Y:S01]  /*18500*/  STS.U16 [R26+0x8a00], R10 ;  /* 0x008a000a1a007388 */ /* 0x0001e20000000400 */
        /* <DEDUP_REMOVED lines=8> */
[----:B------:R-:W4:Y:S04]  /*18590*/  LDL.LU R12, [R1+0x2480] ;  /* 0x00248000010c7983 */ /* 0x000f280000300800 */
[----:B--2---:R0:W-:Y:S04]  /*185a0*/  STS.U16 [R26+0xab00], R3 ;  /* 0x00ab00031a007388 */ /* 0x0041e80000000400 */
[----:B0-----:R-:W2:Y:S04]  /*185b0*/  LDL.LU R3, [R1+0x247c] ;  /* 0x00247c0001037983 */ /* 0x001ea80000300800 */
[----:B------:R0:W-:Y:S01]  /*185c0*/  STS.U16 [R26+0xba00], R4 ;  /* 0x00ba00041a007388 */ /* 0x0001e20000000400 */
[----:B------:R1:W-:Y:S02]  /*185d0*/  STS.U16 [R26+0xbb00], R17 ;  /* 0x00bb00111a007388 */ /* 0x0003e40000000400 */
[----:B---3--:R3:W-:Y:S02]  /*185e0*/  STS.U16 [R26+0xca00], R18 ;  /* 0x00ca00121a007388 */ /* 0x0087e40000000400 */
[----:B----4-:R4:W-:Y:S01]  /*185f0*/  STS.U16 [R26+0xcb00], R24 ;  /* 0x00cb00181a007388 */ /* 0x0109e20000000400 */
[----:B0-----:R-:W2:Y:S01]  /*18600*/  LDL.LU R4, [R1+0x2478] ;  /* 0x0024780001047983 */ /* 0x001ea20000300800 */
[----:B-1----:R-:W2:Y:S02]  /*18610*/  LDL.LU R17, [R1+0x2474] ;  /* 0x0024740001117983 */ /* 0x002ea40000300800 */
[----:B---3--:R-:W3:Y:S01]  /*18620*/  LDL.LU R18, [R1+0x2470] ;  /* 0x0024700001127983 */ /* 0x008ee20000300800 */
[----:B----4-:R-:W4:Y:S04]  /*18630*/  LDL.LU R24, [R1+0x246c] ;  /* 0x00246c0001187983 */ /* 0x010f280000300800 */
[----:B------:R0:W-:Y:S01]  /*18640*/  STS.U16 [R26+0xda00], R5 ;  /* 0x00da00051a007388 */ /* 0x0001e20000000400 */
[----:B------:R-:W-:-:S03]  /*18650*/  LOP3.LUT R15, R15, 0x60, RZ, 0x3c, !PT ;  /* 0x000000600f0f7812 */ /* 0x000fc600078e3cff */
[----:B0-----:R-:W2:Y:S04]  /*18660*/  LDL R5, [R1+0xfa0] ;  /* 0x000fa00001057983 */ /* 0x001ea80000100800 */
[----:B----4-:R-:W-:Y:S01]  /*18670*/  STS.U16 [R26+0xdb00], R24 ;  /* 0x00db00181a007388 */ /* 0x010fe20000000400 */
[----:B---3--:R-:W-:Y:S02]  /*18680*/  STS.U16 [R26+0xea00], R18 ;  /* 0x00ea00121a007388 */ /* 0x008fe40000000400 */
[----:B--2---:R-:W-:Y:S01]  /*18690*/  STS.U16 [R26+0xeb00], R17 ;  /* 0x00eb00111a007388 */ /* 0x004fe20000000400 */
[----:B------:R0:W-:Y:S04]  /*186a0*/  STS.U16 [R26+0xfa00], R4 ;  /* 0x00fa00041a007388 */ /* 0x0001e80000000400 */
[----:B------:R1:W-:Y:S01]  /*186b0*/  STS.U16 [R26+0xfb00], R3 ;  /* 0x00fb00031a007388 */ /* 0x0003e20000000400 */
[----:B------:R2:W-:Y:S02]  /*186c0*/  STS.U16 [R15+0xc00], R27 ;  /* 0x000c001b0f007388 */ /* 0x0005e40000000400 */
[----:B------:R3:W-:Y:S02]  /*186d0*/  STS.U16 [R15+0xd00], R13 ;  /* 0x000d000d0f007388 */ /* 0x0007e40000000400 */
[----:B------:R3:W-:Y:S01]  /*186e0*/  STS.U16 [R15+0x1c00], R16 ;  /* 0x001c00100f007388 */ /* 0x0007e20000000400 */
[----:B------:R3:W-:Y:S04]  /*186f0*/  STS.U16 [R15+0x1d00], R28 ;  /* 0x001d001c0f007388 */ /* 0x0007e80000000400 */
[----:B0-----:R-:W4:Y:S01]  /*18700*/  LDL R4, [R1+0xf98] ;  /* 0x000f980001047983 */ /* 0x001f220000100800 */
[----:B-1----:R-:W4:Y:S02]  /*18710*/  LDL.LU R26, [R1+0x2468] ;  /* 0x00246800011a7983 */ /* 0x002f240000300800 */
[----:B--2---:R-:W2:Y:S02]  /*18720*/  LDL.LU R27, [R1+0x2464] ;  /* 0x00246400011b7983 */ /* 0x004ea40000300800 */
[----:B---3--:R-:W3:Y:S01]  /*18730*/  LDL.LU R13, [R1+0x2460] ;  /* 0x00246000010d7983 */ /* 0x008ee20000300800 */
[----:B------:R-:W2:Y:S01]  /*18740*/  LDL.LU R16, [R1+0x245c] ;  /* 0x00245c0001107983 */ /* 0x000ea20000300800 */
[----:B------:R-:W2:Y:S03]  /*18750*/  LDL.LU R28, [R1+0x2458] ;  /* 0x00245800011c7983 */ /* 0x000ea60000300800 */
[----:B------:R0:W-:Y:S01]  /*18760*/  STS.U16 [R15+0x2c00], R29 ;  /* 0x002c001d0f007388 */ /* 0x0001e20000000400 */
[----:B------:R1:W-:Y:S03]  /*18770*/  STS.U16 [R15+0x2d00], R2 ;  /* 0x002d00020f007388 */ /* 0x0003e60000000400 */
[----:B0-----:R-:W2:Y:S01]  /*18780*/  LDL.LU R29, [R1+0x2454] ;  /* 0x00245400011d7983 */ /* 0x001ea20000300800 */
[----:B-1----:R-:W2:Y:S02]  /*18790*/  LDL.LU R2, [R1+0x2450] ;  /* 0x0024500001027983 */ /* 0x002ea40000300800 */
[----:B------:R0:W-:Y:S02]  /*187a0*/  STS.U16 [R15+0x3c00], R14 ;  /* 0x003c000e0f007388 */ /* 0x0001e40000000400 */
[----:B------:R1:W-:Y:S01]  /*187b0*/  STS.U16 [R15+0x3d00], R0 ;  /* 0x003d00000f007388 */ /* 0x0003e20000000400 */
[----:B0-----:R-:W3:Y:S01]  /*187c0*/  LDL.LU R14, [R1+0x244c] ;  /* 0x00244c00010e7983 */ /* 0x001ee20000300800 */
[----:B-1----:R-:W3:Y:S02]  /*187d0*/  LDL.LU R15, [R1+0x2448] ;  /* 0x00244800010f7983 */ /* 0x002ee40000300800 */
[----:B------:R-:W3:Y:S01]  /*187e0*/  LDL.LU R0, [R1+0x2444] ;  /* 0x0024440001007983 */ /* 0x000ee20000300800 */
[----:B----4-:R-:W-:-:S04]  /*187f0*/  @!P0 LOP3.LUT R5, R5, R4, RZ, 0x3c, !PT ;  /* 0x0000000405058212 */ /* 0x010fc800078e3cff */
[----:B------:R-:W-:-:S04]  /*18800*/  @!P0 LOP3.LUT R4, R5, R4, RZ, 0x3c, !PT ;  /* 0x0000000405048212 */ /* 0x000fc800078e3cff */
[----:B------:R-:W-:Y:S02]  /*18810*/  @!P0 LOP3.LUT R5, R5, R4, RZ, 0x3c, !PT ;  /* 0x0000000405058212 */ /* 0x000fe400078e3cff */
[----:B--2---:R-:W-:-:S06]  /*18820*/  PRMT R2, RZ, 0x7610, R2 ;  /* 0x00007610ff027816 */ /* 0x004fcc0000000002 */
[----:B------:R0:W2:Y:S04]  /*18830*/  @!P0 LDG.E.U16 R2, [R4.64] ;  /* 0x0000000604028981 */ /* 0x0000a8000c1e1500 */
[----:B0-----:R-:W4:Y:S04]  /*18840*/  LDL R4, [R1+0x5c8] ;  /* 0x0005c80001047983 */ /* 0x001f280000100800 */
[----:B------:R-:W4:Y:S01]  /*18850*/  LDL R5, [R1+0xdd4] ;  /* 0x000dd40001057983 */ /* 0x000f220000100800 */
[----:B---3--:R-:W-:Y:S02]  /*18860*/  PRMT R0, RZ, 0x7610, R0 ;  /* 0x00007610ff007816 */ /* 0x008fe40000000000 */
[----:B----4-:R-:W-:-:S04]  /*18870*/  @!P0 LOP3.LUT R5, R5, R4, RZ, 0x3c, !PT ;  /* 0x0000000405058212 */ /* 0x010fc800078e3cff */
[----:B------:R-:W-:-:S04]  /*18880*/  @!P0 LOP3.LUT R4, R5, R4, RZ, 0x3c, !PT ;  /* 0x0000000405048212 */ /* 0x000fc800078e3cff */
[----:B------:R-:W-:-:S05]  /*18890*/  @!P0 LOP3.LUT R5, R5, R4, RZ, 0x3c, !PT ;  /* 0x0000000405058212 */ /* 0x000fca00078e3cff */
[----:B------:R-:W3:Y:S04]  /*188a0*/  @!P0 LDG.E.U16 R0, [R4.64] ;  /* 0x0000000604008981 */ /* 0x000ee8000c1e1500 */
[----:B--2---:R-:W-:Y:S04]  /*188b0*/  STL [R1+0x2368], R2 ;  /* 0x0023680201007387 */ /* 0x004fe80000100800 */
[----:B---3--:R0:W-:Y:S04]  /*188c0*/  STL [R1+0x94], R0 ;  /* 0x0000940001007387 */ /* 0x0081e80000100800 */
[----:B0-----:R-:W2:Y:S01]  /*188d0*/  LDL.LU R0, [R1+0x2440] ;  /* 0x0024400001007983 */ /* 0x001ea20000300800 */
[----:B------:R-:W3:Y:S02]  /*188e0*/  LDL R4, [R1+0xf34] ;  /* 0x000f340001047983 */ /* 0x000ee40000100800 */
[----:B------:R-:W3:Y:S01]  /*188f0*/  LDL R5, [R1+0xf38] ;  /* 0x000f380001057983 */ /* 0x000ee20000100800 */
[----:B------:R-:W-:-:S02]  /*18900*/  PRMT R15, RZ, 0x7610, R15 ;  /* 0x00007610ff0f7816 */ /* 0x000fc4000000000f */
[----:B---3--:R-:W-:-:S04]  /*18910*/  @!P0 LOP3.LUT R5, R5, R4, RZ, 0x3c, !PT ;  /* 0x0000000405058212 */ /* 0x008fc800078e3cff */
[----:B------:R-:W-:-:S04]  /*18920*/  @!P0 LOP3.LUT R4, R5, R4, RZ, 0x3c, !PT ;  /* 0x0000000405048212 */ /* 0x000fc800078e3cff */
[----:B------:R-:W-:-:S05]  /*18930*/  @!P0 LOP3.LUT R5, R5, R4, RZ, 0x3c, !PT ;  /* 0x0000000405058212 */ /* 0x000fca00078e3cff */
[----:B------:R-:W3:Y:S04]  /*18940*/  @!P0 LDG.E.U16 R15, [R4.64] ;  /* 0x00000006040f8981 */ /* 0x000ee8000c1e1500 */
[----:B---3--:R0:W-:Y:S04]  /*18950*/  STL [R1+0x8c], R15 ;  /* 0x00008c0f01007387 */ /* 0x0081e80000100800 */
[----:B0-----:R-:W3:Y:S01]  /*18960*/  LDL.LU R15, [R1+0x243c] ;  /* 0x00243c00010f7983 */ /* 0x001ee20000300800 */
[----:B------:R-:W4:Y:S02]  /*18970*/  LDL R4, [R1+0xef4] ;  /* 0x000ef40001047983 */ /* 0x000f240000100800 */
[----:B------:R-:W4:Y:S01]  /*18980*/  LDL R5, [R1+0xef8] ;  /* 0x000ef80001057983 */ /* 0x000f220000100800 */
[----:B--2---:R-:W-:-:S02]  /*18990*/  PRMT R0, RZ, 0x7610, R0 ;  /* 0x00007610ff007816 */ /* 0x004fc40000000000 */
[----:B----4-:R-:W-:-:S04]  /*189a0*/  @!P0 LOP3.LUT R5, R5, R4, RZ, 0x3c, !PT ;  /* 0x0000000405058212 */ /* 0x010fc800078e3cff */
[----:B------:R-:W-:-:S04]  /*189b0*/  @!P0 LOP3.LUT R4, R5, R4, RZ, 0x3c, !PT ;  /* 0x0000000405048212 */ /* 0x000fc800078e3cff */
[----:B------:R-:W-:-:S05]  /*189c0*/  @!P0 LOP3.LUT R5, R5, R4, RZ, 0x3c, !PT ;  /* 0x0000000405058212 */ /* 0x000fca00078e3cff */
[----:B------:R-:W2:Y:S04]  /*189d0*/  @!P0 LDG.E.U16 R0, [R4.64] ;  /* 0x0000000604008981 */ /* 0x000ea8000c1e1500 */
[----:B--2---:R0:W-:Y:S04]  /*189e0*/  STL [R1+0x84], R0 ;  /* 0x0000840001007387 */ /* 0x0041e80000100800 */
[----:B0-----:R-:W2:Y:S01]  /*189f0*/  LDL.LU R0, [R1+0x2438] ;  /* 0x0024380001007983 */ /* 0x001ea20000300800 */
[----:B------:R-:W4:Y:S02]  /*18a00*/  LDL R4, [R1+0xeb4] ;  /* 0x000eb40001047983 */ /* 0x000f240000100800 */
[----:B------:R-:W4:Y:S01]  /*18a10*/  LDL R5, [R1+0xeb8] ;  /* 0x000eb80001057983 */ /* 0x000f220000100800 */
[----:B---3--:R-:W-:-:S02]  /*18a20*/  PRMT R15, RZ, 0x7610, R15 ;  /* 0x00007610ff0f7816 */ /* 0x008fc4000000000f */
[----:B----4-:R-:W-:-:S04]  /*18a30*/  @!P0 LOP3.LUT R5, R5, R4, RZ, 0x3c, !PT ;  /* 0x0000000405058212 */ /* 0x010fc800078e3cff */
        /* <DEDUP_REMOVED lines=34> */
[----:B------:R-:W-:-:S02]  /*18c60*/  PRMT R13, RZ, 0x7610, R13 ;  /* 0x00007610ff0d7816 */ /* 0x000fc4000000000d */
[----:B----4-:R-:W-:-:S04]  /*18c70*/  @!P0 LOP3.LUT R5, R5, R4, RZ, 0x3c, !PT ;  /* 0x0000000405058212 */ /* 0x010fc800078e3cff */
[----:B------:R-:W-:-:S04]  /*18c80*/  @!P0 LOP3.LUT R4, R5, R4, RZ, 0x3c, !PT ;  /* 0x0000000405048212 */ /* 0x000fc800078e3cff */
[----:B------:R-:W-:-:S05]  /*18c90*/  @!P0 LOP3.LUT R5, R5, R4, RZ, 0x3c, !PT ;  /* 0x0000000405058212 */ /* 0x000fca00078e3cff */
[----:B------:R0:W4:Y:S04]  /*18ca0*/  @!P0 LDG.E.U16 R13, [R4.64] ;  /* 0x00000006040d8981 */ /* 0x000128000c1e1500 */
[----:B0-----:R-:W2:Y:S04]  /*18cb0*/  LDL R4, [R1+0xdd0] ;  /* 0x000dd00001047983 */ /* 0x001ea80000100800 */
[----:B------:R-:W2:Y:S01]  /*18cc0*/  LDL R5, [R1+0xf5c] ;  /* 0x000f5c0001057983 */ /* 0x000ea20000100800 */
[----:B---3--:R-:W-:Y:S02]  /*18cd0*/  PRMT R15, RZ, 0x7610, R15 ;  /* 0x00007610ff0f7816 */ /* 0x008fe4000000000f */
[----:B--2---:R-:W-:-:S04]  /*18ce0*/  @!P0 LOP3.LUT R5, R5, R4, RZ, 0x3c, !PT ;  /* 0x0000000405058212 */ /* 0x004fc800078e3cff */
[----:B------:R-:W-:-:S04]  /*18cf0*/  @!P0 LOP3.LUT R4, R5, R4, RZ, 0x3c, !PT ;  /* 0x0000000405048212 */ /* 0x000fc800078e3cff */
[----:B------:R-:W-:-:S05]  /*18d00*/  @!P0 LOP3.LUT R5, R5, R4, RZ, 0x3c, !PT ;  /* 0x0000000405058212 */ /* 0x000fca00078e3cff */
[----:B------:R-:W2:Y:S04]  /*18d10*/  @!P0 LDG.E.U16 R15, [R4.64] ;  /* 0x00000006040f8981 */ /* 0x000ea8000c1e1500 */
[----:B----4-:R-:W-:Y:S04]  /*18d20*/  STL [R1+0x23b8], R13 ;  /* 0x0023b80d01007387 */ /* 0x010fe80000100800 */
[----:B--2---:R0:W-:Y:S04]  /*18d30*/  STL [R1+0x90], R15 ;  /* 0x0000900f01007387 */ /* 0x0041e80000100800 */
        /* <DEDUP_REMOVED lines=55> */
[----:B------:R-:W-:Y:S02]  /*190b0*/  PRMT R12, RZ, 0x7610, R12 ;  /* 0x00007610ff0c7816 */ /* 0x000fe4000000000c */
[----:B--2---:R-:W-:-:S04]  /*190c0*/  @!P0 LOP3.LUT R5, R5, R4, RZ, 0x3c, !PT ;  /* 0x0000000405058212 */ /* 0x004fc800078e3cff */
[----:B------:R-:W-:-:S04]  /*190d0*/  @!P0 LOP3.LUT R4, R5, R4, RZ, 0x3c, !PT ;  /* 0x0000000405048212 */ /* 0x000fc800078e3cff */
[----:B------:R-:W-:Y:S01]  /*190e0*/  @!P0 LOP3.LUT R5, R5, R4, RZ, 0x3c, !PT ;  /* 0x0000000405058212 */ /* 0x000fe200078e3cff */
[----:B----4-:R-:W-:Y:S04]  /*190f0*/  STL [R1+0x23bc], R20 ;  /* 0x0023bc1401007387 */ /* 0x010fe80000100800 */
[----:B------:R0:W2:Y:S04]  /*19100*/  @!P0 LDG.E.U16 R12, [R4.64] ;  /* 0x00000006040c8981 */ /* 0x0000a8000c1e1500 */
[----:B0-----:R-:W4:Y:S04]  /*19110*/  LDL R4, [R1+0xdcc] ;  /* 0x000dcc0001047983 */ /* 0x001f280000100800 */
[----:B------:R-:W4:Y:S01]  /*19120*/  LDL R5, [R1+0xf58] ;  /* 0x000f580001057983 */ /* 0x000f220000100800 */
[----:B------:R-:W-:-:S02]  /*19130*/  PRMT R15, RZ, 0x7610, R15 ;  /* 0x00007610ff0f7816 */ /* 0x000fc4000000000f */
[----:B----4-:R-:W-:-:S04]  /*19140*/  @!P0 LOP3.LUT R5, R5, R4, RZ, 0x3c, !PT ;  /* 0x0000000405058212 */ /* 0x010fc800078e3cff */
[----:B------:R-:W-:-:S04]  /*19150*/  @!P0 LOP3.LUT R4, R5, R4, RZ, 0x3c, !PT ;  /* 0x0000000405048212 */ /* 0x000fc800078e3cff */
[----:B------:R-:W-:-:S05]  /*19160*/  @!P0 LOP3.LUT R5, R5, R4, RZ, 0x3c, !PT ;  /* 0x0000000405058212 */ /* 0x000fca00078e3cff */
[----:B------:R-:W4:Y:S04]  /*19170*/  @!P0 LDG.E.U16 R15, [R4.64] ;  /* 0x00000006040f8981 */ /* 0x000f28000c1e1500 */
[----:B--2---:R-:W-:Y:S04]  /*19180*/  STL [R1+0x23b4], R12 ;  /* 0x0023b40c01007387 */ /* 0x004fe80000100800 */
[----:B----4-:R0:W-:Y:S04]  /*19190*/  STL [R1+0x78], R15 ;  /* 0x0000780f01007387 */ /* 0x0101e80000100800 */
        /* <DEDUP_REMOVED lines=59> */
[----:B----4-:R0:W-:Y:S04]  /*19550*/  STL [R1+0x23a0], R18 ;  /* 0x0023a01201007387 */ /* 0x0101e80000100800 */
[----:B------:R1:W2:Y:S04]  /*19560*/  @!P0 LDG.E.U16 R11, [R4.64] ;  /* 0x00000006040b8981 */ /* 0x0002a8000c1e1500 */
[----:B-1----:R-:W4:Y:S04]  /*19570*/  LDL R4, [R1+0xdc8] ;  /* 0x000dc80001047983 */ /* 0x002f280000100800 */
[----:B------:R-:W4:Y:S01]  /*19580*/  LDL R5, [R1+0xf54] ;  /* 0x000f540001057983 */ /* 0x000f220000100800 */
[----:B0-----:R-:W-:-:S02]  /*19590*/  PRMT R18, RZ, 0x7610, R18 ;  /* 0x00007610ff127816 */ /* 0x001fc40000000012 */
[----:B----4-:R-:W-:-:S04]  /*195a0*/  @!P0 LOP3.LUT R5, R5, R4, RZ, 0x3c, !PT ;  /* 0x0000000405058212 */ /* 0x010fc800078e3cff */
[----:B------:R-:W-:-:S04]  /*195b0*/  @!P0 LOP3.LUT R4, R5, R4, RZ, 0x3c, !PT ;  /* 0x0000000405048212 */ /* 0x000fc800078e3cff */
[----:B------:R-:W-:Y:S01]  /*195c0*/  @!P0 LOP3.LUT R5, R5, R4, RZ, 0x3c, !PT ;  /* 0x0000000405058212 */ /* 0x000fe200078e3cff */
[----:B--2---:R-:W-:Y:S04]  /*195d0*/  STL [R1+0x23a4], R11 ;  /* 0x0023a40b01007387 */ /* 0x004fe80000100800 */
[----:B------:R0:W2:Y:S04]  /*195e0*/  @!P0 LDG.E.U16 R18, [R4.64] ;  /* 0x0000000604128981 */ /* 0x0000a8000c1e1500 */
[----:B0-----:R-:W4:Y:S04]  /*195f0*/  LDL R4, [R1+0xf1c] ;  /* 0x000f1c0001047983 */ /* 0x001f280000100800 */
[----:B------:R-:W4:Y:S01]  /*19600*/  LDL R5, [R1+0xf20] ;  /* 0x000f200001057983 */ /* 0x000f220000100800 */
[----:B---3--:R-:W-:-:S02]  /*19610*/  PRMT R0, RZ, 0x7610, R0 ;  /* 0x00007610ff007816 */ /* 0x008fc40000000000 */
[----:B----4-:R-:W-:-:S04]  /*19620*/  @!P0 LOP3.LUT R5, R5, R4, RZ, 0x3c, !PT ;  /* 0x0000000405058212 */ /* 0x010fc800078e3cff */
[----:B------:R-:W-:-:S04]  /*19630*/  @!P0 LOP3.LUT R4, R5, R4, RZ, 0x3c, !PT ;  /* 0x0000000405048212 */ /* 0x000fc800078e3cff */
[----:B------:R-:W-:-:S05]  /*19640*/  @!P0 LOP3.LUT R5, R5, R4, RZ, 0x3c, !PT ;  /* 0x0000000405058212 */ /* 0x000fca00078e3cff */
[----:B------:R-:W3:Y:S04]  /*19650*/  @!P0 LDG.E.U16 R0, [R4.64] ;  /* 0x0000000604008981 */ /* 0x000ee8000c1e1500 */
[----:B--2---:R0:W-:Y:S04]  /*19660*/  STL [R1+0x58], R18 ;  /* 0x0000581201007387 */ /* 0x0041e80000100800 */
[----:B0-----:R-:W2:Y:S04]  /*19670*/  LDL R18, [R1+0xf74] ;  /* 0x000f740001127983 */ /* 0x001ea80000100800 */
        /* <DEDUP_REMOVED lines=16> */
[----:B----4-:R0:W-:Y:S04]  /*19780*/  STL [R1+0x50], R15 ;  /* 0x0000500f01007387 */ /* 0x0101e80000100800 */
[----:B0-----:R-:W3:Y:S04]  /*19790*/  LDL R15, [R1+0xfb0] ;  /* 0x000fb000010f7983 */ /* 0x001ee80000100800 */
        /* <DEDUP_REMOVED lines=8> */
[----:B------:R-:W4:Y:S04]  /*19820*/  @!P0 LDG.E.U16 R14, [R4.64] ;  /* 0x00000006040e8981 */ /* 0x000f28000c1e1500 */
[----:B----4-:R0:W-:Y:S04]  /*19830*/  STL [R1+0x48], R14 ;  /* 0x0000480e01007387 */ /* 0x0101e80000100800 */
[----:B0-----:R-:W4:Y:S01]  /*19840*/  LDL.LU R14, [R1+0x23ec] ;  /* 0x0023ec00010e7983 */ /* 0x001f220000300800 */
[----:B------:R-:W3:Y:S02]  /*19850*/  LDL R4, [R1+0xe1c] ;  /* 0x000e1c0001047983 */ /* 0x000ee40000100800 */
[----:B------:R-:W3:Y:S01]  /*19860*/  LDL R5, [R1+0xe20] ;  /* 0x000e200001057983 */ /* 0x000ee20000100800 */
[----:B--2---:R-:W-:-:S02]  /*19870*/  PRMT R0, RZ, 0x7610, R0 ;  /* 0x00007610ff007816 */ /* 0x004fc40000000000 */
[----:B---3--:R-:W-:-:S04]  /*19880*/  @!P0 LOP3.LUT R5, R5, R4, RZ, 0x3c, !PT ;  /* 0x0000000405058212 */ /* 0x008fc800078e3cff */
[----:B------:R-:W-:-:S04]  /*19890*/  @!P0 LOP3.LUT R4, R5, R4, RZ, 0x3c, !PT ;  /* 0x0000000405048212 */ /* 0x000fc800078e3cff */
[----:B------:R-:W-:-:S05]  /*198a0*/  @!P0 LOP3.LUT R5, R5, R4, RZ, 0x3c, !PT ;  /* 0x0000000405058212 */ /* 0x000fca00078e3cff */
[----:B------:R-:W2:Y:S01]  /*198b0*/  @!P0 LDG.E.U16 R0, [R4.64] ;  /* 0x0000000604008981 */ /* 0x000ea2000c1e1500 */
[----:B------:R-:W-:-:S03]  /*198c0*/  PRMT R10, RZ, 0x7610, R10 ;  /* 0x00007610ff0a7816 */ /* 0x000fc6000000000a */
[----:B--2---:R0:W-:Y:S04]  /*198d0*/  STL [R1+0x24], R0 ;  /* 0x0000240001007387 */ /* 0x0041e80000100800 */
[----:B0-----:R-:W2:Y:S01]  /*198e0*/  LDL.LU R0, [R1+0x23e8] ;  /* 0x0023e80001007983 */ /* 0x001ea20000300800 */
[----:B------:R-:W3:Y:S02]  /*198f0*/  LDL R5, [R1+0xde8] ;  /* 0x000de80001057983 */ /* 0x000ee40000100800 */
[----:B------:R-:W-:Y:S01]  /*19900*/  @!P0 IMAD.MOV.U32 R4, RZ, RZ, R18 ;  /* 0x000000ffff048224 */ /* 0x000fe200078e0012 */
[----:B------:R-:W-:Y:S01]  /*19910*/  PRMT R9, RZ, 0x7610, R9 ;  /* 0x00007610ff097816 */ /* 0x000fe20000000009 */
[----:B------:R-:W2:Y:S04]  /*19920*/  LDL R18, [R1+0xe98] ;  /* 0x000e980001127983 */ /* 0x000ea80000100800 */
[----:B---3--:R0:W3:Y:S04]  /*19930*/  @!P0 LDG.E.U16 R10, [R4.64] ;  /* 0x00000006040a8981 */ /* 0x0080e8000c1e1500 */
[----:B0-----:R-:W4:Y:S01]  /*19940*/  LDL R5, [R1+0xf78] ;  /* 0x000f780001057983 */ /* 0x001f220000100800 */
[----:B------:R-:W-:-:S03]  /*19950*/  @!P0 IMAD.MOV.U32 R4, RZ, RZ, R15 ;  /* 0x000000ffff048224 */ /* 0x000fc600078e000f */
[----:B---3--:R0:W-:Y:S01]  /*19960*/  STL [R1+0x2388], R10 ;  /* 0x0023880a01007387 */ /* 0x0081e20000100800 */
[----:B--2---:R-:W-:Y:S01]  /*19970*/  PRMT R0, RZ, 0x7610, R0 ;  /* 0x00007610ff007816 */ /* 0x004fe20000000000 */
[----:B------:R-:W2:Y:S02]  /*19980*/  LDL R15, [R1+0xe58] ;  /* 0x000e5800010f7983 */ /* 0x000ea40000100800 */
[----:B----4-:R1:W3:Y:S04]  /*19990*/  @!P0 LDG.E.U16 R9, [R4.64] ;  /* 0x0000000604098981 */ /* 0x0102e8000c1e1500 */
[----:B0-----:R-:W4:Y:S04]  /*199a0*/  LDL R10, [R1+0xe94] ;  /* 0x000e9400010a7983 */ /* 0x001f280000100800 */
[----:B-1----:R-:W2:Y:S04]  /*199b0*/  LDL R4, [R1+0xdc4] ;  /* 0x000dc40001047983 */ /* 0x002ea80000100800 */
[----:B------:R-:W2:Y:S02]  /*199c0*/  LDL R5, [R1+0xf50] ;  /* 0x000f500001057983 */ /* 0x000ea40000100800 */
[----:B--2---:R-:W-:-:S04]  /*199d0*/  @!P0 LOP3.LUT R5, R5, R4, RZ, 0x3c, !PT ;  /* 0x0000000405058212 */ /* 0x004fc800078e3cff */
[----:B------:R-:W-:-:S04]  /*199e0*/  @!P0 LOP3.LUT R4, R5, R4, RZ, 0x3c, !PT ;  /* 0x0000000405048212 */ /* 0x000fc800078e3cff */
[----:B------:R-:W-:-:S05]  /*199f0*/  @!P0 LOP3.LUT R5, R5, R4, RZ, 0x3c, !PT ;  /* 0x0000000405058212 */ /* 0x000fca00078e3cff */
[----:B------:R-:W2:Y:S04]  /*19a00*/  @!P0 LDG.E.U16 R0, [R4.64] ;  /* 0x0000000604008981 */ /* 0x000ea8000c1e1500 */
[----:B---3--:R0:W-:Y:S04]  /*19a10*/  STL [R1+0x238c], R9 ;  /* 0x00238c0901007387 */ /* 0x0081e80000100800 */
[----:B0-----:R-:W3:Y:S04]  /*19a20*/  LDL R9, [R1+0xf18] ;  /* 0x000f180001097983 */ /* 0x001ee80000100800 */
[----:B--2---:R0:W-:Y:S04]  /*19a30*/  STL [R1+0x3c], R0 ;  /* 0x00003c0001007387 */ /* 0x0041e80000100800 */
[----:B0-----:R-:W2:Y:S01]  /*19a40*/  LDL.LU R0, [R1+0x23e4] ;  /* 0x0023e40001007983 */ /* 0x001ea20000300800 */
[----:B------:R-:W2:Y:S01]  /*19a50*/  LDL R5, [R1+0xf14] ;  /* 0x000f140001057983 */ /* 0x000ea20000100800 */
[----:B------:R-:W-:Y:S01]  /*19a60*/  PRMT R20, RZ, 0x7610, R20 ;  /* 0x00007610ff147816 */ /* 0x000fe20000000014 */
[----:B---3--:R-:W-:-:S05]  /*19a70*/  @!P0 IMAD.MOV.U32 R4, RZ, RZ, R9 ;  /* 0x000000ffff048224 */ /* 0x008fca00078e0009 */
[----:B--2---:R0:W2:Y:S04]  /*19a80*/  @!P0 LDG.E.U16 R20, [R4.64] ;  /* 0x0000000604148981 */ /* 0x0040a8000c1e1500 */
[----:B0-----:R-:W3:Y:S04]  /*19a90*/  LDL R4, [R1+0xed4] ;  /* 0x000ed40001047983 */ /* 0x001ee80000100800 */
[----:B------:R-:W3:Y:S01]  /*19aa0*/  LDL R5, [R1+0xed8] ;  /* 0x000ed80001057983 */ /* 0x000ee20000100800 */
[----:B------:R-:W-:Y:S02]  /*19ab0*/  PRMT R14, RZ, 0x7610, R14 ;  /* 0x00007610ff0e7816 */ /* 0x000fe4000000000e */
[----:B------:R-:W-:-:S02]  /*19ac0*/  PRMT R0, RZ, 0x7610, R0 ;  /* 0x00007610ff007816 */ /* 0x000fc40000000000 */
[----:B---3--:R-:W-:-:S04]  /*19ad0*/  @!P0 LOP3.LUT R5, R5, R4, RZ, 0x3c, !PT ;  /* 0x0000000405058212 */ /* 0x008fc800078e3cff */
[----:B------:R-:W-:-:S04]  /*19ae0*/  @!P0 LOP3.LUT R4, R5, R4, RZ, 0x3c, !PT ;  /* 0x0000000405048212 */ /* 0x000fc800078e3cff */
[----:B------:R-:W-:-:S05]  /*19af0*/  @!P0 LOP3.LUT R5, R5, R4, RZ, 0x3c, !PT ;  /* 0x0000000405058212 */ /* 0x000fca00078e3cff */
[----:B------:R0:W3:Y:S02]  /*19b00*/  @!P0 LDG.E.U16 R14, [R4.64] ;  /* 0x00000006040e8981 */ /* 0x0000e4000c1e1500 */
[----:B0-----:R-:W-:Y:S02]  /*19b10*/  @!P0 IMAD.MOV.U32 R4, RZ, RZ, R18 ;  /* 0x000000ffff048224 */ /* 0x001fe400078e0012 */
[----:B----4-:R-:W-:-:S05]  /*19b20*/  @!P0 IMAD.MOV.U32 R5, RZ, RZ, R10 ;  /* 0x000000ffff058224 */ /* 0x010fca00078e000a */
[----:B------:R-:W4:Y:S04]  /*19b30*/  @!P0 LDG.E.U16 R0, [R4.64] ;  /* 0x0000000604008981 */ /* 0x000f28000c1e1500 */
[----:B--2---:R0:W-:Y:S01]  /*19b40*/  STL [R1+0x38], R20 ;  /* 0x0000381401007387 */ /* 0x0041e20000100800 */
[----:B------:R-:W2:Y:S03]  /*19b50*/  LDL R9, [R1+0xf7c] ;  /* 0x000f7c0001097983 */ /* 0x000ea60000100800 */
[----:B0-----:R-:W2:Y:S04]  /*19b60*/  LDL R20, [R1+0xde4] ;  /* 0x000de40001147983 */ /* 0x001ea80000100800 */
[----:B---3--:R0:W-:Y:S04]  /*19b70*/  STL [R1+0x34], R14 ;  /* 0x0000340e01007387 */ /* 0x0081e80000100800 */
[----:B0-----:R-:W3:Y:S01]  /*19b80*/  LDL.LU R14, [R1+0x23e0] ;  /* 0x0023e000010e7983 */ /* 0x001ee20000300800 */
[----:B------:R-:W2:Y:S02]  /*19b90*/  LDL R18, [R1+0xf80] ;  /* 0x000f800001127983 */ /* 0x000ea40000100800 */
[----:B------:R-:W2:Y:S01]  /*19ba0*/  LDL R10, [R1+0xfac] ;  /* 0x000fac00010a7983 */ /* 0x000ea20000100800 */
[----:B----4-:R0:W-:Y:S04]  /*19bb0*/  STL [R1+0x30], R0 ;  /* 0x0000300001007387 */ /* 0x0101e80000100800 */
[----:B0-----:R-:W4:Y:S01]  /*19bc0*/  LDL.LU R0, [R1+0x23dc] ;  /* 0x0023dc0001007983 */ /* 0x001f220000300800 */
[----:B------:R-:W2:Y:S01]  /*19bd0*/  LDL R5, [R1+0xe54] ;  /* 0x000e540001057983 */ /* 0x000ea20000100800 */
[----:B------:R-:W-:Y:S01]  /*19be0*/  PRMT R13, RZ, 0x7610, R13 ;  /* 0x00007610ff0d7816 */ /* 0x000fe2000000000d */
[----:B------:R-:W-:Y:S01]  /*19bf0*/  @!P0 IMAD.MOV.U32 R4, RZ, RZ, R15 ;  /* 0x000000ffff048224 */ /* 0x000fe200078e000f */
[----:B------:R-:W-:Y:S01]  /*19c00*/  PRMT R8, RZ, 0x7610, R8 ;  /* 0x00007610ff087816 */ /* 0x000fe20000000008 */
[----:B------:R-:W3:Y:S04]  /*19c10*/  LDL R15, [R1+0xdc0] ;  /* 0x000dc000010f7983 */ /* 0x000ee80000100800 */
[----:B--2---:R0:W2:Y:S04]  /*19c20*/  @!P0 LDG.E.U16 R13, [R4.64] ;  /* 0x00000006040d8981 */ /* 0x0040a8000c1e1500 */
[----:B0-----:R-:W2:Y:S04]  /*19c30*/  LDL R4, [R1+0xe14] ;  /* 0x000e140001047983 */ /* 0x001ea80000100800 */
[----:B------:R-:W2:Y:S01]  /*19c40*/  LDL R5, [R1+0xe18] ;  /* 0x000e180001057983 */ /* 0x000ea20000100800 */
[----:B----4-:R-:W-:-:S02]  /*19c50*/  PRMT R0, RZ, 0x7610, R0 ;  /* 0x00007610ff007816 */ /* 0x010fc40000000000 */
[----:B------:R-:W-:Y:S02]  /*19c60*/  PRMT R7, RZ, 0x7610, R7 ;  /* 0x00007610ff077816 */ /* 0x000fe40000000007 */
[----:B--2---:R-:W-:-:S04]  /*19c70*/  @!P0 LOP3.LUT R5, R5, R4, RZ, 0x3c, !PT ;  /* 0x0000000405058212 */ /* 0x004fc800078e3cff */
[----:B------:R-:W-:-:S04]  /*19c80*/  @!P0 LOP3.LUT R4, R5, R4, RZ, 0x3c, !PT ;  /* 0x0000000405048212 */ /* 0x000fc800078e3cff */
[----:B------:R-:W-:-:S05]  /*19c90*/  @!P0 LOP3.LUT R5, R5, R4, RZ, 0x3c, !PT ;  /* 0x0000000405058212 */ /* 0x000fca00078e3cff */
[----:B------:R0:W2:Y:S04]  /*19ca0*/  @!P0 LDG.E.U16 R0, [R4.64] ;  /* 0x0000000604008981 */ /* 0x0000a8000c1e1500 */
[----:B------:R1:W-:Y:S01]  /*19cb0*/  STL [R1+0x2c], R13 ;  /* 0x00002c0d01007387 */ /* 0x0003e20000100800 */
[----:B0-----:R-:W-:Y:S02]  /*19cc0*/  @!P0 IMAD.MOV.U32 R4, RZ, RZ, R9 ;  /* 0x000000ffff048224 */ /* 0x001fe400078e0009 */
[----:B------:R-:W-:Y:S01]  /*19cd0*/  @!P0 IMAD.MOV.U32 R5, RZ, RZ, R20 ;  /* 0x000000ffff058224 */ /* 0x000fe200078e0014 */
[----:B-1----:R-:W4:Y:S04]  /*19ce0*/  LDL R13, [R1+0xf4c] ;  /* 0x000f4c00010d7983 */ /* 0x002f280000100800 */
[----:B------:R0:W4:Y:S02]  /*19cf0*/  @!P0 LDG.E.U16 R8, [R4.64] ;  /* 0x0000000604088981 */ /* 0x000124000c1e1500 */
[----:B0-----:R-:W-:-:S02]  /*19d00*/  @!P0 IMAD.MOV.U32 R4, RZ, RZ, R10 ;  /* 0x000000ffff048224 */ /* 0x001fc400078e000a */
[----:B------:R-:W-:-:S05]  /*19d10*/  @!P0 IMAD.MOV.U32 R5, RZ, RZ, R18 ;  /* 0x000000ffff058224 */ /* 0x000fca00078e0012 */
[----:B------:R3:W4:Y:S01]  /*19d20*/  @!P0 LDG.E.U16 R7, [R4.64] ;  /* 0x0000000604078981 */ /* 0x000722000c1e1500 */
[----:B------:R-:W-:Y:S01]  /*19d30*/  PRMT R11, RZ, 0x7610, R11 ;  /* 0x00007610ff0b7816 */ /* 0x000fe2000000000b */
[----:B---3--:R-:W-:Y:S02]  /*19d40*/  @!P0 IMAD.MOV.U32 R5, RZ, RZ, R15 ;  /* 0x000000ffff058224 */ /* 0x008fe400078e000f */
[----:B--2---:R0:W-:Y:S04]  /*19d50*/  STL [R1+0xc], R0 ;  /* 0x00000c0001007387 */ /* 0x0041e80000100800 */
[----:B0-----:R-:W2:Y:S01]  /*19d60*/  LDL.LU R0, [R1+0x23d8] ;  /* 0x0023d80001007983 */ /* 0x001ea20000300800 */
[----:B------:R-:W3:Y:S02]  /*19d70*/  LDL R9, [R1+0xed0] ;  /* 0x000ed00001097983 */ /* 0x000ee40000100800 */
[----:B----4-:R-:W-:Y:S01]  /*19d80*/  @!P0 IMAD.MOV.U32 R4, RZ, RZ, R13 ;  /* 0x000000ffff048224 */ /* 0x010fe200078e000d */
[----:B------:R0:W-:Y:S01]  /*19d90*/  STL [R1+0x236c], R8 ;  /* 0x00236c0801007387 */ /* 0x0001e20000100800 */
[----:B------:R-:W4:Y:S02]  /*19da0*/  LDL R20, [R1+0xe8c] ;  /* 0x000e8c0001147983 */ /* 0x000f240000100800 */
[----:B------:R-:W2:Y:S01]  /*19db0*/  LDL R10, [R1+0xe90] ;  /* 0x000e9000010a7983 */ /* 0x000ea20000100800 */
[----:B------:R1:W2:Y:S04]  /*19dc0*/  @!P0 LDG.E.U16 R11, [R4.64] ;  /* 0x00000006040b8981 */ /* 0x0002a8000c1e1500 */
[----:B0-----:R-:W2:Y:S04]  /*19dd0*/  LDL R8, [R1+0xecc] ;  /* 0x000ecc0001087983 */ /* 0x001ea80000100800 */
[----:B------:R-:W-:Y:S01]  /*19de0*/  STL [R1+0x2370], R7 ;  /* 0x0023700701007387 */ /* 0x000fe20000100800 */
[----:B-1----:R-:W2:Y:S03]  /*19df0*/  LDL R4, [R1+0xf0c] ;  /* 0x000f0c0001047983 */ /* 0x002ea60000100800 */
[----:B------:R-:W2:Y:S01]  /*19e00*/  LDL R5, [R1+0xf10] ;  /* 0x000f100001057983 */ /* 0x000ea20000100800 */
[----:B------:R-:W-:-:S03]  /*19e10*/  PRMT R14, RZ, 0x7610, R14 ;  /* 0x00007610ff0e7816 */ /* 0x000fc6000000000e */
[----:B------:R-:W3:Y:S04]  /*19e20*/  LDL R18, [R1+0xe4c] ;  /* 0x000e4c0001127983 */ /* 0x000ee80000100800 */
[----:B------:R-:W3:Y:S04]  /*19e30*/  LDL R15, [R1+0xe50] ;  /* 0x000e5000010f7983 */ /* 0x000ee80000100800 */
[----:B------:R-:W3:Y:S01]  /*19e40*/  LDL R13, [R1+0xe0c] ;  /* 0x000e0c00010d7983 */ /* 0x000ee20000100800 */
[----:B--2---:R-:W-:-:S04]  /*19e50*/  @!P0 LOP3.LUT R5, R5, R4, RZ, 0x3c, !PT ;  /* 0x0000000405058212 */ /* 0x004fc800078e3cff */
[----:B------:R-:W-:-:S04]  /*19e60*/  @!P0 LOP3.LUT R4, R5, R4, RZ, 0x3c, !PT ;  /* 0x0000000405048212 */ /* 0x000fc800078e3cff */
[----:B------:R-:W-:-:S05]  /*19e70*/  @!P0 LOP3.LUT R5, R5, R4, RZ, 0x3c, !PT ;  /* 0x0000000405058212 */ /* 0x000fca00078e3cff */
[----:B------:R3:W2:Y:S04]  /*19e80*/  @!P0 LDG.E.U16 R14, [R4.64] ;  /* 0x00000006040e8981 */ /* 0x0006a8000c1e1500 */
[----:B------:R0:W-:Y:S04]  /*19e90*/  STL [R1+0x20], R11 ;  /* 0x0000200b01007387 */ /* 0x0001e80000100800 */
[----:B0-----:R-:W2:Y:S01]  /*19ea0*/  LDL R11, [R1+0xe10] ;  /* 0x000e1000010b7983 */ /* 0x001ea20000100800 */
[----:B------:R-:W-:Y:S01]  /*19eb0*/  PRMT R0, RZ, 0x7610, R0 ;  /* 0x00007610ff007816 */ /* 0x000fe20000000000 */
[----:B---3--:R-:W-:-:S02]  /*19ec0*/  @!P0 IMAD.MOV.U32 R4, RZ, RZ, R9 ;  /* 0x000000ffff048224 */ /* 0x008fc400078e0009 */
[----:B------:R-:W-:Y:S01]  /*19ed0*/  @!P0 IMAD.MOV.U32 R5, RZ, RZ, R8 ;  /* 0x000000ffff058224 */ /* 0x000fe200078e0008 */
[----:B------:R-:W-:-:S04]  /*19ee0*/  PRMT R7, RZ, 0x7610, R7 ;  /* 0x00007610ff077816 */ /* 0x000fc80000000007 */
[----:B------:R0:W3:Y:S02]  /*19ef0*/  @!P0 LDG.E.U16 R0, [R4.64] ;  /* 0x0000000604008981 */ /* 0x0000e4000c1e1500 */
[----:B0-----:R-:W-:Y:S02]  /*19f00*/  @!P0 IMAD.MOV.U32 R4, RZ, RZ, R10 ;  /* 0x000000ffff048224 */ /* 0x001fe400078e000a */
[----:B----4-:R-:W-:-:S05]  /*19f10*/  @!P0 IMAD.MOV.U32 R5, RZ, RZ, R20 ;  /* 0x000000ffff058224 */ /* 0x010fca00078e0014 */
[----:B------:R0:W4:Y:S04]  /*19f20*/  @!P0 LDG.E.U16 R7, [R4.64] ;  /* 0x0000000604078981 */ /* 0x000128000c1e1500 */
[----:B--2---:R1:W-:Y:S04]  /*19f30*/  STL [R1+0x1c], R14 ;  /* 0x00001c0e01007387 */ /* 0x0043e80000100800 */
[----:B-1----:R-:W2:Y:S01]  /*19f40*/  LDL.LU R14, [R1+0x23d4] ;  /* 0x0023d400010e7983 */ /* 0x002ea20000300800 */
[----:B0-----:R-:W-:Y:S02]  /*19f50*/  @!P0 IMAD.MOV.U32 R4, RZ, RZ, R15 ;  /* 0x000000ffff048224 */ /* 0x001fe400078e000f */
[----:B------:R-:W-:Y:S01]  /*19f60*/  @!P0 IMAD.MOV.U32 R5, RZ, RZ, R18 ;  /* 0x000000ffff058224 */ /* 0x000fe200078e0012 */
[----:B------:R-:W-:Y:S01]  /*19f70*/  PRMT R2, RZ, 0x7610, R2 ;  /* 0x00007610ff027816 */ /* 0x000fe20000000002 */
[----:B------:R-:W2:Y:S04]  /*19f80*/  LDL R9, [R1+0xde0] ;  /* 0x000de00001097983 */ /* 0x000ea80000100800 */
[----:B------:R-:W2:Y:S04]  /*19f90*/  LDL R8, [R1+0xf84] ;  /* 0x000f840001087983 */ /* 0x000ea80000100800 */
[----:B---3--:R0:W-:Y:S04]  /*19fa0*/  STL [R1+0x18], R0 ;  /* 0x0000180001007387 */ /* 0x0081e80000100800 */
[----:B0-----:R-:W3:Y:S01]  /*19fb0*/  LDL.LU R0, [R1+0x23d0] ;  /* 0x0023d00001007983 */ /* 0x001ee20000300800 */
[----:B------:R-:W3:Y:S03]  /*19fc0*/  LDL R10, [R1+0xf88] ;  /* 0x000f8800010a7983 */ /* 0x000ee60000100800 */
[----:B----4-:R0:W-:Y:S01]  /*19fd0*/  STL [R1+0x14], R7 ;  /* 0x0000140701007387 */ /* 0x0101e20000100800 */
[----:B------:R-:W4:Y:S03]  /*19fe0*/  LDL R18, [R1+0xf44] ;  /* 0x000f440001127983 */ /* 0x000f260000100800 */
[----:B0-----:R-:W3:Y:S01]  /*19ff0*/  LDL R7, [R1+0xfa8] ;  /* 0x000fa80001077983 */ /* 0x001ee20000100800 */
[----:B--2---:R-:W-:-:S06]  /*1a000*/  PRMT R14, RZ, 0x7610, R14 ;  /* 0x00007610ff0e7816 */ /* 0x004fcc000000000e */
[----:B------:R0:W2:Y:S02]  /*1a010*/  @!P0 LDG.E.U16 R14, [R4.64] ;  /* 0x00000006040e8981 */ /* 0x0000a4000c1e1500 */
[----:B0-----:R-:W-:Y:S02]  /*1a020*/  @!P0 IMAD.MOV.U32 R4, RZ, RZ, R11 ;  /* 0x000000ffff048224 */ /* 0x001fe400078e000b */
[----:B------:R-:W-:Y:S02]  /*1a030*/  @!P0 IMAD.MOV.U32 R5, RZ, RZ, R13 ;  /* 0x000000ffff058224 */ /* 0x000fe400078e000d */
[----:B------:R-:W2:Y:S04]  /*1a040*/  LDL R13, [R1+0xf48] ;  /* 0x000f4800010d7983 */ /* 0x000ea80000100800 */
[----:B------:R0:W2:Y:S01]  /*1a050*/  @!P0 LDG.E.U16 R2, [R4.64] ;  /* 0x0000000604028981 */ /* 0x0000a2000c1e1500 */
[----:B------:R-:W-:Y:S01]  /*1a060*/  PRMT R6, RZ, 0x7610, R6 ;  /* 0x00007610ff067816 */ /* 0x000fe20000000006 */
[----:B------:R-:W-:Y:S01]  /*1a070*/  @!P0 IMAD.MOV.U32 R15, RZ, RZ, R9 ;  /* 0x000000ffff0f8224 */ /* 0x000fe200078e0009 */
[----:B0-----:R-:W-:Y:S01]  /*1a080*/  PRMT R5, RZ, 0x7610, R5 ;  /* 0x00007610ff057816 */ /* 0x001fe20000000005 */
[----:B--2---:R-:W-:Y:S01]  /*1a090*/  STL [R1+0x2374], R2 ;  /* 0x0023740201007387 */ /* 0x004fe20000100800 */
[----:B------:R0:W-:Y:S02]  /*1a0a0*/  STL [R1+0x10], R14 ;  /* 0x0000100e01007387 */ /* 0x0001e40000100800 */
[----:B------:R-:W2:Y:S02]  /*1a0b0*/  LDL R9, [R1+0xf04] ;  /* 0x000f040001097983 */ /* 0x000ea40000100800 */
[----:B0-----:R-:W-:-:S02]  /*1a0c0*/  @!P0 IMAD.MOV.U32 R14, RZ, RZ, R8 ;  /* 0x000000ffff0e8224 */ /* 0x001fc400078e0008 */
[----:B------:R-:W2:Y:S04]  /*1a0d0*/  LDL R8, [R1+0xf08] ;  /* 0x000f080001087983 */ /* 0x000ea80000100800 */
[----:B------:R3:W2:Y:S02]  /*1a0e0*/  @!P0 LDG.E.U16 R6, [R14.64] ;  /* 0x000000060e068981 */ /* 0x0006a4000c1e1500 */
[----:B---3--:R-:W-:Y:S02]  /*1a0f0*/  @!P0 IMAD.MOV.U32 R14, RZ, RZ, R7 ;  /* 0x000000ffff0e8224 */ /* 0x008fe400078e0007 */
[----:B------:R-:W-:-:S05]  /*1a100*/  @!P0 IMAD.MOV.U32 R15, RZ, RZ, R10 ;  /* 0x000000ffff0f8224 */ /* 0x000fca00078e000a */
[----:B------:R-:W3:Y:S04]  /*1a110*/  @!P0 LDG.E.U16 R5, [R14.64] ;  /* 0x000000060e058981 */ /* 0x000ee8000c1e1500 */
[----:B--2---:R0:W-:Y:S01]  /*1a120*/  STL [R1+0x2378], R6 ;  /* 0x0023780601007387 */ /* 0x0041e20000100800 */
[----:B------:R-:W2:Y:S02]  /*1a130*/  LDL R11, [R1+0xec4] ;  /* 0x000ec400010b7983 */ /* 0x000ea40000100800 */
[----:B------:R-:W2:Y:S02]  /*1a140*/  LDL R10, [R1+0xec8] ;  /* 0x000ec800010a7983 */ /* 0x000ea40000100800 */
[----:B------:R-:W2:Y:S01]  /*1a150*/  LDL R7, [R1+0xe84] ;  /* 0x000e840001077983 */ /* 0x000ea20000100800 */
[----:B0-----:R-:W2:Y:S04]  /*1a160*/  LDL R6, [R1+0xe88] ;  /* 0x000e880001067983 */ /* 0x001ea80000100800 */
[----:B---3--:R0:W-:Y:S01]  /*1a170*/  STL [R1+0x237c], R5 ;  /* 0x00237c0501007387 */ /* 0x0081e20000100800 */
[----:B------:R-:W3:Y:S03]  /*1a180*/  LDL R2, [R1+0xe48] ;  /* 0x000e480001027983 */ /* 0x000ee60000100800 */
[----:B0-----:R-:W3:Y:S01]  /*1a190*/  LDL R5, [R1+0xe44] ;  /* 0x000e440001057983 */ /* 0x001ee20000100800 */
[----:B------:R-:W-:Y:S01]  /*1a1a0*/  PRMT R12, RZ, 0x7610, R12 ;  /* 0x00007610ff0c7816 */ /* 0x000fe2000000000c */
[----:B------:R-:W-:-:S02]  /*1a1b0*/  @!P0 IMAD.MOV.U32 R14, RZ, RZ, R13 ;  /* 0x000000ffff0e8224 */ /* 0x000fc400078e000d */
[----:B----4-:R-:W-:Y:S01]  /*1a1c0*/  @!P0 IMAD.MOV.U32 R15, RZ, RZ, R18 ;  /* 0x000000ffff0f8224 */ /* 0x010fe200078e0012 */
[----:B------:R-:W-:-:S04]  /*1a1d0*/  PRMT R29, RZ, 0x7610, R29 ;  /* 0x00007610ff1d7816 */ /* 0x000fc8000000001d */
[----:B------:R0:W4:Y:S01]  /*1a1e0*/  @!P0 LDG.E.U16 R12, [R14.64] ;  /* 0x000000060e0c8981 */ /* 0x000122000c1e1500 */
[----:B------:R-:W-:Y:S01]  /*1a1f0*/  PRMT R28, RZ, 0x7610, R28 ;  /* 0x00007610ff1c7816 */ /* 0x000fe2000000001c */
[----:B0-----:R-:W-:Y:S02]  /*1a200*/  @!P0 IMAD.MOV.U32 R14, RZ, RZ, R8 ;  /* 0x000000ffff0e8224 */ /* 0x001fe400078e0008 */
[----:B------:R-:W-:Y:S01]  /*1a210*/  @!P0 IMAD.MOV.U32 R15, RZ, RZ, R9 ;  /* 0x000000ffff0f8224 */ /* 0x000fe200078e0009 */
[----:B------:R-:W-:Y:S02]  /*1a220*/  PRMT R27, RZ, 0x7610, R27 ;  /* 0x00007610ff1b7816 */ /* 0x000fe4000000001b */
[----:B------:R-:W-:Y:S01]  /*1a230*/  PRMT R26, RZ, 0x7610, R26 ;  /* 0x00007610ff1a7816 */ /* 0x000fe2000000001a */
[----:B------:R-:W4:Y:S04]  /*1a240*/  LDL R9, [R1+0xe04] ;  /* 0x000e040001097983 */ /* 0x000f280000100800 */
[----:B------:R2:W4:Y:S04]  /*1a250*/  @!P0 LDG.E.U16 R29, [R14.64] ;  /* 0x000000060e1d8981 */ /* 0x000528000c1e1500 */
[----:B------:R-:W4:Y:S01]  /*1a260*/  LDL R8, [R1+0xe08] ;  /* 0x000e080001087983 */ /* 0x000f220000100800 */
[----:B--2---:R-:W-:-:S02]  /*1a270*/  @!P0 IMAD.MOV.U32 R15, RZ, RZ, R11 ;  /* 0x000000ffff0f8224 */ /* 0x004fc400078e000b */
[----:B------:R-:W-:-:S05]  /*1a280*/  @!P0 IMAD.MOV.U32 R14, RZ, RZ, R10 ;  /* 0x000000ffff0e8224 */ /* 0x000fca00078e000a */
[----:B------:R0:W2:Y:S02]  /*1a290*/  @!P0 LDG.E.U16 R28, [R14.64] ;  /* 0x000000060e1c8981 */ /* 0x0000a4000c1e1500 */
[----:B0-----:R-:W-:Y:S02]  /*1a2a0*/  @!P0 IMAD.MOV.U32 R14, RZ, RZ, R6 ;  /* 0x000000ffff0e8224 */ /* 0x001fe400078e0006 */
[----:B------:R-:W-:-:S05]  /*1a2b0*/  @!P0 IMAD.MOV.U32 R15, RZ, RZ, R7 ;  /* 0x000000ffff0f8224 */ /* 0x000fca00078e0007 */
[----:B------:R3:W2:Y:S02]  /*1a2c0*/  @!P0 LDG.E.U16 R27, [R14.64] ;  /* 0x000000060e1b8981 */ /* 0x0006a4000c1e1500 */
[----:B---3--:R-:W-:Y:S02]  /*1a2d0*/  @!P0 IMAD.MOV.U32 R14, RZ, RZ, R2 ;  /* 0x000000ffff0e8224 */ /* 0x008fe400078e0002 */
[----:B------:R-:W-:-:S05]  /*1a2e0*/  @!P0 IMAD.MOV.U32 R15, RZ, RZ, R5 ;  /* 0x000000ffff0f8224 */ /* 0x000fca00078e0005 */
[----:B------:R0:W3:Y:S04]  /*1a2f0*/  @!P0 LDG.E.U16 R26, [R14.64] ;  /* 0x000000060e1a8981 */ /* 0x0000e8000c1e1500 */
[----:B----4-:R-:W-:Y:S01]  /*1a300*/  STL [R1+0x2380], R29 ;  /* 0x0023801d01007387 */ /* 0x010fe20000100800 */
[----:B0-----:R-:W-:Y:S02]  /*1a310*/  @!P0 IMAD.MOV.U32 R14, RZ, RZ, R8 ;  /* 0x000000ffff0e8224 */ /* 0x001fe400078e0008 */
[----:B------:R-:W-:Y:S01]  /*1a320*/  @!P0 IMAD.MOV.U32 R15, RZ, RZ, R9 ;  /* 0x000000ffff0f8224 */ /* 0x000fe200078e0009 */
[----:B------:R-:W-:-:S06]  /*1a330*/  PRMT R22, RZ, 0x7610, R22 ;  /* 0x00007610ff167816 */ /* 0x000fcc0000000016 */
[----:B------:R-:W4:Y:S04]  /*1a340*/  @!P0 LDG.E.U16 R22, [R14.64] ;  /* 0x000000060e168981 */ /* 0x000f28000c1e1500 */
[----:B--2---:R-:W-:Y:S01]  /*1a350*/  STL [R1+0x2384], R28 ;  /* 0x0023841c01007387 */ /* 0x004fe20000100800 */
[----:B------:R-:W2:Y:S02]  /*1a360*/  LDL R7, [R1+0xddc] ;  /* 0x000ddc0001077983 */ /* 0x000ea40000100800 */
[----:B------:R-:W2:Y:S01]  /*1a370*/  LDL R6, [R1+0xf8c] ;  /* 0x000f8c0001067983 */ /* 0x000ea20000100800 */
[----:B------:R-:W-:Y:S01]  /*1a380*/  STL [R1+0x2390], R27 ;  /* 0x0023901b01007387 */ /* 0x000fe20000100800 */
[----:B------:R-:W2:Y:S02]  /*1a390*/  LDL R5, [R1+0xf90] ;  /* 0x000f900001057983 */ /* 0x000ea40000100800 */
[----:B------:R-:W2:Y:S01]  /*1a3a0*/  LDL R2, [R1+0xfa4] ;  /* 0x000fa40001027983 */ /* 0x000ea20000100800 */
[----:B---3--:R-:W-:Y:S01]  /*1a3b0*/  STL [R1+0x2394], R26 ;  /* 0x0023941a01007387 */ /* 0x008fe20000100800 */
[----:B------:R-:W3:Y:S02]  /*1a3c0*/  LDL R11, [R1+0xf3c] ;  /* 0x000f3c00010b7983 */ /* 0x000ee40000100800 */
[----:B------:R-:W3:Y:S02]  /*1a3d0*/  LDL R10, [R1+0xf40] ;  /* 0x000f4000010a7983 */ /* 0x000ee40000100800 */
[----:B------:R-:W3:Y:S01]  /*1a3e0*/  LDL R9, [R1+0xefc] ;  /* 0x000efc0001097983 */ /* 0x000ee20000100800 */
[----:B------:R-:W3:Y:S01]  /*1a3f0*/  LDL R8, [R1+0xf00] ;  /* 0x000f000001087983 */ /* 0x000ee20000100800 */
[----:B------:R-:W-:-:S02]  /*1a400*/  PRMT R4, RZ, 0x7610, R4 ;  /* 0x00007610ff047816 */ /* 0x000fc40000000004 */
[----:B------:R-:W-:Y:S02]  /*1a410*/  PRMT R3, RZ, 0x7610, R3 ;  /* 0x00007610ff037816 */ /* 0x000fe40000000003 */
[----:B------:R-:W-:Y:S02]  /*1a420*/  PRMT R16, RZ, 0x7610, R16 ;  /* 0x00007610ff107816 */ /* 0x000fe40000000010 */
[----:B------:R-:W-:Y:S01]  /*1a430*/  PRMT R17, RZ, 0x7610, R17 ;  /* 0x00007610ff117816 */ /* 0x000fe20000000011 */
[----:B----4-:R-:W-:Y:S01]  /*1a440*/  STL [R1+0x2398], R22 ;  /* 0x0023981601007387 */ /* 0x010fe20000100800 */
[----:B------:R-:W-:Y:S02]  /*1a450*/  STL [R1], R12 ;  /* 0x0000000c01007387 */ /* 0x000fe40000100800 */
[----:B--2---:R-:W-:Y:S02]  /*1a460*/  @!P0 IMAD.MOV.U32 R15, RZ, RZ, R7 ;  /* 0x000000ffff0f8224 */ /* 0x004fe400078e0007 */
[----:B------:R-:W-:Y:S01]  /*1a470*/  @!P0 IMAD.MOV.U32 R14, RZ, RZ, R6 ;  /* 0x000000ffff0e8224 */ /* 0x000fe200078e0006 */
[----:B------:R-:W2:Y:S04]  /*1a480*/  LDL R7, [R1+0xebc] ;  /* 0x000ebc0001077983 */ /* 0x000ea80000100800 */
[----:B------:R-:W4:Y:S04]  /*1a490*/  LDL R6, [R1+0xec0] ;  /* 0x000ec00001067983 */ /* 0x000f280000100800 */
[----:B------:R0:W2:Y:S02]  /*1a4a0*/  @!P0 LDG.E.U16 R4, [R14.64] ;  /* 0x000000060e048981 */ /* 0x0000a4000c1e1500 */
[----:B0-----:R-:W-:-:S02]  /*1a4b0*/  @!P0 IMAD.MOV.U32 R15, RZ, RZ, R5 ;  /* 0x000000ffff0f8224 */ /* 0x001fc400078e0005 */
[----:B------:R-:W-:-:S05]  /*1a4c0*/  @!P0 IMAD.MOV.U32 R14, RZ, RZ, R2 ;  /* 0x000000ffff0e8224 */ /* 0x000fca00078e0002 */
[----:B------:R3:W4:Y:S02]  /*1a4d0*/  @!P0 LDG.E.U16 R3, [R14.64] ;  /* 0x000000060e038981 */ /* 0x000724000c1e1500 */
[----:B---3--:R-:W-:Y:S02]  /*1a4e0*/  @!P0 IMAD.MOV.U32 R15, RZ, RZ, R11 ;  /* 0x000000ffff0f8224 */ /* 0x008fe400078e000b */
[----:B------:R-:W-:-:S05]  /*1a4f0*/  @!P0 IMAD.MOV.U32 R14, RZ, RZ, R10 ;  /* 0x000000ffff0e8224 */ /* 0x000fca00078e000a */
[----:B------:R0:W3:Y:S02]  /*1a500*/  @!P0 LDG.E.U16 R16, [R14.64] ;  /* 0x000000060e108981 */ /* 0x0000e4000c1e1500 */
[----:B0-----:R-:W-:Y:S02]  /*1a510*/  @!P0 IMAD.MOV.U32 R14, RZ, RZ, R8 ;  /* 0x000000ffff0e8224 */ /* 0x001fe400078e0008 */
[----:B------:R-:W-:-:S05]  /*1a520*/  @!P0 IMAD.MOV.U32 R15, RZ, RZ, R9 ;  /* 0x000000ffff0f8224 */ /* 0x000fca00078e0009 */
[----:B------:R4:W3:Y:S01]  /*1a530*/  @!P0 LDG.E.U16 R17, [R14.64] ;  /* 0x000000060e118981 */ /* 0x0008e2000c1e1500 */
[----:B------:R-:W-:-:S03]  /*1a540*/  PRMT R19, RZ, 0x7610, R19 ;  /* 0x00007610ff137816 */ /* 0x000fc60000000013 */
[----:B--2---:R0:W-:Y:S01]  /*1a550*/  STL [R1+0x239c], R4 ;  /* 0x00239c0401007387 */ /* 0x0041e20000100800 */
[----:B------:R-:W2:Y:S02]  /*1a560*/  LDL R5, [R1+0xe7c] ;  /* 0x000e7c0001057983 */ /* 0x000ea40000100800 */
[----:B------:R-:W2:Y:S02]  /*1a570*/  LDL R2, [R1+0xe80] ;  /* 0x000e800001027983 */ /* 0x000ea40000100800 */
[----:B----4-:R-:W-:Y:S02]  /*1a580*/  @!P0 IMAD.MOV.U32 R14, RZ, RZ, R6 ;  /* 0x000000ffff0e8224 */ /* 0x010fe400078e0006 */
[----:B------:R-:W-:-:S05]  /*1a590*/  @!P0 IMAD.MOV.U32 R15, RZ, RZ, R7 ;  /* 0x000000ffff0f8224 */ /* 0x000fca00078e0007 */
[----:B------:R2:W4:Y:S04]  /*1a5a0*/  @!P0 LDG.E.U16 R19, [R14.64] ;  /* 0x000000060e138981 */ /* 0x000528000c1e1500 */
[----:B------:R1:W-:Y:S04]  /*1a5b0*/  STL [R1+0x23a8], R3 ;  /* 0x0023a80301007387 */ /* 0x0003e80000100800 */
[----:B---3--:R-:W-:Y:S04]  /*1a5c0*/  STL [R1+0x23ac], R16 ;  /* 0x0023ac1001007387 */ /* 0x008fe80000100800 */
[----:B------:R-:W-:Y:S01]  /*1a5d0*/  STL [R1+0x23b0], R17 ;  /* 0x0023b01101007387 */ /* 0x000fe20000100800 */
[----:B------:R-:W3:Y:S02]  /*1a5e0*/  LDL R13, [R1+0xe3c] ;  /* 0x000e3c00010d7983 */ /* 0x000ee40000100800 */
[----:B------:R-:W3:Y:S01]  /*1a5f0*/  LDL R10, [R1+0xe40] ;  /* 0x000e4000010a7983 */ /* 0x000ee20000100800 */
[----:B------:R-:W-:-:S02]  /*1a600*/  PRMT R21, RZ, 0x7610, R21 ;  /* 0x00007610ff157816 */ /* 0x000fc40000000015 */
[----:B------:R-:W-:Y:S01]  /*1a610*/  PRMT R23, RZ, 0x7610, R23 ;  /* 0x00007610ff177816 */ /* 0x000fe20000000017 */
[----:B------:R-:W3:Y:S04]  /*1a620*/  LDL R7, [R1+0xdfc] ;  /* 0x000dfc0001077983 */ /* 0x000ee80000100800 */
[----:B0-----:R-:W3:Y:S01]  /*1a630*/  LDL R4, [R1+0xe00] ;  /* 0x000e000001047983 */ /* 0x001ee20000100800 */
[----:B--2---:R-:W-:Y:S02]  /*1a640*/  @!P0 IMAD.MOV.U32 R15, RZ, RZ, R5 ;  /* 0x000000ffff0f8224 */ /* 0x004fe400078e0005 */
[----:B------:R-:W-:-:S05]  /*1a650*/  @!P0 IMAD.MOV.U32 R14, RZ, RZ, R2 ;  /* 0x000000ffff0e8224 */ /* 0x000fca00078e0002 */
[----:B------:R3:W2:Y:S04]  /*1a660*/  @!P0 LDG.E.U16 R21, [R14.64] ;  /* 0x000000060e158981 */ /* 0x0006a8000c1e1500 */
[----:B----4-:R-:W-:Y:S01]  /*1a670*/  STL [R1+0x23c0], R19 ;  /* 0x0023c01301007387 */ /* 0x010fe20000100800 */
[----:B------:R-:W4:Y:S02]  /*1a680*/  LDL R2, [R1+0xf94] ;  /* 0x000f940001027983 */ /* 0x000f240000100800 */
[----:B-1----:R-:W4:Y:S01]  /*1a690*/  LDL R3, [R1+0xdd8] ;  /* 0x000dd80001037983 */ /* 0x002f220000100800 */
[----:B------:R-:W0:Y:S01]  /*1a6a0*/  S2R R12, SR_TID.X ;  /* 0x00000000000c7919 */ /* 0x000e220000002100 */
        /* <DEDUP_REMOVED lines=8> */
[----:B---3--:R-:W-:-:S02]  /*1a730*/  @!P0 IMAD.MOV.U32 R15, RZ, RZ, R13 ;  /* 0x000000ffff0f8224 */ /* 0x008fc400078e000d */
[----:B------:R-:W-:-:S05]  /*1a740*/  @!P0 IMAD.MOV.U32 R14, RZ, RZ, R10 ;  /* 0x000000ffff0e8224 */ /* 0x000fca00078e000a */
[----:B------:R1:W3:Y:S01]  /*1a750*/  @!P0 LDG.E.U16 R23, [R14.64] ;  /* 0x000000060e178981 */ /* 0x0002e2000c1e1500 */
[----:B------:R-:W-:Y:S02]  /*1a760*/  PRMT R24, RZ, 0x7610, R24 ;  /* 0x00007610ff187816 */ /* 0x000fe40000000018 */
[----:B0-----:R-:W-:Y:S01]  /*1a770*/  LOP3.LUT R8, R12, 0x7f, RZ, 0xc0, !PT ;  /* 0x0000007f0c087812 */ /* 0x001fe200078ec0ff */
[----:B-1----:R-:W-:Y:S02]  /*1a780*/  @!P0 IMAD.MOV.U32 R14, RZ, RZ, R4 ;  /* 0x000000ffff0e8224 */ /* 0x002fe400078e0004 */
[----:B------:R-:W-:-:S05]  /*1a790*/  @!P0 IMAD.MOV.U32 R15, RZ, RZ, R7 ;  /* 0x000000ffff0f8224 */ /* 0x000fca00078e0007 */
[----:B------:R4:W3:Y:S04]  /*1a7a0*/  @!P0 LDG.E.U16 R24, [R14.64] ;  /* 0x000000060e188981 */ /* 0x0008e8000c1e1500 */
[----:B--2---:R-:W-:Y:S01]  /*1a7b0*/  STL [R1+0x23c4], R21 ;  /* 0x0023c41501007387 */ /* 0x004fe20000100800 */
[----:B------:R0:W-:Y:S02]  /*1a7c0*/  STL [R1+0x23c8], R12 ;  /* 0x0023c80c01007387 */ /* 0x0001e40000100800 */
[----:B----4-:R-:W-:Y:S01]  /*1a7d0*/  @!P0 IMAD.MOV.U32 R14, RZ, RZ, R2 ;  /* 0x000000ffff0e8224 */ /* 0x010fe200078e0002 */
[----:B---3--:R-:W-:Y:S01]  /*1a7e0*/  STL [R1+0x23cc], R23 ;  /* 0x0023cc1701007387 */ /* 0x008fe20000100800 */
[----:B------:R-:W2:Y:S02]  /*1a7f0*/  LDL.LU R18, [R1+0x4b4] ;  /* 0x0004b40001127983 */ /* 0x000ea40000300800 */
[----:B0-----:R-:W3:Y:S02]  /*1a800*/  LDL.LU R12, [R1+0x4ac] ;  /* 0x0004ac00010c7983 */ /* 0x001ee40000300800 */
[----:B------:R-:W4:Y:S01]  /*1a810*/  LDL.LU R10, [R1+0x46c] ;  /* 0x00046c00010a7983 */ /* 0x000f220000300800 */
[----:B------:R-:W4:Y:S01]  /*1a820*/  LDL.LU R21, [R1+0x464] ;  /* 0x0004640001157983 */ /* 0x000f220000300800 */
[----:B------:R-:W4:Y:S02]  /*1a830*/  LDL.LU R2, [R1+0x428] ;  /* 0x0004280001027983 */ /* 0x000f240000300800 */
[----:B------:R-:W4:Y:S02]  /*1a840*/  LDL.LU R7, [R1+0x424] ;  /* 0x0004240001077983 */ /* 0x000f240000300800 */
[----:B------:R-:W4:Y:S01]  /*1a850*/  LDL.LU R20, [R1+0x3e8] ;  /* 0x0003e80001147983 */ /* 0x000f220000300800 */
[----:B------:R-:W4:Y:S01]  /*1a860*/  LDL.LU R13, [R1+0x3e4] ;  /* 0x0003e400010d7983 */ /* 0x000f220000300800 */
[----:B------:R-:W-:Y:S01]  /*1a870*/  PRMT R25, RZ, 0x7610, R25 ;  /* 0x00007610ff197816 */ /* 0x000fe20000000019 */
[----:B------:R-:W-:-:S02]  /*1a880*/  @!P0 IMAD.MOV.U32 R15, RZ, RZ, R3 ;  /* 0x000000ffff0f8224 */ /* 0x000fc400078e0003 */
[----:B------:R-:W-:Y:S01]  /*1a890*/  IMAD.SHL.U32 R28, R8, 0x2, RZ ;  /* 0x00000002081c7824 */ /* 0x000fe200078e00ff */
[----:B------:R-:W4:Y:S04]  /*1a8a0*/  LDL.LU R19, [R1+0x3a8] ;  /* 0x0003a80001137983 */ /* 0x000f280000300800 */
[----:B------:R0:W4:Y:S01]  /*1a8b0*/  @!P0 LDG.E.U16 R25, [R14.64] ;  /* 0x000000060e198981 */ /* 0x000122000c1e1500 */
[----:B------:R-:W4:Y:S01]  /*1a8c0*/  LDL.LU R17, [R1+0x118] ;  /* 0x0001180001117983 */ /* 0x000f220000300800 */
[----:B0-----:R-:W-:-:S05]  /*1a8d0*/  LOP3.LUT R15, R28, 0x60, RZ, 0x3c, !PT ;  /* 0x000000601c0f7812 */ /* 0x001fca00078e3cff */
[----:B------:R-:W-:Y:S01]  /*1a8e0*/  STS.U16 [R15+0x4c00], R22 ;  /* 0x004c00160f007388 */ /* 0x000fe20000000400 */
[----:B------:R-:W-:Y:S02]  /*1a8f0*/  STS.U16 [R15+0x4d00], R26 ;  /* 0x004d001a0f007388 */ /* 0x000fe40000000400 */
[----:B------:R0:W-:Y:S02]  /*1a900*/  STS.U16 [R15+0x5c00], R27 ;  /* 0x005c001b0f007388 */ /* 0x0001e40000000400 */
[----:B------:R1:W-:Y:S01]  /*1a910*/  STS.U16 [R15+0x5d00], R29 ;  /* 0x005d001d0f007388 */ /* 0x0003e20000000400 */
[----:B0-----:R-:W4:Y:S01]  /*1a920*/  LDL.LU R27, [R1+0x100] ;  /* 0x00010000011b7983 */ /* 0x001f220000300800 */
[----:B-1----:R-:W4:Y:S02]  /*1a930*/  LDL.LU R29, [R1+0xf8] ;  /* 0x0000f800011d7983 */ /* 0x002f240000300800 */
[----:B------:R-:W4:Y:S02]  /*1a940*/  LDL.LU R16, [R1+0xd8] ;  /* 0x0000d80001107983 */ /* 0x000f240000300800 */
[----:B------:R-:W4:Y:S01]  /*1a950*/  LDL.LU R3, [R1+0xc8] ;  /* 0x0000c80001037983 */ /* 0x000f220000300800 */
[----:B------:R-:W4:Y:S01]  /*1a960*/  LDL.LU R4, [R1+0xc4] ;  /* 0x0000c40001047983 */ /* 0x000f220000300800 */
[----:B------:R-:W4:Y:S03]  /*1a970*/  LDL.LU R22, [R1+0x5b8] ;  /* 0x0005b80001167983 */ /* 0x000f260000300800 */
[----:B------:R0:W-:Y:S01]  /*1a980*/  STS.U16 [R15+0x6c00], R5 ;  /* 0x006c00050f007388 */ /* 0x0001e20000000400 */
[----:B------:R-:W4:Y:S02]  /*1a990*/  LDL.LU R26, [R1+0x5b4] ;  /* 0x0005b400011a7983 */ /* 0x000f240000300800 */
[----:B------:R1:W-:Y:S02]  /*1a9a0*/  STS.U16 [R15+0x6d00], R6 ;  /* 0x006d00060f007388 */ /* 0x0003e40000000400 */
[----:B------:R1:W-:Y:S01]  /*1a9b0*/  STS.U16 [R15+0x7c00], R9 ;  /* 0x007c00090f007388 */ /* 0x0003e20000000400 */
[----:B------:R1:W-:Y:S04]  /*1a9c0*/  STS.U16 [R15+0x7d00], R11 ;  /* 0x007d000b0f007388 */ /* 0x0003e80000000400 */
[----:B0-----:R-:W4:Y:S01]  /*1a9d0*/  LDL.LU R5, [R1+0x5b0] ;  /* 0x0005b00001057983 */ /* 0x001f220000300800 */
[----:B-1----:R-:W4:Y:S03]  /*1a9e0*/  LDL.LU R6, [R1+0x5ac] ;  /* 0x0005ac0001067983 */ /* 0x002f260000300800 */
[----:B------:R-:W4:Y:S04]  /*1a9f0*/  LDL.LU R9, [R1+0x5a8] ;  /* 0x0005a80001097983 */ /* 0x000f280000300800 */
[----:B------:R-:W4:Y:S04]  /*1aa00*/  LDL.LU R11, [R1+0x5a4] ;  /* 0x0005a400010b7983 */ /* 0x000f280000300800 */
[----:B--2---:R0:W-:Y:S01]  /*1aa10*/  STS.U16 [R15+0x8c00], R18 ;  /* 0x008c00120f007388 */ /* 0x0041e20000000400 */
[----:B---3--:R-:W-:Y:S03]  /*1aa20*/  STS.U16 [R15+0x8d00], R12 ;  /* 0x008d000c0f007388 */ /* 0x008fe60000000400 */
[----:B0-----:R-:W2:Y:S01]  /*1aa30*/  LDL.LU R18, [R1+0x5a0] ;  /* 0x0005a00001127983 */ /* 0x001ea20000300800 */
[----:B----4-:R0:W-:Y:S03]  /*1aa40*/  STS.U16 [R15+0x9c00], R10 ;  /* 0x009c000a0f007388 */ /* 0x0101e60000000400 */
[----:B------:R-:W-:Y:S01]  /*1aa50*/  STS.U16 [R15+0x9d00], R21 ;  /* 0x009d00150f007388 */ /* 0x000fe20000000400 */
[----:B------:R1:W-:Y:S03]  /*1aa60*/  STS.U16 [R15+0xac00], R2 ;  /* 0x00ac00020f007388 */ /* 0x0003e60000000400 */
[----:B------:R3:W-:Y:S01]  /*1aa70*/  STS.U16 [R15+0xad00], R7 ;  /* 0x00ad00070f007388 */ /* 0x0007e20000000400 */
[----:B------:R4:W-:Y:S02]  /*1aa80*/  STS.U16 [R15+0xbc00], R20 ;  /* 0x00bc00140f007388 */ /* 0x0009e40000000400 */
[----:B------:R4:W-:Y:S01]  /*1aa90*/  STS.U16 [R15+0xbd00], R13 ;  /* 0x00bd000d0f007388 */ /* 0x0009e20000000400 */
[----:B0-----:R-:W2:Y:S01]  /*1aaa0*/  LDL.LU R10, [R1+0x59c] ;  /* 0x00059c00010a7983 */ /* 0x001ea20000300800 */
[----:B-1----:R-:W2:Y:S02]  /*1aab0*/  LDL.LU R2, [R1+0x590] ;  /* 0x0005900001027983 */ /* 0x002ea40000300800 */
[----:B---3--:R-:W3:Y:S01]  /*1aac0*/  LDL.LU R7, [R1+0x58c] ;  /* 0x00058c0001077983 */ /* 0x008ee20000300800 */
[----:B----4-:R-:W4:Y:S01]  /*1aad0*/  LDL.LU R20, [R1+0x580] ;  /* 0x0005800001147983 */ /* 0x010f220000300800 */
[----:B------:R-:W3:Y:S02]  /*1aae0*/  LDL.LU R13, [R1+0x57c] ;  /* 0x00057c00010d7983 */ /* 0x000ee40000300800 */
[----:B------:R-:W-:Y:S02]  /*1aaf0*/  STS.U16 [R15+0xcc00], R19 ;  /* 0x00cc00130f007388 */ /* 0x000fe40000000400 */
[----:B------:R-:W-:Y:S01]  /*1ab00*/  STS.U16 [R15+0xcd00], R17 ;  /* 0x00cd00110f007388 */ /* 0x000fe20000000400 */
[----:B------:R0:W-:Y:S01]  /*1ab10*/  STS.U16 [R15+0xdc00], R27 ;  /* 0x00dc001b0f007388 */ /* 0x0001e20000000400 */
[----:B------:R1:W-:Y:S02]  /*1ab20*/  STS.U16 [R15+0xdd00], R29 ;  /* 0x00dd001d0f007388 */ /* 0x0003e40000000400 */
[----:B------:R1:W-:Y:S02]  /*1ab30*/  STS.U16 [R15+0xec00], R0 ;  /* 0x00ec00000f007388 */ /* 0x0003e40000000400 */
[----:B------:R-:W-:Y:S01]  /*1ab40*/  STS.U16 [R15+0xed00], R16 ;  /* 0x00ed00100f007388 */ /* 0x000fe20000000400 */
[----:B------:R-:W-:Y:S01]  /*1ab50*/  STS.U16 [R15+0xfc00], R3 ;  /* 0x00fc00030f007388 */ /* 0x000fe20000000400 */
[----:B------:R-:W-:Y:S03]  /*1ab60*/  STS.U16 [R15+0xfd00], R4 ;  /* 0x00fd00040f007388 */ /* 0x000fe60000000400 */
[----:B0-----:R-:W4:Y:S01]  /*1ab70*/  LDL.LU R27, [R1+0x538] ;  /* 0x00053800011b7983 */ /* 0x001f220000300800 */
[----:B-1----:R-:W4:Y:S01]  /*1ab80*/  LDL.LU R29, [R1+0x534] ;  /* 0x00053400011d7983 */ /* 0x002f220000300800 */
[----:B------:R-:W-:-:S05]  /*1ab90*/  LOP3.LUT R0, R28, 0x70, RZ, 0x3c, !PT ;  /* 0x000000701c007812 */ /* 0x000fca00078e3cff */
[----:B------:R-:W-:Y:S01]  /*1aba0*/  STS.U16 [R0+0xe00], R22 ;  /* 0x000e001600007388 */ /* 0x000fe20000000400 */
[----:B------:R-:W-:Y:S02]  /*1abb0*/  STS.U16 [R0+0xf00], R26 ;  /* 0x000f001a00007388 */ /* 0x000fe40000000400 */
[----:B------:R-:W-:Y:S02]  /*1abc0*/  STS.U16 [R0+0x1e00], R5 ;  /* 0x001e000500007388 */ /* 0x000fe40000000400 */
[----:B------:R-:W-:Y:S01]  /*1abd0*/  STS.U16 [R0+0x1f00], R6 ;  /* 0x001f000600007388 */ /* 0x000fe20000000400 */
[----:B------:R-:W-:Y:S01]  /*1abe0*/  STS.U16 [R0+0x2e00], R9 ;  /* 0x002e000900007388 */ /* 0x000fe20000000400 */
[----:B------:R0:W-:Y:S03]  /*1abf0*/  STS.U16 [R0+0x2f00], R11 ;  /* 0x002f000b00007388 */ /* 0x0001e60000000400 */
[----:B0-----:R-:W4:Y:S01]  /*1ac00*/  LDL.LU R11, [R1+0x4f0] ;  /* 0x0004f000010b7983 */ /* 0x001f220000300800 */
[----:B------:R-:W4:Y:S03]  /*1ac10*/  LDL.LU R23, [R1+0x4ec] ;  /* 0x0004ec0001177983 */ /* 0x000f260000300800 */
[----:B--2---:R0:W-:Y:S04]  /*1ac20*/  STS.U16 [R0+0x3e00], R18 ;  /* 0x003e001200007388 */ /* 0x0041e80000000400 */
[----:B0-----:R-:W2:Y:S01]  /*1ac30*/  LDL.LU R18, [R1+0x4a8] ;  /* 0x0004a80001127983 */ /* 0x001ea20000300800 */
[----:B------:R-:W2:Y:S02]  /*1ac40*/  LDL.LU R12, [R1+0x4a4] ;  /* 0x0004a400010c7983 */ /* 0x000ea40000300800 */
[----:B------:R-:W2:Y:S02]  /*1ac50*/  LDL.LU R5, [R1+0x460] ;  /* 0x0004600001057983 */ /* 0x000ea40000300800 */
[----:B------:R-:W2:Y:S01]  /*1ac60*/  LDL.LU R6, [R1+0x45c] ;  /* 0x00045c0001067983 */ /* 0x000ea20000300800 */
[----:B------:R0:W-:Y:S04]  /*1ac70*/  STS.U16 [R0+0x3f00], R10 ;  /* 0x003f000a00007388 */ /* 0x0001e80000000400 */
[----:B------:R-:W2:Y:S01]  /*1ac80*/  LDL.LU R9, [R1+0x420] ;  /* 0x0004200001097983 */ /* 0x000ea20000300800 */
[----:B------:R-:W-:Y:S02]  /*1ac90*/  STS.U16 [R0+0x4e00], R2 ;  /* 0x004e000200007388 */ /* 0x000fe40000000400 */
[----:B---3--:R-:W-:Y:S02]  /*1aca0*/  STS.U16 [R0+0x4f00], R7 ;  /* 0x004f000700007388 */ /* 0x008fe40000000400 */
[----:B----4-:R1:W-:Y:S01]  /*1acb0*/  STS.U16 [R0+0x5e00], R20 ;  /* 0x005e001400007388 */ /* 0x0103e20000000400 */
[----:B------:R3:W-:Y:S04]  /*1acc0*/  STS.U16 [R0+0x5f00], R13 ;  /* 0x005f000d00007388 */ /* 0x0007e80000000400 */
[----:B0-----:R-:W4:Y:S01]  /*1acd0*/  LDL.LU R10, [R1+0x41c] ;  /* 0x00041c00010a7983 */ /* 0x001f220000300800 */
[----:B------:R-:W4:Y:S02]  /*1ace0*/  LDL.LU R21, [R1+0x3e0] ;  /* 0x0003e00001157983 */ /* 0x000f240000300800 */
[----:B------:R-:W4:Y:S01]  /*1acf0*/  LDL.LU R19, [R1+0x3dc] ;  /* 0x0003dc0001137983 */ /* 0x000f220000300800 */
[----:B-1----:R-:W4:Y:S01]  /*1ad00*/  LDL.LU R20, [R1+0x110] ;  /* 0x0001100001147983 */ /* 0x002f220000300800 */
[----:B---3--:R-:W4:Y:S02]  /*1ad10*/  LDL.LU R13, [R1+0x108] ;  /* 0x00010800010d7983 */ /* 0x008f240000300800 */
[----:B------:R-:W4:Y:S02]  /*1ad20*/  LDL.LU R2, [R1+0xf0] ;  /* 0x0000f00001027983 */ /* 0x000f240000300800 */
[----:B------:R-:W4:Y:S01]  /*1ad30*/  LDL.LU R7, [R1+0xe8] ;  /* 0x0000e80001077983 */ /* 0x000f220000300800 */
[----:B------:R-:W4:Y:S01]  /*1ad40*/  LDL.LU R14, [R1+0xd0] ;  /* 0x0000d000010e7983 */ /* 0x000f220000300800 */
[----:B------:R-:W4:Y:S02]  /*1ad50*/  LDL.LU R17, [R1+0xcc] ;  /* 0x0000cc0001117983 */ /* 0x000f240000300800 */
[----:B------:R-:W4:Y:S02]  /*1ad60*/  LDL.LU R16, [R1+0xc0] ;  /* 0x0000c00001107983 */ /* 0x000f240000300800 */
[----:B------:R-:W4:Y:S01]  /*1ad70*/  LDL.LU R3, [R1+0xb8] ;  /* 0x0000b80001037983 */ /* 0x000f220000300800 */
[----:B------:R-:W4:Y:S01]  /*1ad80*/  LDL.LU R4, [R1+0x94] ;  /* 0x0000940001047983 */ /* 0x000f220000300800 */
[----:B------:R-:W4:Y:S03]  /*1ad90*/  LDL.LU R22, [R1+0x8c] ;  /* 0x00008c0001167983 */ /* 0x000f260000300800 */
[----:B------:R0:W-:Y:S01]  /*1ada0*/  STS.U16 [R0+0x6e00], R27 ;  /* 0x006e001b00007388 */ /* 0x0001e20000000400 */
[----:B------:R-:W4:Y:S02]  /*1adb0*/  LDL.LU R26, [R1+0x84] ;  /* 0x00008400011a7983 */ /* 0x000f240000300800 */
[----:B------:R1:W-:Y:S01]  /*1adc0*/  STS.U16 [R0+0x6f00], R29 ;  /* 0x006f001d00007388 */ /* 0x0003e20000000400 */
[----:B0-----:R-:W4:Y:S01]  /*1add0*/  LDL.LU R27, [R1+0x7c] ;  /* 0x00007c00011b7983 */ /* 0x001f220000300800 */
[----:B-1----:R-:W4:Y:S03]  /*1ade0*/  LDL.LU R29, [R1+0x64] ;  /* 0x00006400011d7983 */ /* 0x002f260000300800 */
[----:B------:R0:W-:Y:S01]  /*1adf0*/  STS.U16 [R0+0x7e00], R11 ;  /* 0x007e000b00007388 */ /* 0x0001e20000000400 */
[----:B------:R1:W-:Y:S03]  /*1ae00*/  STS.U16 [R0+0x7f00], R23 ;  /* 0x007f001700007388 */ /* 0x0003e60000000400 */
[----:B0-----:R-:W4:Y:S01]  /*1ae10*/  LDL.LU R11, [R1+0x44] ;  /* 0x00004400010b7983 */ /* 0x001f220000300800 */
[----:B-1----:R-:W4:Y:S03]  /*1ae20*/  LDL.LU R23, [R1+0x23cc] ;  /* 0x0023cc0001177983 */ /* 0x002f260000300800 */
[----:B--2---:R0:W-:Y:S01]  /*1ae30*/  STS.U16 [R0+0x8e00], R18 ;  /* 0x008e001200007388 */ /* 0x0041e20000000400 */
[----:B------:R1:W-:Y:S02]  /*1ae40*/  STS.U16 [R0+0x8f00], R12 ;  /* 0x008f000c00007388 */ /* 0x0003e40000000400 */
[----:B------:R2:W-:Y:S01]  /*1ae50*/  STS.U16 [R0+0x9e00], R5 ;  /* 0x009e000500007388 */ /* 0x0005e20000000400 */
[----:B0-----:R-:W3:Y:S01]  /*1ae60*/  LDL.LU R18, [R1+0x4] ;  /* 0x0000040001127983 */ /* 0x001ee20000300800 */
[----:B-1----:R-:W3:Y:S02]  /*1ae70*/  LDL.LU R12, [R1+0x23c8] ;  /* 0x0023c800010c7983 */ /* 0x002ee40000300800 */
[----:B------:R0:W-:Y:S02]  /*1ae80*/  STS.U16 [R0+0x9f00], R6 ;  /* 0x009f000600007388 */ /* 0x0001e40000000400 */
[----:B--2---:R-:W2:Y:S01]  /*1ae90*/  LDL.LU R5, [R1+0x90] ;  /* 0x0000900001057983 */ /* 0x004ea20000300800 */
[----:B------:R1:W-:Y:S04]  /*1aea0*/  STS.U16 [R0+0xae00], R9 ;  /* 0x00ae000900007388 */ /* 0x0003e80000000400 */
[----:B----4-:R4:W-:Y:S01]  /*1aeb0*/  STS.U16 [R0+0xaf00], R10 ;  /* 0x00af000a00007388 */ /* 0x0109e20000000400 */
[----:B------:R4:W-:Y:S02]  /*1aec0*/  STS.U16 [R0+0xbe00], R21 ;  /* 0x00be001500007388 */ /* 0x0009e40000000400 */
[----:B------:R4:W-:Y:S01]  /*1aed0*/  STS.U16 [R0+0xbf00], R19 ;  /* 0x00bf001300007388 */ /* 0x0009e20000000400 */
[----:B------:R4:W-:Y:S04]  /*1aee0*/  STS.U16 [R0+0xce00], R20 ;  /* 0x00ce001400007388 */ /* 0x0009e80000000400 */
[----:B0-----:R-:W2:Y:S01]  /*1aef0*/  LDL.LU R6, [R1+0x88] ;  /* 0x0000880001067983 */ /* 0x001ea20000300800 */
[----:B-1----:R-:W2:Y:S03]  /*1af00*/  LDL.LU R9, [R1+0x80] ;  /* 0x0000800001097983 */ /* 0x002ea60000300800 */
[----:B----4-:R-:W4:Y:S04]  /*1af10*/  LDL.LU R10, [R1+0x6c] ;  /* 0x00006c00010a7983 */ /* 0x010f280000300800 */
[----:B------:R-:W2:Y:S01]  /*1af20*/  LDL.LU R21, [R1+0x23c4] ;  /* 0x0023c40001157983 */ /* 0x000ea20000300800 */
[----:B------:R-:W2:Y:S02]  /*1af30*/  LDL.LU R19, [R1+0x23c0] ;  /* 0x0023c00001137983 */ /* 0x000ea40000300800 */
[----:B------:R-:W2:Y:S02]  /*1af40*/  LDL.LU R20, [R1+0x23bc] ;  /* 0x0023bc0001147983 */ /* 0x000ea40000300800 */
[----:B------:R0:W-:Y:S01]  /*1af50*/  STS.U16 [R0+0xcf00], R13 ;  /* 0x00cf000d00007388 */ /* 0x0001e20000000400 */
[----:B------:R1:W-:Y:S01]  /*1af60*/  STS.U16 [R0+0xde00], R2 ;  /* 0x00de000200007388 */ /* 0x0003e20000000400 */
[----:B------:R1:W-:Y:S03]  /*1af70*/  STS.U16 [R0+0xdf00], R7 ;  /* 0x00df000700007388 */ /* 0x0003e60000000400 */
[----:B0-----:R-:W2:Y:S01]  /*1af80*/  LDL.LU R13, [R1+0x23b8] ;  /* 0x0023b800010d7983 */ /* 0x001ea20000300800 */
[----:B-1----:R-:W4:Y:S02]  /*1af90*/  LDL.LU R2, [R1+0x60] ;  /* 0x0000600001027983 */ /* 0x002f240000300800 */
[----:B------:R-:W4:Y:S02]  /*1afa0*/  LDL.LU R7, [R1+0x40] ;  /* 0x0000400001077983 */ /* 0x000f240000300800 */
[----:B------:R-:W-:Y:S01]  /*1afb0*/  STS.U16 [R0+0xee00], R14 ;  /* 0x00ee000e00007388 */ /* 0x000fe20000000400 */
[----:B------:R0:W-:Y:S01]  /*1afc0*/  STS.U16 [R0+0xef00], R17 ;  /* 0x00ef001100007388 */ /* 0x0001e20000000400 */
[----:B------:R1:W-:Y:S02]  /*1afd0*/  STS.U16 [R0+0xfe00], R16 ;  /* 0x00fe001000007388 */ /* 0x0003e40000000400 */
[----:B------:R1:W-:Y:S02]  /*1afe0*/  STS.U16 [R0+0xff00], R3 ;  /* 0x00ff000300007388 */ /* 0x0003e40000000400 */
[----:B------:R-:W-:Y:S01]  /*1aff0*/  STS.U16 [R28+0x10000], R4 ;  /* 0x010000041c007388 */ /* 0x000fe20000000400 */
[----:B------:R-:W-:Y:S01]  /*1b000*/  STS.U16 [R28+0x10800], R22 ;  /* 0x010800161c007388 */ /* 0x000fe20000000400 */
[----:B------:R-:W-:Y:S02]  /*1b010*/  STS.U16 [R28+0x11000], R26 ;  /* 0x0110001a1c007388 */ /* 0x000fe40000000400 */
[----:B------:R-:W-:Y:S02]  /*1b020*/  STS.U16 [R28+0x11800], R27 ;  /* 0x0118001b1c007388 */ /* 0x000fe40000000400 */
[----:B------:R-:W-:Y:S01]  /*1b030*/  STS.U16 [R28+0x12000], R29 ;  /* 0x0120001d1c007388 */ /* 0x000fe20000000400 */
[----:B0-----:R-:W4:Y:S01]  /*1b040*/  LDL.LU R17, [R1+0x78] ;  /* 0x0000780001117983 */ /* 0x001f220000300800 */
[----:B------:R-:W4:Y:S02]  /*1b050*/  LDL.LU R14, [R1+0x74] ;  /* 0x00007400010e7983 */ /* 0x000f240000300800 */
[----:B-1----:R-:W4:Y:S02]  /*1b060*/  LDL.LU R16, [R1+0x70] ;  /* 0x0000700001107983 */ /* 0x002f240000300800 */
[----:B------:R-:W4:Y:S01]  /*1b070*/  LDL.LU R3, [R1+0x68] ;  /* 0x0000680001037983 */ /* 0x000f220000300800 */
[----:B------:R0:W-:Y:S04]  /*1b080*/  STS.U16 [R28+0x12800], R11 ;  /* 0x0128000b1c007388 */ /* 0x0001e80000000400 */
[----:B0-----:R-:W4:Y:S01]  /*1b090*/  LDL.LU R11, [R1+0x5c] ;  /* 0x00005c00010b7983 */ /* 0x001f220000300800 */
[----:B---3--:R-:W-:-:S05]  /*1b0a0*/  LOP3.LUT R12, R12, 0x7f, RZ, 0xc0, !PT ;  /* 0x0000007f0c0c7812 */ /* 0x008fca00078ec0ff */
[----:B------:R-:W-:Y:S01]  /*1b0b0*/  IMAD.SHL.U32 R12, R12, 0x2, RZ ;  /* 0x000000020c0c7824 */ /* 0x000fe200078e00ff */
[----:B------:R0:W-:Y:S04]  /*1b0c0*/  STS.U16 [R28+0x13000], R18 ;  /* 0x013000121c007388 */ /* 0x0001e80000000400 */
[----:B------:R-:W-:Y:S01]  /*1b0d0*/  LOP3.LUT R12, R12, 0x10, RZ, 0x3c, !PT ;  /* 0x000000100c0c7812 */ /* 0x000fe200078e3cff */
[----:B0-----:R-:W3:Y:S01]  /*1b0e0*/  LDL.LU R18, [R1+0x28] ;  /* 0x0000280001127983 */ /* 0x001ee20000300800 */
[----:B------:R-:W3:Y:S02]  /*1b0f0*/  LDL.LU R4, [R1+0x58] ;  /* 0x0000580001047983 */ /* 0x000ee40000300800 */
[----:B------:R-:W3:Y:S02]  /*1b100*/  LDL.LU R22, [R1+0x54] ;  /* 0x0000540001167983 */ /* 0x000ee40000300800 */
[----:B------:R-:W3:Y:S01]  /*1b110*/  LDL.LU R26, [R1+0x50] ;  /* 0x00005000011a7983 */ /* 0x000ee20000300800 */
[----:B------:R-:W3:Y:S04]  /*1b120*/  LDL.LU R27, [R1+0x4c] ;  /* 0x00004c00011b7983 */ /* 0x000ee80000300800 */
[----:B--2---:R-:W-:Y:S01]  /*1b130*/  STS.U16 [R28+0x13800], R13 ;  /* 0x0138000d1c007388 */ /* 0x004fe20000000400 */
[----:B------:R-:W-:Y:S02]  /*1b140*/  STS.U16 [R12+0x10100], R5 ;  /* 0x010100050c007388 */ /* 0x000fe40000000400 */
[----:B------:R-:W-:Y:S02]  /*1b150*/  STS.U16 [R12+0x10900], R6 ;  /* 0x010900060c007388 */ /* 0x000fe40000000400 */
[----:B------:R0:W-:Y:S01]  /*1b160*/  STS.U16 [R12+0x11100], R9 ;  /* 0x011100090c007388 */ /* 0x0001e20000000400 */
[----:B----4-:R1:W-:Y:S01]  /*1b170*/  STS.U16 [R12+0x11900], R10 ;  /* 0x0119000a0c007388 */ /* 0x0103e20000000400 */
[----:B------:R2:W-:Y:S02]  /*1b180*/  STS.U16 [R12+0x12100], R2 ;  /* 0x012100020c007388 */ /* 0x0005e40000000400 */
[----:B------:R4:W-:Y:S01]  /*1b190*/  STS.U16 [R12+0x12900], R7 ;  /* 0x012900070c007388 */ /* 0x0009e20000000400 */
[----:B0-----:R-:W3:Y:S04]  /*1b1a0*/  LDL.LU R9, [R1+0x48] ;  /* 0x0000480001097983 */ /* 0x001ee80000300800 */
[----:B-1----:R-:W3:Y:S01]  /*1b1b0*/  LDL.LU R10, [R1+0x24] ;  /* 0x00002400010a7983 */ /* 0x002ee20000300800 */
[----:B------:R-:W3:Y:S02]  /*1b1c0*/  LDL.LU R29, [R1+0x3c] ;  /* 0x00003c00011d7983 */ /* 0x000ee40000300800 */
[----:B------:R-:W3:Y:S01]  /*1b1d0*/  LDL.LU R5, [R1+0x38] ;  /* 0x0000380001057983 */ /* 0x000ee20000300800 */
[----:B------:R-:W3:Y:S01]  /*1b1e0*/  LDL.LU R6, [R1+0x34] ;  /* 0x0000340001067983 */ /* 0x000ee20000300800 */
[----:B--2---:R-:W2:Y:S02]  /*1b1f0*/  LDL.LU R2, [R1+0x30] ;  /* 0x0000300001027983 */ /* 0x004ea40000300800 */
[----:B------:R-:W-:-:S02]  /*1b200*/  IMAD.SHL.U32 R13, R8, 0x2, RZ ;  /* 0x00000002080d7824 */ /* 0x000fc400078e00ff */
[----:B----4-:R-:W3:Y:S01]  /*1b210*/  LDL.LU R7, [R1+0x2c] ;  /* 0x00002c0001077983 */ /* 0x010ee20000300800 */
[----:B------:R-:W2:Y:S04]  /*1b220*/  LDL.LU R8, [R1+0xc] ;  /* 0x00000c0001087983 */ /* 0x000ea80000300800 */
[----:B------:R0:W-:Y:S04]  /*1b230*/  STS.U16 [R12+0x13100], R20 ;  /* 0x013100140c007388 */ /* 0x0001e80000000400 */
[----:B0-----:R-:W2:Y:S01]  /*1b240*/  LDL.LU R12, [R1+0x23b4] ;  /* 0x0023b400010c7983 */ /* 0x001ea20000300800 */
[----:B------:R-:W-:Y:S01]  /*1b250*/  LOP3.LUT R20, R13, 0x10, RZ, 0x3c, !PT ;  /* 0x000000100d147812 */ /* 0x000fe200078e3cff */
[----:B------:R-:W-:-:S04]  /*1b260*/  LOP3.LUT R13, R28, 0x20, RZ, 0x3c, !PT ;  /* 0x000000201c0d7812 */ /* 0x000fc800078e3cff */
[----:B--2---:R0:W-:Y:S01]  /*1b270*/  STS.U16 [R20+0x13900], R12 ;  /* 0x0139000c14007388 */ /* 0x0041e20000000400 */
[----:B------:R1:W-:Y:S02]  /*1b280*/  STS.U16 [R13+0x10200], R17 ;  /* 0x010200110d007388 */ /* 0x0003e40000000400 */
[----:B------:R2:W-:Y:S02]  /*1b290*/  STS.U16 [R13+0x10a00], R14 ;  /* 0x010a000e0d007388 */ /* 0x0005e40000000400 */
[----:B------:R2:W-:Y:S01]  /*1b2a0*/  STS.U16 [R13+0x11200], R16 ;  /* 0x011200100d007388 */ /* 0x0005e20000000400 */
[----:B------:R3:W-:Y:S01]  /*1b2b0*/  STS.U16 [R13+0x11a00], R3 ;  /* 0x011a00030d007388 */ /* 0x0007e20000000400 */
[----:B------:R3:W-:Y:S03]  /*1b2c0*/  STS.U16 [R13+0x12200], R11 ;  /* 0x0122000b0d007388 */ /* 0x0007e60000000400 */
[----:B0-----:R-:W3:Y:S01]  /*1b2d0*/  LDL.LU R12, [R1+0x14] ;  /* 0x00001400010c7983 */ /* 0x001ee20000300800 */
[----:B------:R-:W3:Y:S02]  /*1b2e0*/  LDL.LU R20, [R1+0x10] ;  /* 0x0000100001147983 */ /* 0x000ee40000300800 */
[----:B-1----:R-:W3:Y:S02]  /*1b2f0*/  LDL.LU R17, [R1+0x23b0] ;  /* 0x0023b00001117983 */ /* 0x002ee40000300800 */
[----:B--2---:R-:W2:Y:S01]  /*1b300*/  LDL.LU R14, [R1] ;  /* 0x00000000010e7983 */ /* 0x004ea20000300800 */
[----:B------:R-:W2:Y:S01]  /*1b310*/  LDL.LU R16, [R1+0x23ac] ;  /* 0x0023ac0001107983 */ /* 0x000ea20000300800 */
[----:B---3--:R-:W3:Y:S03]  /*1b320*/  LDL.LU R3, [R1+0x23a8] ;  /* 0x0023a80001037983 */ /* 0x008ee60000300800 */
[----:B------:R-:W2:Y:S04]  /*1b330*/  LDL.LU R11, [R1+0x23a4] ;  /* 0x0023a400010b7983 */ /* 0x000ea80000300800 */
[----:B------:R0:W-:Y:S04]  /*1b340*/  STS.U16 [R13+0x12a00], R18 ;  /* 0x012a00120d007388 */ /* 0x0001e80000000400 */
[----:B0-----:R-:W2:Y:S01]  /*1b350*/  LDL.LU R18, [R1+0x23a0] ;  /* 0x0023a00001127983 */ /* 0x001ea20000300800 */
[----:B------:R-:W-:-:S03]  /*1b360*/  LOP3.LUT R28, R28, 0x30, RZ, 0x3c, !PT ;  /* 0x000000301c1c7812 */ /* 0x000fc600078e3cff */
[----:B--2---:R0:W-:Y:S01]  /*1b370*/  STS.U16 [R13+0x13200], R18 ;  /* 0x013200120d007388 */ /* 0x0041e20000000400 */
[----:B------:R1:W-:Y:S02]  /*1b380*/  STS.U16 [R13+0x13a00], R11 ;  /* 0x013a000b0d007388 */ /* 0x0003e40000000400 */
[----:B------:R2:W-:Y:S02]  /*1b390*/  STS.U16 [R28+0x10300], R4 ;  /* 0x010300041c007388 */ /* 0x0005e40000000400 */
[----:B------:R3:W-:Y:S01]  /*1b3a0*/  STS.U16 [R28+0x10b00], R22 ;  /* 0x010b00161c007388 */ /* 0x0007e20000000400 */
[----:B------:R3:W-:Y:S01]  /*1b3b0*/  STS.U16 [R28+0x11300], R26 ;  /* 0x0113001a1c007388 */ /* 0x0007e20000000400 */
[----:B------:R3:W-:Y:S03]  /*1b3c0*/  STS.U16 [R28+0x11b00], R27 ;  /* 0x011b001b1c007388 */ /* 0x0007e60000000400 */
[----:B0-----:R-:W4:Y:S01]  /*1b3d0*/  LDL.LU R18, [R1+0x18] ;  /* 0x0000180001127983 */ /* 0x001f220000300800 */
        /* <DEDUP_REMOVED lines=8> */
[----:B-1----:R-:W2:Y:S03]  /*1b460*/  LDL.LU R10, [R1+0x2388] ;  /* 0x00238800010a7983 */ /* 0x002ea60000300800 */
[----:B------:R-:W0:Y:S02]  /*1b470*/  S2R R13, SR_TID.X ;  /* 0x00000000000d7919 */ /* 0x000e240000002100 */
[----:B0-----:R-:W-:-:S05]  /*1b480*/  LOP3.LUT R13, R13, 0x7f, RZ, 0xc0, !PT ;  /* 0x0000007f0d0d7812 */ /* 0x001fca00078ec0ff */
[----:B------:R-:W-:Y:S01]  /*1b490*/  IMAD.SHL.U32 R13, R13, 0x2, RZ ;  /* 0x000000020d0d7824 */ /* 0x000fe200078e00ff */
[----:B--2---:R0:W-:Y:S01]  /*1b4a0*/  STS.U16 [R28+0x13300], R10 ;  /* 0x0133000a1c007388 */ /* 0x0041e20000000400 */
[----:B------:R1:W-:Y:S03]  /*1b4b0*/  STS.U16 [R28+0x13b00], R9 ;  /* 0x013b00091c007388 */ /* 0x0003e60000000400 */
[----:B0-----:R-:W2:Y:S01]  /*1b4c0*/  LDL.LU R10, [R1+0x20] ;  /* 0x00002000010a7983 */ /* 0x001ea20000300800 */
[C---:B-1----:R-:W-:Y:S01]  /*1b4d0*/  LOP3.LUT R9, R13.reuse, 0x40, RZ, 0x3c, !PT ;  /* 0x000000400d097812 */ /* 0x042fe200078e3cff */
[----:B------:R-:W2:Y:S04]  /*1b4e0*/  LDL.LU R28, [R1+0x2384] ;  /* 0x00238400011c7983 */ /* 0x000ea80000300800 */
[----:B------:R0:W-:Y:S01]  /*1b4f0*/  STS.U16 [R9+0x10400], R29 ;  /* 0x0104001d09007388 */ /* 0x0001e20000000400 */
[----:B------:R1:W-:Y:S02]  /*1b500*/  STS.U16 [R9+0x10c00], R5 ;  /* 0x010c000509007388 */ /* 0x0003e40000000400 */
[----:B------:R3:W-:Y:S02]  /*1b510*/  STS.U16 [R9+0x11400], R6 ;  /* 0x0114000609007388 */ /* 0x0007e40000000400 */
[----:B------:R4:W-:Y:S01]  /*1b520*/  STS.U16 [R9+0x11c00], R2 ;  /* 0x011c000209007388 */ /* 0x0009e20000000400 */
[----:B------:R4:W-:Y:S01]  /*1b530*/  STS.U16 [R9+0x12400], R7 ;  /* 0x0124000709007388 */ /* 0x0009e20000000400 */
[----:B------:R4:W-:Y:S03]  /*1b540*/  STS.U16 [R9+0x12c00], R8 ;  /* 0x012c000809007388 */ /* 0x0009e60000000400 */
[----:B0-----:R-:W2:Y:S01]  /*1b550*/  LDL.LU R29, [R1+0x2380] ;  /* 0x00238000011d7983 */ /* 0x001ea20000300800 */
[----:B-1----:R-:W2:Y:S02]  /*1b560*/  LDL.LU R5, [R1+0x237c] ;  /* 0x00237c0001057983 */ /* 0x002ea40000300800 */
[----:B---3--:R-:W3:Y:S02]  /*1b570*/  LDL.LU R6, [R1+0x2378] ;  /* 0x0023780001067983 */ /* 0x008ee40000300800 */
[----:B----4-:R-:W4:Y:S01]  /*1b580*/  LDL.LU R2, [R1+0x2374] ;  /* 0x0023740001027983 */ /* 0x010f220000300800 */
[----:B------:R-:W2:Y:S01]  /*1b590*/  LDL.LU R7, [R1+0x2370] ;  /* 0x0023700001077983 */ /* 0x000ea20000300800 */
[----:B------:R-:W2:Y:S01]  /*1b5a0*/  LDL.LU R8, [R1+0x236c] ;  /* 0x00236c0001087983 */ /* 0x000ea20000300800 */
[----:B------:R-:W-:-:S02]  /*1b5b0*/  LOP3.LUT R13, R13, 0x50, RZ, 0x3c, !PT ;  /* 0x000000500d0d7812 */ /* 0x000fc400078e3cff */
[----:B--2---:R-:W-:Y:S01]  /*1b5c0*/  STS.U16 [R9+0x13400], R8 ;  /* 0x0134000809007388 */ /* 0x004fe20000000400 */
[----:B------:R-:W-:Y:S02]  /*1b5d0*/  STS.U16 [R9+0x13c00], R7 ;  /* 0x013c000709007388 */ /* 0x000fe40000000400 */
[----:B------:R-:W-:Y:S02]  /*1b5e0*/  STS.U16 [R13+0x10500], R10 ;  /* 0x0105000a0d007388 */ /* 0x000fe40000000400 */
[----:B------:R-:W-:Y:S01]  /*1b5f0*/  STS.U16 [R13+0x10d00], R11 ;  /* 0x010d000b0d007388 */ /* 0x000fe20000000400 */
[----:B------:R-:W-:Y:S01]  /*1b600*/  STS.U16 [R13+0x11500], R18 ;  /* 0x011500120d007388 */ /* 0x000fe20000000400 */
[----:B------:R-:W-:Y:S02]  /*1b610*/  STS.U16 [R13+0x11d00], R12 ;  /* 0x011d000c0d007388 */ /* 0x000fe40000000400 */
[----:B------:R-:W-:Y:S02]  /*1b620*/  STS.U16 [R13+0x12500], R20 ;  /* 0x012500140d007388 */ /* 0x000fe40000000400 */
[----:B----4-:R0:W-:Y:S02]  /*1b630*/  STS.U16 [R13+0x12d00], R2 ;  /* 0x012d00020d007388 */ /* 0x0101e40000000400 */
[----:B0-----:R-:W2:Y:S04]  /*1b640*/  LDL.LU R2, [R1+0x2368] ;  /* 0x0023680001027983 */ /* 0x001ea80000300800 */
[----:B---3--:R-:W-:Y:S01]  /*1b650*/  STS.U16 [R13+0x13500], R6 ;  /* 0x013500060d007388 */ /* 0x008fe20000000400 */
[----:B------:R-:W-:Y:S02]  /*1b660*/  STS.U16 [R13+0x13d00], R5 ;  /* 0x013d00050d007388 */ /* 0x000fe40000000400 */
[----:B------:R-:W-:Y:S02]  /*1b670*/  STS.U16 [R15+0x10600], R14 ;  /* 0x0106000e0f007388 */ /* 0x000fe40000000400 */
[----:B------:R0:W-:Y:S01]  /*1b680*/  STS.U16 [R15+0x10e00], R29 ;  /* 0x010e001d0f007388 */ /* 0x0001e20000000400 */
[----:B------:R-:W3:Y:S04]  /*1b690*/  LDL R18, [R1+0x38c] ;  /* 0x00038c0001127983 */ /* 0x000ee80000100800 */
[----:B0-----:R-:W4:Y:S04]  /*1b6a0*/  LDL R29, [R1+0x384] ;  /* 0x00038400011d7983 */ /* 0x001f280000100800 */
[----:B------:R-:W-:Y:S01]  /*1b6b0*/  STS.U16 [R15+0x11600], R28 ;  /* 0x0116001c0f007388 */ /* 0x000fe20000000400 */
[----:B------:R-:W-:Y:S02]  /*1b6c0*/  STS.U16 [R15+0x11e00], R27 ;  /* 0x011e001b0f007388 */ /* 0x000fe40000000400 */
[----:B------:R-:W-:Y:S02]  /*1b6d0*/  STS.U16 [R15+0x12600], R26 ;  /* 0x0126001a0f007388 */ /* 0x000fe40000000400 */
[----:B------:R-:W-:Y:S01]  /*1b6e0*/  STS.U16 [R15+0x12e00], R22 ;  /* 0x012e00160f007388 */ /* 0x000fe20000000400 */
[----:B------:R-:W-:Y:S01]  /*1b6f0*/  STS.U16 [R15+0x13600], R4 ;  /* 0x013600040f007388 */ /* 0x000fe20000000400 */
[----:B------:R-:W-:Y:S03]  /*1b700*/  STS.U16 [R15+0x13e00], R3 ;  /* 0x013e00030f007388 */ /* 0x000fe60000000400 */
[----:B--2---:R-:W-:Y:S01]  /*1b710*/  STS.U16 [R0+0x13f00], R2 ;  /* 0x013f000200007388 */ /* 0x004fe20000000400 */
[----:B------:R-:W-:Y:S02]  /*1b720*/  STS.U16 [R0+0x10700], R16 ;  /* 0x0107001000007388 */ /* 0x000fe40000000400 */
[----:B------:R-:W-:Y:S02]  /*1b730*/  STS.U16 [R0+0x10f00], R17 ;  /* 0x010f001100007388 */ /* 0x000fe40000000400 */
[----:B------:R-:W-:Y:S01]  /*1b740*/  STS.U16 [R0+0x11700], R19 ;  /* 0x0117001300007388 */ /* 0x000fe20000000400 */
[----:B------:R-:W-:Y:S01]  /*1b750*/  STS.U16 [R0+0x11f00], R21 ;  /* 0x011f001500007388 */ /* 0x000fe20000000400 */
[----:B------:R-:W-:Y:S02]  /*1b760*/  STS.U16 [R0+0x12700], R23 ;  /* 0x0127001700007388 */ /* 0x000fe40000000400 */
[----:B------:R-:W-:Y:S02]  /*1b770*/  STS.U16 [R0+0x12f00], R24 ;  /* 0x012f001800007388 */ /* 0x000fe40000000400 */
[----:B------:R-:W-:Y:S01]  /*1b780*/  STS.U16 [R0+0x13700], R25 ;  /* 0x0137001900007388 */ /* 0x000fe20000000400 */
[----:B------:R-:W-:Y:S06]  /*1b790*/  BAR.SYNC.DEFER_BLOCKING 0x0 ;  /* 0x0000000000007b1d */ /* 0x000fec0000010000 */
[----:B----4-:R-:W0:Y:S04]  /*1b7a0*/  LDSM.16.MT88.4 R8, [R29] ;  /* 0x000000001d08783b */ /* 0x010e280000004200 */
[----:B---3--:R-:W1:Y:S04]  /*1b7b0*/  LDSM.16.M88.4 R12, [R18+0x11000] ;  /* 0x01100000120c783b */ /* 0x008e680000000200 */
[----:B------:R-:W2:Y:S04]  /*1b7c0*/  LDSM.16.M88.4 R20, [R18+0x10000] ;  /* 0x010000001214783b */ /* 0x000ea80000000200 */
[----:B------:R-:W3:Y:S04]  /*1b7d0*/  LDSM.16.M88.4 R4, [R18+0x10800] ;  /* 0x010800001204783b */ /* 0x000ee80000000200 */
[----:B------:R-:W-:Y:S04]  /*1b7e0*/  LDSM.16.M88.4 R24, [R18+0x11800] ;  /* 0x011800001218783b */ /* 0x000fe80000000200 */
[----:B0-----:R-:W-:Y:S01]  /*1b7f0*/  STL.64 [R1+0x2360], R10 ;  /* 0x0023600a01007387 */ /* 0x001fe20000100a00 */
[----:B------:R-:W-:Y:S02]  /*1b800*/  STL.64 [R1+0x2358], R8 ;  /* 0x0023580801007387 */ /* 0x000fe40000100a00 */
[----:B-1----:R-:W-:Y:S02]  /*1b810*/  STL.64 [R1+0x80], R12 ;  /* 0x0000800c01007387 */ /* 0x002fe40000100a00 */
[----:B------:R-:W-:Y:S01]  /*1b820*/  IMAD.MOV.U32 R2, RZ, RZ, R12 ;  /* 0x000000ffff027224 */ /* 0x000fe200078e000c */
[----:B------:R-:W-:Y:S01]  /*1b830*/  STL.64 [R1+0x88], R14 ;  /* 0x0000880e01007387 */ /* 0x000fe20000100a00 */
[----:B------:R-:W-:-:S02]  /*1b840*/  IMAD.MOV.U32 R0, RZ, RZ, R13 ;  /* 0x000000ffff007224 */ /* 0x000fc400078e000d */
[----:B------:R-:W0:Y:S01]  /*1b850*/  LDSM.16.M88.4 R12, [R18+0x12000] ;  /* 0x01200000120c783b */ /* 0x000e220000000200 */
[----:B------:R-:W1:Y:S03]  /*1b860*/  LDSM.16.M88.4 R8, [R18+0x12800] ;  /* 0x012800001208783b */ /* 0x000e660000000200 */
[----:B--2---:R-:W-:Y:S02]  /*1b870*/  STL.64 [R1+0xa0], R20 ;  /* 0x0000a01401007387 */ /* 0x004fe40000100a00 */
[----:B------:R-:W-:Y:S02]  /*1b880*/  STL.64 [R1+0xa8], R22 ;  /* 0x0000a81601007387 */ /* 0x000fe40000100a00 */
[----:B---3--:R-:W-:Y:S01]  /*1b890*/  STL.64 [R1+0x90], R4 ;  /* 0x0000900401007387 */ /* 0x008fe20000100a00 */
[----:B------:R-:W-:Y:S01]  /*1b8a0*/  STL.64 [R1+0x98], R6 ;  /* 0x0000980601007387 */ /* 0x000fe20000100a00 */
[----:B0-----:R-:W-:-:S05]  /*1b8b0*/  IMAD.MOV.U32 R28, RZ, RZ, R15 ;  /* 0x000000ffff1c7224 */ /* 0x001fca00078e000f */
[----:B------:R-:W-:Y:S01]  /*1b8c0*/  STL [R1+0x2248], R28 ;  /* 0x0022481c01007387 */ /* 0x000fe20000100800 */
[----:B------:R-:W-:Y:S02]  /*1b8d0*/  STL.64 [R1+0x70], R24 ;  /* 0x0000701801007387 */ /* 0x000fe40000100a00 */
[----:B------:R-:W-:Y:S02]  /*1b8e0*/  STL.64 [R1+0x60], R12 ;  /* 0x0000600c01007387 */ /* 0x000fe40000100a00 */
[----:B------:R-:W-:Y:S01]  /*1b8f0*/  STL.64 [R1+0x68], R14 ;  /* 0x0000680e01007387 */ /* 0x000fe20000100a00 */
[----:B------:R0:W-:Y:S02]  /*1b900*/  STL.64 [R1+0x2340], R12 ;  /* 0x0023400c01007387 */ /* 0x0001e40000100a00 */
[----:B0-----:R-:W-:Y:S02]  /*1b910*/  IMAD.MOV.U32 R12, RZ, RZ, R2 ;  /* 0x000000ffff0c7224 */ /* 0x001fe400078e0002 */
[----:B------:R-:W-:-:S05]  /*1b920*/  IMAD.MOV.U32 R13, RZ, RZ, R0 ;  /* 0x000000ffff0d7224 */ /* 0x000fca00078e0000 */
[----:B------:R0:W-:Y:S04]  /*1b930*/  STL.64 [R1+0x2350], R12 ;  /* 0x0023500c01007387 */ /* 0x0001e80000100a00 */
[----:B0-----:R-:W2:Y:S01]  /*1b940*/  LDL.LU.64 R12, [R1+0x2c0] ;  /* 0x0002c000010c7983 */ /* 0x001ea20000300a00 */
[----:B------:R-:W2:Y:S02]  /*1b950*/  LDL.LU.64 R14, [R1+0x2c8] ;  /* 0x0002c800010e7983 */ /* 0x000ea40000300a00 */
[----:B------:R-:W-:Y:S02]  /*1b960*/  STL.64 [R1+0x78], R26 ;  /* 0x0000781a01007387 */ /* 0x000fe40000100a00 */
[----:B------:R0:W-:Y:S02]  /*1b970*/  STL.64 [R1+0x2348], R24 ;  /* 0x0023481801007387 */ /* 0x0001e40000100a00 */
[----:B0-----:R-:W3:Y:S01]  /*1b980*/  LDL.LU.64 R24, [R1+0x2d0] ;  /* 0x0002d00001187983 */ /* 0x001ee20000300a00 */
[----:B------:R-:W3:Y:S02]  /*1b990*/  LDL.LU.64 R26, [R1+0x2d8] ;  /* 0x0002d800011a7983 */ /* 0x000ee40000300a00 */
[----:B-1----:R-:W-:Y:S02]  /*1b9a0*/  STL.64 [R1+0x50], R8 ;  /* 0x0000500801007387 */ /* 0x002fe40000100a00 */
[----:B------:R0:W-:Y:S02]  /*1b9b0*/  STL.64 [R1+0x58], R10 ;  /* 0x0000580a01007387 */ /* 0x0001e40000100a00 */
[----:B0-----:R-:W3:Y:S01]  /*1b9c0*/  LDL.LU.64 R10, [R1+0x2360] ;  /* 0x00236000010a7983 */ /* 0x001ee20000300a00 */
[----:B------:R-:W3:Y:S02]  /*1b9d0*/  LDL.LU.64 R8, [R1+0x2358] ;  /* 0x0023580001087983 */ /* 0x000ee40000300a00 */
[----:B------:R-:W-:-:S02]  /*1b9e0*/  IMAD.MOV.U32 R2, RZ, RZ, R4 ;  /* 0x000000ffff027224 */ /* 0x000fc400078e0004 */
[----:B------:R-:W-:Y:S01]  /*1b9f0*/  IMAD.MOV.U32 R0, RZ, RZ, R5 ;  /* 0x000000ffff007224 */ /* 0x000fe200078e0005 */
[C---:B---3--:R-:W-:Y:S08]  /*1ba00*/  HMMA.16816.F32 R20, R8.reuse, R20, R24 ;  /* 0x000000140814723c */ /* 0x048ff00000001818 */
[----:B--2---:R-:W-:Y:S11]  /*1ba10*/  HMMA.16816.F32 R12, R8, R4, R12 ;  /* 0x00000004080c723c */ /* 0x004ff6000000180c */
[----:B------:R-:W-:Y:S04]  /*1ba20*/  @!UPT UIADD3 URZ, URZ, URZ, URZ ;  /* 0x0000003f3f3ff290 */ /* 0x000fe8000fffe03f */
[----:B------:R-:W-:Y:S01]  /*1ba30*/  STL.64 [R1+0x130], R20 ;  /* 0x0001301401007387 */ /* 0x000fe20000100a00 */
[----:B------:R-:W-:Y:S02]  /*1ba40*/  STL [R1+0x138], R22 ;  /* 0x0001381601007387 */ /* 0x000fe40000100800 */
[----:B------:R-:W-:Y:S02]  /*1ba50*/  IMAD.MOV.U32 R3, RZ, RZ, R23 ;  /* 0x000000ffff037224 */ /* 0x000fe400078e0017 */
[----:B------:R-:W0:Y:S04]  /*1ba60*/  LDSM.16.M88.4 R20, [R18+0x13000] ;  /* 0x013000001214783b */ /* 0x000e280000000200 */
[----:B------:R-:W-:Y:S01]  /*1ba70*/  STL [R1+0x2198], R3 ;  /* 0x0021980301007387 */ /* 0x000fe20000100800 */
[----:B------:R-:W-:Y:S02]  /*1ba80*/  STL.64 [R1+0x120], R12 ;  /* 0x0001200c01007387 */ /* 0x000fe40000100a00 */
[----:B------:R-:W-:Y:S02]  /*1ba90*/  STL.64 [R1+0x128], R14 ;  /* 0x0001280e01007387 */ /* 0x000fe40000100a00 */
[----:B------:R-:W2:Y:S01]  /*1baa0*/  LDL.LU.64 R24, [R1+0x300] ;  /* 0x0003000001187983 */ /* 0x000ea20000300a00 */
[----:B------:R-:W2:Y:S01]  /*1bab0*/  LDL.LU.64 R26, [R1+0x308] ;  /* 0x00030800011a7983 */ /* 0x000ea20000300a00 */
[----:B------:R-:W3:Y:S02]  /*1bac0*/  LDL.LU.64 R4, [R1+0x2f0] ;  /* 0x0002f00001047983 */ /* 0x000ee40000300a00 */
[----:B------:R-:W3:Y:S01]  /*1bad0*/  LDL.LU.64 R6, [R1+0x2f8] ;  /* 0x0002f80001067983 */ /* 0x000ee20000300a00 */
[----:B------:R-:W1:Y:S04]  /*1bae0*/  LDSM.16.M88.4 R12, [R18+0x13800] ;  /* 0x01380000120c783b */ /* 0x000e680000000200 */
[----:B0-----:R-:W-:Y:S01]  /*1baf0*/  STL.64 [R1+0x40], R20 ;  /* 0x0000401401007387 */ /* 0x001fe20000100a00 */
[----:B------:R-:W-:Y:S02]  /*1bb00*/  STL.64 [R1+0x48], R22 ;  /* 0x0000481601007387 */ /* 0x000fe40000100a00 */
[----:B------:R0:W-:Y:S02]  /*1bb10*/  STL.64 [R1+0x2328], R20 ;  /* 0x0023281401007387 */ /* 0x0001e40000100a00 */
[----:B0-----:R-:W4:Y:S01]  /*1bb20*/  LDL.64 R20, [R1+0x50] ;  /* 0x0000500001147983 */ /* 0x001f220000100a00 */
[----:B-1----:R-:W-:-:S02]  /*1bb30*/  IMAD.MOV.U32 R17, RZ, RZ, R12 ;  /* 0x000000ffff117224 */ /* 0x002fc400078e000c */
[----:B------:R-:W-:Y:S01]  /*1bb40*/  IMAD.MOV.U32 R16, RZ, RZ, R13 ;  /* 0x000000ffff107224 */ /* 0x000fe200078e000d */
[----:B----4-:R0:W-:Y:S04]  /*1bb50*/  STL.64 [R1+0x2338], R20 ;  /* 0x0023381401007387 */ /* 0x0101e80000100a00 */
[----:B0-----:R-:W4:Y:S01]  /*1bb60*/  LDL.LU.64 R20, [R1+0x240] ;  /* 0x0002400001147983 */ /* 0x001f220000300a00 */
[----:B------:R-:W4:Y:S02]  /*1bb70*/  LDL.LU.64 R22, [R1+0x248] ;  /* 0x0002480001167983 */ /* 0x000f240000300a00 */
[----:B------:R0:W-:Y:S02]  /*1bb80*/  STL.64 [R1+0x30], R12 ;  /* 0x0000300c01007387 */ /* 0x0001e40000100a00 */
[----:B------:R-:W-:Y:S01]  /*1bb90*/  STL.64 [R1+0x38], R14 ;  /* 0x0000380e01007387 */ /* 0x000fe20000100a00 */
[----:B0-----:R-:W2:Y:S01]  /*1bba0*/  LDL.LU.64 R12, [R1+0x2350] ;  /* 0x00235000010c7983 */ /* 0x001ea20000300a00 */
[----:B------:R0:W-:Y:S03]  /*1bbb0*/  STL.64 [R1+0x2330], R16 ;  /* 0x0023301001007387 */ /* 0x0001e60000100a00 */
[----:B0-----:R-:W3:Y:S01]  /*1bbc0*/  LDL.LU.64 R16, [R1+0x230] ;  /* 0x0002300001107983 */ /* 0x001ee20000300a00 */
[----:B------:R-:W3:Y:S01]  /*1bbd0*/  LDL.LU.64 R18, [R1+0x238] ;  /* 0x0002380001127983 */ /* 0x000ee20000300a00 */
[C---:B--2---:R-:W-:Y:S02]  /*1bbe0*/  HMMA.16816.F32 R12, R8.reuse, R12, R24 ;  /* 0x0000000c080c723c */ /* 0x044fe40000001818 */
[----:B------:R-:W3:Y:S11]  /*1bbf0*/  LDL.LU.64 R24, [R1+0x2348] ;  /* 0x0023480001187983 */ /* 0x000ef60000300a00 */
[----:B------:R-:W-:Y:S10]  /*1bc00*/  @!UPT UIADD3 URZ, URZ, URZ, URZ ;  /* 0x0000003f3f3ff290 */ /* 0x000ff4000fffe03f */
[----:B------:R0:W-:Y:S01]  /*1bc10*/  STL.64 [R1+0x110], R12 ;  /* 0x0001100c01007387 */ /* 0x0001e20000100a00 */
[----:B------:R-:W-:Y:S03]  /*1bc20*/  STL.64 [R1+0x118], R14 ;  /* 0x0001180e01007387 */ /* 0x000fe60000100a00 */
[----:B0-----:R-:W4:Y:S01]  /*1bc30*/  LDL.LU.64 R12, [R1+0x2340] ;  /* 0x00234000010c7983 */ /* 0x001f220000300a00 */
[C---:B---3--:R-:W-:Y:S08]  /*1bc40*/  HMMA.16816.F32 R4, R8.reuse, R24, R4 ;  /* 0x000000180804723c */ /* 0x048ff00000001804 */
[C---:B----4-:R-:W-:Y:S11]  /*1bc50*/  HMMA.16816.F32 R20, R8.reuse, R12, R20 ;  /* 0x0000000c0814723c */ /* 0x050ff60000001814 */
[----:B------:R-:W-:Y:S04]  /*1bc60*/  @!UPT UIADD3 URZ, URZ, URZ, URZ ;  /* 0x0000003f3f3ff290 */ /* 0x000fe8000fffe03f */
[----:B------:R-:W-:Y:S01]  /*1bc70*/  STL.64 [R1+0x100], R4 ;  /* 0x0001000401007387 */ /* 0x000fe20000100a00 */
[----:B------:R-:W-:Y:S02]  /*1bc80*/  STL.64 [R1+0x108], R6 ;  /* 0x0001080601007387 */ /* 0x000fe40000100a00 */
[----:B------:R-:W-:Y:S02]  /*1bc90*/  IMAD.MOV.U32 R28, RZ, RZ, R13 ;  /* 0x000000ffff1c7224 */ /* 0x000fe400078e000d */
[----:B------:R-:W-:Y:S01]  /*1bca0*/  LDSM.16.MT88.4 R4, [R29+0x80] ;  /* 0x000080001d04783b */ /* 0x000fe20000004200 */
[----:B------:R-:W0:Y:S04]  /*1bcb0*/  LDSM.16.MT88.4 R12, [R29+0x100] ;  /* 0x000100001d0c783b */ /* 0x000e280000004200 */
[----:B------:R1:W-:Y:S01]  /*1bcc0*/  STL.64 [R1+0xf0], R20 ;  /* 0x0000f01401007387 */ /* 0x0003e20000100a00 */
[----:B------:R-:W-:Y:S03]  /*1bcd0*/  STL.64 [R1+0xf8], R22 ;  /* 0x0000f81601007387 */ /* 0x000fe60000100a00 */
[----:B-1----:R-:W2:Y:S04]  /*1bce0*/  LDL.LU.64 R20, [R1+0x2338] ;  /* 0x0023380001147983 */ /* 0x002ea80000300a00 */
[----:B0-----:R-:W-:Y:S01]  /*1bcf0*/  STL.64 [R1+0x22b8], R14 ;  /* 0x0022b80e01007387 */ /* 0x001fe20000100a00 */
[----:B------:R0:W-:Y:S03]  /*1bd00*/  STL.64 [R1+0x22b0], R12 ;  /* 0x0022b00c01007387 */ /* 0x0001e60000100a00 */
[----:B0-----:R-:W3:Y:S01]  /*1bd10*/  LDL.LU.64 R12, [R1+0x200] ;  /* 0x00020000010c7983 */ /* 0x001ee20000300a00 */
[----:B------:R-:W3:Y:S01]  /*1bd20*/  LDL.LU.64 R14, [R1+0x208] ;  /* 0x00020800010e7983 */ /* 0x000ee20000300a00 */
[----:B--2---:R-:W-:Y:S11]  /*1bd30*/  HMMA.16816.F32 R16, R8, R20, R16 ;  /* 0x000000140810723c */ /* 0x004ff60000001810 */
[----:B------:R-:W-:Y:S11]  /*1bd40*/  @!UPT UIADD3 URZ, URZ, URZ, URZ ;  /* 0x0000003f3f3ff290 */ /* 0x000ff6000fffe03f */
[----:B------:R-:W-:Y:S01]  /*1bd50*/  @!UPT UIADD3 URZ, URZ, URZ, URZ ;  /* 0x0000003f3f3ff290 */ /* 0x000fe2000fffe03f */
[----:B------:R0:W-:Y:S01]  /*1bd60*/  STL.64 [R1+0xe0], R16 ;  /* 0x0000e01001007387 */ /* 0x0001e20000100a00 */
[----:B------:R-:W-:Y:S03]  /*1bd70*/  STL.64 [R1+0xe8], R18 ;  /* 0x0000e81201007387 */ /* 0x000fe60000100a00 */
[----:B0-----:R-:W2:Y:S01]  /*1bd80*/  LDL.LU.64 R16, [R1+0x2330] ;  /* 0x0023300001107983 */ /* 0x001ea20000300a00 */
[----:B------:R-:W-:Y:S02]  /*1bd90*/  IMAD.MOV.U32 R26, RZ, RZ, R20 ;  /* 0x000000ffff1a7224 */ /* 0x000fe400078e0014 */
[----:B------:R-:W-:Y:S02]  /*1bda0*/  IMAD.MOV.U32 R3, RZ, RZ, R21 ;  /* 0x000000ffff037224 */ /* 0x000fe400078e0015 */
[----:B------:R-:W3:Y:S01]  /*1bdb0*/  LDL.LU.64 R20, [R1+0x2328] ;  /* 0x0023280001147983 */ /* 0x000ee20000300a00 */
[----:B------:R-:W-:Y:S02]  /*1bdc0*/  STL [R1+0x2308], R26 ;  /* 0x0023081a01007387 */ /* 0x000fe40000100800 */
[----:B------:R2:W-:Y:S02]  /*1bdd0*/  STL.64 [R1+0x2300], R24 ;  /* 0x0023001801007387 */ /* 0x0005e40000100a00 */
[----:B--2---:R-:W-:-:S02]  /*1bde0*/  IMAD.MOV.U32 R24, RZ, RZ, R17 ;  /* 0x000000ffff187224 */ /* 0x004fc400078e0011 */
[----:B------:R-:W-:Y:S02]  /*1bdf0*/  IMAD.MOV.U32 R25, RZ, RZ, R16 ;  /* 0x000000ffff197224 */ /* 0x000fe400078e0010 */
[----:B------:R-:W0:Y:S01]  /*1be00*/  LDSM.16.MT88.4 R16, [R29+0x180] ;  /* 0x000180001d10783b */ /* 0x000e220000004200 */
[C---:B---3--:R-:W-:Y:S03]  /*1be10*/  HMMA.16816.F32 R12, R8.reuse, R20, R12 ;  /* 0x00000014080c723c */ /* 0x048fe6000000180c */
[----:B0-----:R-:W-:Y:S01]  /*1be20*/  STL [R1+0x2244], R18 ;  /* 0x0022441201007387 */ /* 0x001fe20000100800 */
[----:B------:R-:W-:Y:S02]  /*1be30*/  STL [R1+0x2240], R19 ;  /* 0x0022401301007387 */ /* 0x000fe40000100800 */
[----:B------:R0:W-:Y:S02]  /*1be40*/  STL.64 [R1+0x22a8], R16 ;  /* 0x0022a81001007387 */ /* 0x0001e40000100a00 */
[----:B0-----:R-:W2:Y:S01]  /*1be50*/  LDL.LU.64 R16, [R1+0x1f0] ;  /* 0x0001f00001107983 */ /* 0x001ea20000300a00 */
[----:B------:R-:W2:Y:S11]  /*1be60*/  LDL.LU.64 R18, [R1+0x1f8] ;  /* 0x0001f80001127983 */ /* 0x000eb60000300a00 */
[----:B------:R-:W-:Y:S03]  /*1be70*/  @!UPT UIADD3 URZ, URZ, URZ, URZ ;  /* 0x0000003f3f3ff290 */ /* 0x000fe6000fffe03f */
[----:B------:R0:W-:Y:S02]  /*1be80*/  STL.64 [R1+0xd0], R12 ;  /* 0x0000d00c01007387 */ /* 0x0001e40000100a00 */
[----:B0-----:R-:W-:Y:S02]  /*1be90*/  IMAD.MOV.U32 R13, RZ, RZ, R20 ;  /* 0x000000ffff0d7224 */ /* 0x001fe400078e0014 */
[----:B------:R-:W-:Y:S02]  /*1bea0*/  IMAD.MOV.U32 R12, RZ, RZ, R21 ;  /* 0x000000ffff0c7224 */ /* 0x000fe400078e0015 */
[----:B------:R-:W0:Y:S04]  /*1beb0*/  LDSM.16.MT88.4 R20, [R29+0x2000] ;  /* 0x002000001d14783b */ /* 0x000e280000004200 */
[----:B------:R-:W-:Y:S04]  /*1bec0*/  STL.64 [R1+0xd8], R14 ;  /* 0x0000d80e01007387 */ /* 0x000fe80000100a00 */
[----:B0-----:R-:W-:Y:S01]  /*1bed0*/  STL [R1+0x21a8], R20 ;  /* 0x0021a81401007387 */ /* 0x001fe20000100800 */
[----:B------:R0:W-:Y:S02]  /*1bee0*/  STL [R1+0x21a4], R21 ;  /* 0x0021a41501007387 */ /* 0x0001e40000100800 */
[----:B------:R-:W-:Y:S02]  /*1bef0*/  STL [R1+0x21a0], R22 ;  /* 0x0021a01601007387 */ /* 0x000fe40000100800 */
[----:B------:R-:W-:Y:S01]  /*1bf00*/  STL [R1+0x219c], R23 ;  /* 0x00219c1701007387 */ /* 0x000fe20000100800 */
[----:B0-----:R-:W3:Y:S01]  /*1bf10*/  LDL.LU.64 R20, [R1+0x80] ;  /* 0x0000800001147983 */ /* 0x001ee20000300a00 */
[----:B--2---:R-:W-:Y:S03]  /*1bf20*/  HMMA.16816.F32 R8, R8, R24, R16 ;  /* 0x000000180808723c */ /* 0x004fe60000001810 */
[----:B---3--:R0:W-:Y:S04]  /*1bf30*/  STL.64 [R1+0x2310], R20 ;  /* 0x0023101401007387 */ /* 0x0081e80000100a00 */
[----:B0-----:R-:W2:Y:S01]  /*1bf40*/  LDL.LU.64 R20, [R1+0xa0] ;  /* 0x0000a00001147983 */ /* 0x001ea20000300a00 */
[----:B------:R-:W3:Y:S02]  /*1bf50*/  LDL.LU.64 R24, [R1+0x330] ;  /* 0x0003300001187983 */ /* 0x000ee40000300a00 */
[----:B------:R-:W4:Y:S11]  /*1bf60*/  LDL.LU.64 R26, [R1+0x338] ;  /* 0x00033800011a7983 */ /* 0x000f360000300a00 */
[----:B------:R-:W-:Y:S02]  /*1bf70*/  @!UPT UIADD3 URZ, URZ, URZ, URZ ;  /* 0x0000003f3f3ff290 */ /* 0x000fe4000fffe03f */
[----:B------:R-:W-:Y:S01]  /*1bf80*/  STL.64 [R1+0xb0], R8 ;  /* 0x0000b00801007387 */ /* 0x000fe20000100a00 */
[----:B------:R-:W-:Y:S02]  /*1bf90*/  STL.64 [R1+0xb8], R10 ;  /* 0x0000b80a01007387 */ /* 0x000fe40000100a00 */
[----:B------:R-:W0:Y:S02]  /*1bfa0*/  LDSM.16.MT88.4 R8, [R29+0x2080] ;  /* 0x002080001d08783b */ /* 0x000e240000004200 */
[----:B----4-:R-:W-:Y:S02]  /*1bfb0*/  STL.64 [R1+0x2320], R26 ;  /* 0x0023201a01007387 */ /* 0x010fe40000100a00 */
[----:B---3--:R1:W-:Y:S02]  /*1bfc0*/  STL.64 [R1+0x2318], R24 ;  /* 0x0023181801007387 */ /* 0x0083e40000100a00 */
[----:B-1----:R-:W2:Y:S01]  /*1bfd0*/  LDL.LU.64 R24, [R1+0x340] ;  /* 0x0003400001187983 */ /* 0x002ea20000300a00 */
[----:B------:R-:W2:Y:S02]  /*1bfe0*/  LDL.LU.64 R26, [R1+0x348] ;  /* 0x00034800011a7983 */ /* 0x000ea40000300a00 */
[----:B0-----:R-:W-:Y:S02]  /*1bff0*/  STL.64 [R1+0x2130], R10 ;  /* 0x0021300a01007387 */ /* 0x001fe40000100a00 */
[----:B------:R0:W-:Y:S02]  /*1c000*/  STL.64 [R1+0x2128], R8 ;  /* 0x0021280801007387 */ /* 0x0001e40000100a00 */
[----:B0-----:R-:W3:Y:S01]  /*1c010*/  LDL.LU.64 R8, [R1+0x30] ;  /* 0x0000300001087983 */ /* 0x001ee20000300a00 */
[----:B------:R-:W4:Y:S01]  /*1c020*/  LDL.LU.64 R10, [R1+0x38] ;  /* 0x00003800010a7983 */ /* 0x000f220000300a00 */
[----:B--2---:R-:W-:Y:S02]  /*1c030*/  HMMA.16816.F32 R24, R4, R20, R24 ;  /* 0x000000140418723c */ /* 0x004fe40000001818 */
[----:B----4-:R-:W-:Y:S01]  /*1c040*/  STL.64 [R1+0x22c8], R10 ;  /* 0x0022c80a01007387 */ /* 0x010fe20000100a00 */
[----:B---3--:R0:W-:Y:S02]  /*1c050*/  STL.64 [R1+0x22c0], R8 ;  /* 0x0022c00801007387 */ /* 0x0081e40000100a00 */
[----:B------:R-:W2:Y:S02]  /*1c060*/  LDL R16, [R1+0x60] ;  /* 0x0000600001107983 */ /* 0x000ea40000100800 */
[----:B0-----:R-:W-:-:S02]  /*1c070*/  IMAD.MOV.U32 R8, RZ, RZ, R13 ;  /* 0x000000ffff087224 */ /* 0x001fc400078e000d */
[----:B------:R-:W-:Y:S02]  /*1c080*/  IMAD.MOV.U32 R9, RZ, RZ, R12 ;  /* 0x000000ffff097224 */ /* 0x000fe400078e000c */
[----:B------:R-:W3:Y:S01]  /*1c090*/  LDL.LU.64 R12, [R1+0x310] ;  /* 0x00031000010c7983 */ /* 0x000ee20000300a00 */
[----:B------:R-:W3:Y:S02]  /*1c0a0*/  LDL.LU.64 R14, [R1+0x318] ;  /* 0x00031800010e7983 */ /* 0x000ee40000300a00 */
[----:B------:R-:W-:Y:S02]  /*1c0b0*/  STL.64 [R1+0x22e0], R8 ;  /* 0x0022e00801007387 */ /* 0x000fe40000100a00 */
[----:B------:R-:W-:Y:S07]  /*1c0c0*/  STL [R1+0x2120], R29 ;  /* 0x0021201d01007387 */ /* 0x000fee0000100800 */
[----:B------:R-:W-:Y:S01]  /*1c0d0*/  STL.64 [R1+0x20], R24 ;  /* 0x0000201801007387 */ /* 0x000fe20000100a00 */
[----:B------:R0:W-:Y:S03]  /*1c0e0*/  STL.64 [R1+0x28], R26 ;  /* 0x0000281a01007387 */ /* 0x0001e60000100a00 */
[----:B0-----:R-:W4:Y:S01]  /*1c0f0*/  LDL.LU.64 R26, [R1+0x2320] ;  /* 0x00232000011a7983 */ /* 0x001f220000300a00 */
[----:B------:R-:W4:Y:S02]  /*1c100*/  LDL.LU.64 R24, [R1+0x2318] ;  /* 0x0023180001187983 */ /* 0x000f240000300a00 */
[----:B------:R-:W-:-:S02]  /*1c110*/  IMAD.MOV.U32 R8, RZ, RZ, R2 ;  /* 0x000000ffff087224 */ /* 0x000fc400078e0002 */
[----:B------:R-:W-:Y:S02]  /*1c120*/  IMAD.MOV.U32 R9, RZ, RZ, R0 ;  /* 0x000000ffff097224 */ /* 0x000fe400078e0000 */
[----:B------:R-:W-:Y:S02]  /*1c130*/  IMAD.MOV.U32 R2, RZ, RZ, R20 ;  /* 0x000000ffff027224 */ /* 0x000fe400078e0014 */
[----:B------:R-:W-:Y:S02]  /*1c140*/  IMAD.MOV.U32 R0, RZ, RZ, R21 ;  /* 0x000000ffff007224 */ /* 0x000fe400078e0015 */
[----:B------:R-:W2:Y:S01]  /*1c150*/  LDL.LU.64 R20, [R1+0x2310] ;  /* 0x0023100001147983 */ /* 0x000ea20000300a00 */
[----:B----4-:R-:W-:Y:S03]  /*1c160*/  HMMA.16816.F32 R8, R4, R8, R24 ;  /* 0x000000080408723c */ /* 0x010fe60000001818 */
[----:B------:R-:W4:Y:S01]  /*1c170*/  LDL.LU R26, [R1+0x2308] ;  /* 0x00230800011a7983 */ /* 0x000f220000300800 */
[----:B------:R-:W3:Y:S11]  /*1c180*/  LDL.LU.64 R24, [R1+0x2300] ;  /* 0x0023000001187983 */ /* 0x000ef60000300a00 */
[----:B------:R-:W-:Y:S08]  /*1c190*/  @!UPT UIADD3 URZ, URZ, URZ, URZ ;  /* 0x0000003f3f3ff290 */ /* 0x000ff0000fffe03f */
[----:B------:R0:W-:Y:S01]  /*1c1a0*/  STL.64 [R1+0x10], R8 ;  /* 0x0000100801007387 */ /* 0x0001e20000100a00 */
[----:B------:R-:W-:Y:S02]  /*1c1b0*/  STL.64 [R1+0x18], R10 ;  /* 0x0000180a01007387 */ /* 0x000fe40000100a00 */
[----:B0-----:R-:W-:Y:S02]  /*1c1c0*/  IMAD.MOV.U32 R9, RZ, RZ, R3 ;  /* 0x000000ffff097224 */ /* 0x001fe400078e0003 */
[----:B----4-:R-:W-:-:S05]  /*1c1d0*/  IMAD.MOV.U32 R8, RZ, RZ, R26 ;  /* 0x000000ffff087224 */ /* 0x010fca00078e001a */
[----:B------:R0:W-:Y:S04]  /*1c1e0*/  STL.64 [R1+0x22f8], R8 ;  /* 0x0022f80801007387 */ /* 0x0001e80000100a00 */
[----:B0-----:R-:W2:Y:S01]  /*1c1f0*/  LDL.LU.64 R8, [R1+0x320] ;  /* 0x0003200001087983 */ /* 0x001ea20000300a00 */
[----:B------:R-:W2:Y:S01]  /*1c200*/  LDL.LU.64 R10, [R1+0x328] ;  /* 0x00032800010a7983 */ /* 0x000ea20000300a00 */
[C---:B---3--:R-:W-:Y:S08]  /*1c210*/  HMMA.16816.F32 R24, R4.reuse, R24, R12 ;  /* 0x000000180418723c */ /* 0x048ff0000000180c */
[----:B--2---:R-:W-:Y:S11]  /*1c220*/  HMMA.16816.F32 R8, R4, R20, R8 ;  /* 0x000000140408723c */ /* 0x004ff60000001808 */
[----:B------:R-:W-:Y:S11]  /*1c230*/  @!UPT UIADD3 URZ, URZ, URZ, URZ ;  /* 0x0000003f3f3ff290 */ /* 0x000ff6000fffe03f */
[----:B------:R-:W-:Y:S02]  /*1c240*/  @!UPT UIADD3 URZ, URZ, URZ, URZ ;  /* 0x0000003f3f3ff290 */ /* 0x000fe4000fffe03f */
[----:B------:R-:W-:Y:S02]  /*1c250*/  IMAD.MOV.U32 R23, RZ, RZ, R9 ;  /* 0x000000ffff177224 */ /* 0x000fe400078e0009 */
[----:B------:R-:W-:Y:S02]  /*1c260*/  IMAD.MOV.U32 R3, RZ, RZ, R10 ;  /* 0x000000ffff037224 */ /* 0x000fe400078e000a */
[----:B------:R-:W-:Y:S02]  /*1c270*/  IMAD.MOV.U32 R22, RZ, RZ, R8 ;  /* 0x000000ffff167224 */ /* 0x000fe400078e0008 */
[----:B------:R-:W-:Y:S01]  /*1c280*/  IMAD.MOV.U32 R29, RZ, RZ, R11 ;  /* 0x000000ffff1d7224 */ /* 0x000fe200078e000b */
[----:B------:R-:W-:Y:S01]  /*1c290*/  STL [R1+0x21b0], R23 ;  /* 0x0021b01701007387 */ /* 0x000fe20000100800 */
[----:B------:R-:W-:Y:S02]  /*1c2a0*/  STL [R1+0x21ac], R3 ;  /* 0x0021ac0301007387 */ /* 0x000fe40000100800 */
[----:B------:R-:W2:Y:S02]  /*1c2b0*/  LDL.LU.64 R8, [R1+0x1e0] ;  /* 0x0001e00001087983 */ /* 0x000ea40000300a00 */
[----:B------:R-:W2:Y:S01]  /*1c2c0*/  LDL.LU.64 R10, [R1+0x1e8] ;  /* 0x0001e800010a7983 */ /* 0x000ea20000300a00 */
[----:B------:R-:W3:Y:S01]  /*1c2d0*/  LDL.LU.64 R12, [R1+0x1c0] ;  /* 0x0001c000010c7983 */ /* 0x000ee20000300a00 */
[----:B------:R-:W4:Y:S03]  /*1c2e0*/  LDL.LU.64 R14, [R1+0x1c8] ;  /* 0x0001c800010e7983 */ /* 0x000f260000300a00 */
[----:B----4-:R-:W-:Y:S01]  /*1c2f0*/  STL.64 [R1+0x22d8], R14 ;  /* 0x0022d80e01007387 */ /* 0x010fe20000100a00 */
[----:B---3--:R0:W-:Y:S03]  /*1c300*/  STL.64 [R1+0x22d0], R12 ;  /* 0x0022d00c01007387 */ /* 0x0081e60000100a00 */
[----:B0-----:R-:W3:Y:S01]  /*1c310*/  LDL.LU.64 R12, [R1+0x170] ;  /* 0x00017000010c7983 */ /* 0x001ee20000300a00 */
[----:B------:R-:W4:Y:S02]  /*1c320*/  LDL.LU.64 R14, [R1+0x178] ;  /* 0x00017800010e7983 */ /* 0x000f240000300a00 */
[----:B------:R-:W-:-:S02]  /*1c330*/  IMAD.MOV.U32 R17, RZ, RZ, R28 ;  /* 0x000000ffff117224 */ /* 0x000fc400078e001c */
[----:B------:R-:W-:Y:S02]  /*1c340*/  IMAD.MOV.U32 R19, RZ, RZ, R20 ;  /* 0x000000ffff137224 */ /* 0x000fe400078e0014 */
[----:B------:R-:W-:Y:S01]  /*1c350*/  IMAD.MOV.U32 R18, RZ, RZ, R21 ;  /* 0x000000ffff127224 */ /* 0x000fe200078e0015 */
[----:B----4-:R-:W-:Y:S01]  /*1c360*/  STL.64 [R1+0x22f0], R14 ;  /* 0x0022f00e01007387 */ /* 0x010fe20000100a00 */
[----:B---3--:R0:W-:Y:S03]  /*1c370*/  STL.64 [R1+0x22e8], R12 ;  /* 0x0022e80c01007387 */ /* 0x0081e60000100a00 */
[----:B0-----:R-:W3:Y:S01]  /*1c380*/  LDL.LU.64 R12, [R1+0x1d0] ;  /* 0x0001d000010c7983 */ /* 0x001ee20000300a00 */
[----:B------:R-:W3:Y:S02]  /*1c390*/  LDL.LU.64 R14, [R1+0x1d8] ;  /* 0x0001d800010e7983 */ /* 0x000ee40000300a00 */
[----:B------:R0:W-:Y:S02]  /*1c3a0*/  STL.64 [R1+0x20e8], R26 ;  /* 0x0020e81a01007387 */ /* 0x0001e40000100a00 */
[----:B------:R1:W-:Y:S01]  /*1c3b0*/  STL.64 [R1+0x20e0], R24 ;  /* 0x0020e01801007387 */ /* 0x0003e20000100a00 */
[----:B0-----:R-:W4:Y:S01]  /*1c3c0*/  LDL R26, [R1+0x88] ;  /* 0x00008800011a7983 */ /* 0x001f220000100800 */
[----:B-1----:R-:W-:-:S02]  /*1c3d0*/  IMAD.MOV.U32 R24, RZ, RZ, R19 ;  /* 0x000000ffff187224 */ /* 0x002fc400078e0013 */
[----:B------:R-:W-:Y:S01]  /*1c3e0*/  IMAD.MOV.U32 R25, RZ, RZ, R18 ;  /* 0x000000ffff197224 */ /* 0x000fe200078e0012 */
[----:B------:R-:W4:Y:S01]  /*1c3f0*/  LDL R27, [R1+0x8c] ;  /* 0x00008c00011b7983 */ /* 0x000f220000100800 */
[C---:B--2---:R-:W-:Y:S01]  /*1c400*/  HMMA.16816.F32 R16, R4.reuse, R16, R8 ;  /* 0x000000100410723c */ /* 0x044fe20000001808 */
[----:B------:R-:W3:Y:S11]  /*1c410*/  LDL.LU.64 R8, [R1+0x22f8] ;  /* 0x0022f80001087983 */ /* 0x000ef60000300a00 */
[----:B------:R-:W-:Y:S11]  /*1c420*/  @!UPT UIADD3 URZ, URZ, URZ, URZ ;  /* 0x0000003f3f3ff290 */ /* 0x000ff6000fffe03f */
[----:B------:R-:W-:Y:S01]  /*1c430*/  @!UPT UIADD3 URZ, URZ, URZ, URZ ;  /* 0x0000003f3f3ff290 */ /* 0x000fe2000fffe03f */
[----:B------:R-:W-:Y:S02]  /*1c440*/  IMAD.MOV.U32 R23, RZ, RZ, R16 ;  /* 0x000000ffff177224 */ /* 0x000fe400078e0010 */
[----:B------:R-:W-:Y:S02]  /*1c450*/  IMAD.MOV.U32 R20, RZ, RZ, R18 ;  /* 0x000000ffff147224 */ /* 0x000fe400078e0012 */
[----:B------:R-:W-:Y:S02]  /*1c460*/  IMAD.MOV.U32 R21, RZ, RZ, R19 ;  /* 0x000000ffff157224 */ /* 0x000fe400078e0013 */
[----:B------:R-:W-:Y:S02]  /*1c470*/  IMAD.MOV.U32 R3, RZ, RZ, R17 ;  /* 0x000000ffff037224 */ /* 0x000fe400078e0011 */
[----:B------:R-:W2:Y:S01]  /*1c480*/  LDL.LU.64 R16, [R1+0x2e0] ;  /* 0x0002e00001107983 */ /* 0x000ea20000300a00 */
[----:B------:R-:W2:Y:S02]  /*1c490*/  LDL.LU.64 R18, [R1+0x2e8] ;  /* 0x0002e80001127983 */ /* 0x000ea40000300a00 */
[----:B------:R-:W-:Y:S02]  /*1c4a0*/  STL.64 [R1+0x21c0], R22 ;  /* 0x0021c01601007387 */ /* 0x000fe40000100a00 */
[----:B------:R-:W-:Y:S01]  /*1c4b0*/  STL.64 [R1+0x21b8], R20 ;  /* 0x0021b81401007387 */ /* 0x000fe20000100a00 */
[C---:B---3--:R-:W-:Y:S01]  /*1c4c0*/  HMMA.16816.F32 R8, R4.reuse, R8, R12 ;  /* 0x000000080408723c */ /* 0x048fe2000000180c */
[----:B------:R-:W3:Y:S01]  /*1c4d0*/  LDL.LU.64 R14, [R1+0x22f0] ;  /* 0x0022f000010e7983 */ /* 0x000ee20000300a00 */
[----:B------:R-:W3:Y:S11]  /*1c4e0*/  LDL.LU.64 R12, [R1+0x22e8] ;  /* 0x0022e800010c7983 */ /* 0x000ef60000300a00 */
[----:B------:R-:W-:Y:S10]  /*1c4f0*/  @!UPT UIADD3 URZ, URZ, URZ, URZ ;  /* 0x0000003f3f3ff290 */ /* 0x000ff4000fffe03f */
[----:B------:R0:W-:Y:S01]  /*1c500*/  STL.64 [R1+0x160], R8 ;  /* 0x0001600801007387 */ /* 0x0001e20000100a00 */
[----:B------:R3:W-:Y:S03]  /*1c510*/  STL.64 [R1+0x168], R10 ;  /* 0x0001680a01007387 */ /* 0x0007e60000100a00 */
[----:B0-----:R-:W3:Y:S02]  /*1c520*/  LDL.LU.64 R8, [R1+0x22e0] ;  /* 0x0022e00001087983 */ /* 0x001ee40000300a00 */
[C---:B---3--:R-:W-:Y:S02]  /*1c530*/  HMMA.16816.F32 R8, R4.reuse, R8, R12 ;  /* 0x000000080408723c */ /* 0x048fe4000000180c */
[----:B------:R-:W3:Y:S01]  /*1c540*/  LDL.LU.64 R14, [R1+0x22d8] ;  /* 0x0022d800010e7983 */ /* 0x000ee20000300a00 */
[----:B------:R-:W3:Y:S11]  /*1c550*/  LDL.LU.64 R12, [R1+0x22d0] ;  /* 0x0022d000010c7983 */ /* 0x000ef60000300a00 */
[----:B------:R-:W-:Y:S09]  /*1c560*/  @!UPT UIADD3 URZ, URZ, URZ, URZ ;  /* 0x0000003f3f3ff290 */ /* 0x000ff2000fffe03f */
[----:B------:R-:W-:Y:S01]  /*1c570*/  STL.64 [R1+0x170], R8 ;  /* 0x0001700801007387 */ /* 0x000fe20000100a00 */
[----:B------:R0:W-:Y:S03]  /*1c580*/  STL.64 [R1+0x178], R10 ;  /* 0x0001780a01007387 */ /* 0x0001e60000100a00 */
[----:B0-----:R-:W2:Y:S01]  /*1c590*/  LDL.LU.64 R10, [R1+0x22c8] ;  /* 0x0022c800010a7983 */ /* 0x001ea20000300a00 */
[----:B------:R-:W3:Y:S02]  /*1c5a0*/  LDL.LU.64 R8, [R1+0x22c0] ;  /* 0x0022c00001087983 */ /* 0x000ee40000300a00 */
[----:B---3--:R-:W-:Y:S01]  /*1c5b0*/  HMMA.16816.F32 R4, R4, R8, R12 ;  /* 0x000000080404723c */ /* 0x008fe2000000180c */
[----:B------:R-:W3:Y:S01]  /*1c5c0*/  LDL.LU.64 R14, [R1+0x22b8] ;  /* 0x0022b800010e7983 */ /* 0x000ee20000300a00 */
[----:B------:R-:W3:Y:S11]  /*1c5d0*/  LDL.LU.64 R12, [R1+0x22b0] ;  /* 0x0022b000010c7983 */ /* 0x000ef60000300a00 */
[----:B------:R-:W-:Y:S10]  /*1c5e0*/  @!UPT UIADD3 URZ, URZ, URZ, URZ ;  /* 0x0000003f3f3ff290 */ /* 0x000ff4000fffe03f */
[----:B------:R0:W-:Y:S01]  /*1c5f0*/  STL.64 [R1+0x1c0], R4 ;  /* 0x0001c00401007387 */ /* 0x0001e20000100a00 */
[----:B------:R1:W-:Y:S03]  /*1c600*/  STL.64 [R1+0x1c8], R6 ;  /* 0x0001c80601007387 */ /* 0x0003e60000100a00 */
[----:B0-----:R-:W3:Y:S01]  /*1c610*/  LDL.LU.64 R4, [R1+0x270] ;  /* 0x0002700001047983 */ /* 0x001ee20000300a00 */
[----:B-1----:R-:W3:Y:S02]  /*1c620*/  LDL.LU.64 R6, [R1+0x278] ;  /* 0x0002780001067983 */ /* 0x002ee40000300a00 */
[----:B--2---:R-:W-:Y:S02]  /*1c630*/  STL.64 [R1+0x2258], R10 ;  /* 0x0022580a01007387 */ /* 0x004fe40000100a00 */
[----:B------:R0:W-:Y:S02]  /*1c640*/  STL.64 [R1+0x2250], R8 ;  /* 0x0022500801007387 */ /* 0x0001e40000100a00 */
[----:B0-----:R-:W2:Y:S01]  /*1c650*/  LDL.LU.64 R8, [R1+0x40] ;  /* 0x0000400001087983 */ /* 0x001ea20000300a00 */
[----:B------:R-:W-:-:S02]  /*1c660*/  IMAD.MOV.U32 R20, RZ, RZ, R2 ;  /* 0x000000ffff147224 */ /* 0x000fc400078e0002 */
[----:B------:R-:W-:Y:S01]  /*1c670*/  IMAD.MOV.U32 R21, RZ, RZ, R0 ;  /* 0x000000ffff157224 */ /* 0x000fe200078e0000 */
[----:B--2---:R0:W-:Y:S04]  /*1c680*/  STL.64 [R1+0x2270], R8 ;  /* 0x0022700801007387 */ /* 0x0041e80000100a00 */
[----:B0-----:R-:W2:Y:S02]  /*1c690*/  LDL.LU.64 R8, [R1+0x50] ;  /* 0x0000500001087983 */ /* 0x001ea40000300a00 */
[C---:B---3--:R-:W-:Y:S02]  /*1c6a0*/  HMMA.16816.F32 R16, R12.reuse, R20, R16 ;  /* 0x000000140c10723c */ /* 0x048fe40000001810 */
[----:B--2---:R0:W-:Y:S04]  /*1c6b0*/  STL.64 [R1+0x2288], R8 ;  /* 0x0022880801007387 */ /* 0x0041e80000100a00 */
[----:B0-----:R-:W2:Y:S11]  /*1c6c0*/  LDL.LU.64 R8, [R1+0x90] ;  /* 0x0000900001087983 */ /* 0x001eb60000300a00 */
[----:B------:R-:W-:Y:S06]  /*1c6d0*/  @!UPT UIADD3 URZ, URZ, URZ, URZ ;  /* 0x0000003f3f3ff290 */ /* 0x000fec000fffe03f */
[----:B------:R0:W-:Y:S02]  /*1c6e0*/  STL.64 [R1+0x1d0], R16 ;  /* 0x0001d01001007387 */ /* 0x0001e40000100a00 */
[----:B------:R-:W-:Y:S01]  /*1c6f0*/  STL.64 [R1+0x1d8], R18 ;  /* 0x0001d81201007387 */ /* 0x000fe20000100a00 */
[----:B0-----:R-:W3:Y:S01]  /*1c700*/  LDL.LU.64 R16, [R1+0x22a8] ;  /* 0x0022a80001107983 */ /* 0x001ee20000300a00 */
[----:B------:R0:W-:Y:S03]  /*1c710*/  STL.64 [R1+0x22a0], R20 ;  /* 0x0022a01401007387 */ /* 0x0001e60000100a00 */
[----:B0-----:R-:W3:Y:S01]  /*1c720*/  LDL.LU.64 R20, [R1+0x2b0] ;  /* 0x0002b00001147983 */ /* 0x001ee20000300a00 */
[----:B------:R-:W3:Y:S01]  /*1c730*/  LDL.LU.64 R22, [R1+0x2b8] ;  /* 0x0002b80001167983 */ /* 0x000ee20000300a00 */
[----:B------:R-:W-:Y:S01]  /*1c740*/  HMMA.16816.F32 R4, R12, R24, R4 ;  /* 0x000000180c04723c */ /* 0x000fe20000001804 */
[----:B--2---:R-:W-:-:S02]  /*1c750*/  IMAD.MOV.U32 R18, RZ, RZ, R8 ;  /* 0x000000ffff127224 */ /* 0x004fc400078e0008 */
[----:B------:R-:W-:-:S05]  /*1c760*/  IMAD.MOV.U32 R19, RZ, RZ, R9 ;  /* 0x000000ffff137224 */ /* 0x000fca00078e0009 */
[C---:B---3--:R-:W-:Y:S11]  /*1c770*/  HMMA.16816.F32 R20, R12.reuse, R8, R20 ;  /* 0x000000080c14723c */ /* 0x048ff60000001814 */
[----:B------:R-:W-:Y:S11]  /*1c780*/  @!UPT UIADD3 URZ, URZ, URZ, URZ ;  /* 0x0000003f3f3ff290 */ /* 0x000ff6000fffe03f */
[----:B------:R-:W-:Y:S01]  /*1c790*/  @!UPT UIADD3 URZ, URZ, URZ, URZ ;  /* 0x0000003f3f3ff290 */ /* 0x000fe2000fffe03f */
[----:B------:R0:W-:Y:S01]  /*1c7a0*/  STL.64 [R1+0x1e0], R20 ;  /* 0x0001e01401007387 */ /* 0x0001e20000100a00 */
[----:B------:R1:W-:Y:S02]  /*1c7b0*/  STL.64 [R1+0x1e8], R22 ;  /* 0x0001e81601007387 */ /* 0x0003e40000100a00 */
[----:B------:R-:W-:Y:S02]  /*1c7c0*/  STL.64 [R1+0x2268], R18 ;  /* 0x0022681201007387 */ /* 0x000fe40000100a00 */
[----:B------:R2:W-:Y:S01]  /*1c7d0*/  STL.64 [R1+0x2260], R16 ;  /* 0x0022601001007387 */ /* 0x0005e20000100a00 */
[----:B0-----:R-:W3:Y:S01]  /*1c7e0*/  LDL.LU.64 R20, [R1+0x250] ;  /* 0x0002500001147983 */ /* 0x001ee20000300a00 */
[----:B-1----:R-:W3:Y:S02]  /*1c7f0*/  LDL.LU.64 R22, [R1+0x258] ;  /* 0x0002580001167983 */ /* 0x002ee40000300a00 */
[----:B------:R-:W-:Y:S02]  /*1c800*/  STL.64 [R1+0x1f0], R4 ;  /* 0x0001f00401007387 */ /* 0x000fe40000100a00 */
[----:B------:R-:W-:Y:S01]  /*1c810*/  STL.64 [R1+0x1f8], R6 ;  /* 0x0001f80601007387 */ /* 0x000fe20000100a00 */
[----:B------:R-:W3:Y:S01]  /*1c820*/  LDL.LU.64 R8, [R1+0x210] ;  /* 0x0002100001087983 */ /* 0x000ee20000300a00 */
[----:B------:R-:W3:Y:S02]  /*1c830*/  LDL.LU.64 R10, [R1+0x218] ;  /* 0x00021800010a7983 */ /* 0x000ee40000300a00 */
[----:B--2---:R-:W2:Y:S02]  /*1c840*/  LDL.LU.64 R16, [R1+0x1b0] ;  /* 0x0001b00001107983 */ /* 0x004ea40000300a00 */
[----:B------:R-:W2:Y:S02]  /*1c850*/  LDL.LU.64 R18, [R1+0x1b8] ;  /* 0x0001b80001127983 */ /* 0x000ea40000300a00 */
[----:B--2---:R-:W-:Y:S01]  /*1c860*/  STL.64 [R1+0x2280], R18 ;  /* 0x0022801201007387 */ /* 0x004fe20000100a00 */
[----:B------:R0:W-:Y:S03]  /*1c870*/  STL.64 [R1+0x2278], R16 ;  /* 0x0022781001007387 */ /* 0x0001e60000100a00 */
[----:B0-----:R-:W2:Y:S01]  /*1c880*/  LDL.LU.64 R16, [R1+0x220] ;  /* 0x0002200001107983 */ /* 0x001ea20000300a00 */
[----:B------:R-:W2:Y:S03]  /*1c890*/  LDL.LU.64 R18, [R1+0x228] ;  /* 0x0002280001127983 */ /* 0x000ea60000300a00 */
[----:B--2---:R-:W-:Y:S01]  /*1c8a0*/  STL.64 [R1+0x2298], R18 ;  /* 0x0022981201007387 */ /* 0x004fe20000100a00 */
[----:B------:R0:W-:Y:S03]  /*1c8b0*/  STL.64 [R1+0x2290], R16 ;  /* 0x0022901001007387 */ /* 0x0001e60000100a00 */
[----:B0-----:R-:W3:Y:S01]  /*1c8c0*/  LDL.LU.64 R16, [R1+0x60] ;  /* 0x0000600001107983 */ /* 0x001ee20000300a00 */
[----:B------:R-:W2:Y:S02]  /*1c8d0*/  LDL.LU.64 R4, [R1+0x1a0] ;  /* 0x0001a00001047983 */ /* 0x000ea40000300a00 */
[----:B------:R-:W2:Y:S02]  /*1c8e0*/  LDL.LU.64 R6, [R1+0x1a8] ;  /* 0x0001a80001067983 */ /* 0x000ea40000300a00 */
[----:B----4-:R-:W-:Y:S01]  /*1c8f0*/  STL.64 [R1+0x2230], R26 ;  /* 0x0022301a01007387 */ /* 0x010fe20000100a00 */
[----:B------:R0:W-:Y:S04]  /*1c900*/  STL.64 [R1+0x2228], R24 ;  /* 0x0022281801007387 */ /* 0x0001e80000100a00 */
[----:B0-----:R-:W4:Y:S01]  /*1c910*/  LDL.LU.64 R24, [R1+0x70] ;  /* 0x0000700001187983 */ /* 0x001f220000300a00 */
[C---:B---3--:R-:W-:Y:S08]  /*1c920*/  HMMA.16816.F32 R8, R12.reuse, R16, R8 ;  /* 0x000000100c08723c */ /* 0x048ff00000001808 */
[----:B----4-:R-:W-:Y:S01]  /*1c930*/  HMMA.16816.F32 R20, R12, R24, R20 ;  /* 0x000000180c14723c */ /* 0x010fe20000001814 */
[----:B------:R-:W-:-:S02]  /*1c940*/  IMAD.MOV.U32 R27, RZ, RZ, R16 ;  /* 0x000000ffff1b7224 */ /* 0x000fc400078e0010 */
[----:B------:R-:W-:Y:S11]  /*1c950*/  IMAD.MOV.U32 R26, RZ, RZ, R17 ;  /* 0x000000ffff1a7224 */ /* 0x000ff600078e0011 */
[----:B------:R-:W-:Y:S09]  /*1c960*/  @!UPT UIADD3 URZ, URZ, URZ, URZ ;  /* 0x0000003f3f3ff290 */ /* 0x000ff2000fffe03f */
[----:B------:R0:W-:Y:S01]  /*1c970*/  STL.64 [R1+0x200], R20 ;  /* 0x0002001401007387 */ /* 0x0001e20000100a00 */
[----:B------:R-:W-:Y:S03]  /*1c980*/  STL.64 [R1+0x208], R22 ;  /* 0x0002081601007387 */ /* 0x000fe60000100a00 */
[----:B0-----:R-:W3:Y:S01]  /*1c990*/  LDL.LU.64 R20, [R1+0x22a0] ;  /* 0x0022a00001147983 */ /* 0x001ee20000300a00 */
[----:B------:R-:W4:Y:S02]  /*1c9a0*/  LDL.LU.64 R18, [R1+0x2298] ;  /* 0x0022980001127983 */ /* 0x000f240000300a00 */
[----:B------:R-:W4:Y:S02]  /*1c9b0*/  LDL.LU.64 R16, [R1+0x2290] ;  /* 0x0022900001107983 */ /* 0x000f240000300a00 */
[----:B------:R0:W-:Y:S02]  /*1c9c0*/  STL.64 [R1+0x210], R8 ;  /* 0x0002100801007387 */ /* 0x0001e40000100a00 */
[----:B0-----:R-:W4:Y:S01]  /*1c9d0*/  LDL.LU.64 R8, [R1+0x2288] ;  /* 0x0022880001087983 */ /* 0x001f220000300a00 */
[----:B------:R-:W-:-:S02]  /*1c9e0*/  IMAD.MOV.U32 R2, RZ, RZ, R10 ;  /* 0x000000ffff027224 */ /* 0x000fc400078e000a */
[----:B------:R-:W-:-:S03]  /*1c9f0*/  IMAD.MOV.U32 R23, RZ, RZ, R24 ;  /* 0x000000ffff177224 */ /* 0x000fc600078e0018 */
[----:B------:R0:W-:Y:S01]  /*1ca00*/  STL [R1+0x20d8], R2 ;  /* 0x0020d80201007387 */ /* 0x0001e20000100800 */
[C---:B----4-:R-:W-:Y:S01]  /*1ca10*/  HMMA.16816.F32 R16, R12.reuse, R8, R16 ;  /* 0x000000080c10723c */ /* 0x050fe20000001810 */
[----:B------:R-:W-:Y:S02]  /*1ca20*/  IMAD.MOV.U32 R24, RZ, RZ, R8 ;  /* 0x000000ffff187224 */ /* 0x000fe400078e0008 */
[----:B0-----:R-:W-:Y:S11]  /*1ca30*/  IMAD.MOV.U32 R2, RZ, RZ, R9 ;  /* 0x000000ffff027224 */ /* 0x001ff600078e0009 */
[----:B------:R-:W-:Y:S09]  /*1ca40*/  @!UPT UIADD3 URZ, URZ, URZ, URZ ;  /* 0x0000003f3f3ff290 */ /* 0x000ff2000fffe03f */
[----:B------:R-:W-:Y:S01]  /*1ca50*/  STL.64 [R1+0x250], R16 ;  /* 0x0002501001007387 */ /* 0x000fe20000100a00 */
[----:B------:R0:W-:Y:S03]  /*1ca60*/  STL.64 [R1+0x258], R18 ;  /* 0x0002581201007387 */ /* 0x0001e60000100a00 */
[----:B0-----:R-:W4:Y:S01]  /*1ca70*/  LDL.LU.64 R18, [R1+0x2280] ;  /* 0x0022800001127983 */ /* 0x001f220000300a00 */
[----:B------:R-:W4:Y:S02]  /*1ca80*/  LDL.LU.64 R16, [R1+0x2278] ;  /* 0x0022780001107983 */ /* 0x000f240000300a00 */
[----:B------:R-:W4:Y:S02]  /*1ca90*/  LDL.LU.64 R8, [R1+0x2270] ;  /* 0x0022700001087983 */ /* 0x000f240000300a00 */
[----:B------:R-:W-:Y:S02]  /*1caa0*/  IMAD.MOV.U32 R22, RZ, RZ, R25 ;  /* 0x000000ffff167224 */ /* 0x000fe400078e0019 */
[----:B------:R-:W-:Y:S01]  /*1cab0*/  IMAD.MOV.U32 R0, RZ, RZ, R11 ;  /* 0x000000ffff007224 */ /* 0x000fe200078e000b */
[----:B----4-:R-:W-:Y:S01]  /*1cac0*/  HMMA.16816.F32 R16, R12, R8, R16 ;  /* 0x000000080c10723c */ /* 0x010fe20000001810 */
[----:B------:R-:W-:-:S02]  /*1cad0*/  IMAD.MOV.U32 R28, RZ, RZ, R8 ;  /* 0x000000ffff1c7224 */ /* 0x000fc400078e0008 */
[----:B------:R-:W-:Y:S11]  /*1cae0*/  IMAD.MOV.U32 R25, RZ, RZ, R9 ;  /* 0x000000ffff197224 */ /* 0x000ff600078e0009 */
[----:B------:R-:W-:Y:S09]  /*1caf0*/  @!UPT UIADD3 URZ, URZ, URZ, URZ ;  /* 0x0000003f3f3ff290 */ /* 0x000ff2000fffe03f */
[----:B------:R-:W-:Y:S01]  /*1cb00*/  STL.64 [R1+0x270], R16 ;  /* 0x0002701001007387 */ /* 0x000fe20000100a00 */
[----:B------:R0:W-:Y:S03]  /*1cb10*/  STL.64 [R1+0x278], R18 ;  /* 0x0002781201007387 */ /* 0x0001e60000100a00 */
[----:B0-----:R-:W4:Y:S01]  /*1cb20*/  LDL.LU.64 R18, [R1+0x2268] ;  /* 0x0022680001127983 */ /* 0x001f220000300a00 */
[----:B------:R-:W3:Y:S02]  /*1cb30*/  LDL.LU.64 R16, [R1+0x2260] ;  /* 0x0022600001107983 */ /* 0x000ee40000300a00 */
[----:B------:R-:W2:Y:S02]  /*1cb40*/  LDL.LU.64 R10, [R1+0x2258] ;  /* 0x00225800010a7983 */ /* 0x000ea40000300a00 */
[----:B------:R-:W2:Y:S02]  /*1cb50*/  LDL.LU.64 R8, [R1+0x2250] ;  /* 0x0022500001087983 */ /* 0x000ea40000300a00 */
[----:B--2---:R-:W-:Y:S01]  /*1cb60*/  HMMA.16816.F32 R12, R12, R8, R4 ;  /* 0x000000080c0c723c */ /* 0x004fe20000001804 */
[----:B------:R-:W3:Y:S01]  /*1cb70*/  LDL.LU.64 R4, [R1+0x2a0] ;  /* 0x0002a00001047983 */ /* 0x000ee20000300a00 */
[----:B------:R-:W3:Y:S11]  /*1cb80*/  LDL.LU.64 R6, [R1+0x2a8] ;  /* 0x0002a80001067983 */ /* 0x000ef60000300a00 */
[----:B------:R-:W-:Y:S10]  /*1cb90*/  @!UPT UIADD3 URZ, URZ, URZ, URZ ;  /* 0x0000003f3f3ff290 */ /* 0x000ff4000fffe03f */
[----:B------:R-:W-:Y:S01]  /*1cba0*/  STL.64 [R1+0x240], R12 ;  /* 0x0002400c01007387 */ /* 0x000fe20000100a00 */
[----:B------:R-:W-:Y:S02]  /*1cbb0*/  STL.64 [R1+0x248], R14 ;  /* 0x0002480e01007387 */ /* 0x000fe40000100a00 */
[----:B------:R-:W-:Y:S02]  /*1cbc0*/  STL.64 [R1+0x21d0], R10 ;  /* 0x0021d00a01007387 */ /* 0x000fe40000100a00 */
[----:B------:R0:W-:Y:S02]  /*1cbd0*/  STL.64 [R1+0x21c8], R8 ;  /* 0x0021c80801007387 */ /* 0x0001e40000100a00 */
[----:B0-----:R-:W-:Y:S02]  /*1cbe0*/  IMAD.MOV.U32 R8, RZ, RZ, R28 ;  /* 0x000000ffff087224 */ /* 0x001fe400078e001c */
[----:B------:R-:W-:Y:S01]  /*1cbf0*/  IMAD.MOV.U32 R9, RZ, RZ, R25 ;  /* 0x000000ffff097224 */ /* 0x000fe200078e0019 */
[----:B------:R-:W2:Y:S01]  /*1cc00*/  LDL.LU R28, [R1+0x2248] ;  /* 0x00224800011c7983 */ /* 0x000ea20000300800 */
[----:B----4-:R-:W-:-:S03]  /*1cc10*/  IMAD.MOV.U32 R25, RZ, RZ, R19 ;  /* 0x000000ffff197224 */ /* 0x010fc600078e0013 */
[----:B------:R0:W-:Y:S02]  /*1cc20*/  STL.64 [R1+0x21e8], R8 ;  /* 0x0021e80801007387 */ /* 0x0001e40000100a00 */
[----:B0-----:R-:W-:Y:S02]  /*1cc30*/  IMAD.MOV.U32 R8, RZ, RZ, R24 ;  /* 0x000000ffff087224 */ /* 0x001fe400078e0018 */
[----:B------:R-:W-:Y:S02]  /*1cc40*/  IMAD.MOV.U32 R24, RZ, RZ, R18 ;  /* 0x000000ffff187224 */ /* 0x000fe400078e0012 */
[----:B------:R-:W3:Y:S01]  /*1cc50*/  LDL.LU R18, [R1+0x2244] ;  /* 0x0022440001127983 */ /* 0x000ee20000300800 */
[----:B------:R-:W3:Y:S02]  /*1cc60*/  LDL.LU R19, [R1+0x2240] ;  /* 0x0022400001137983 */ /* 0x000ee40000300800 */
[----:B------:R-:W-:-:S05]  /*1cc70*/  IMAD.MOV.U32 R9, RZ, RZ, R2 ;  /* 0x000000ffff097224 */ /* 0x000fca00078e0002 */
[----:B------:R-:W-:Y:S01]  /*1cc80*/  STL.64 [R1+0x2200], R8 ;  /* 0x0022000801007387 */ /* 0x000fe20000100a00 */
[----:B------:R-:W4:Y:S02]  /*1cc90*/  LDL R14, [R1+0x68] ;  /* 0x00006800010e7983 */ /* 0x000f240000100800 */
[----:B------:R-:W-:Y:S02]  /*1cca0*/  IMAD.MOV.U32 R12, RZ, RZ, R27 ;  /* 0x000000ffff0c7224 */ /* 0x000fe400078e001b */
[----:B------:R-:W-:Y:S02]  /*1ccb0*/  IMAD.MOV.U32 R13, RZ, RZ, R26 ;  /* 0x000000ffff0d7224 */ /* 0x000fe400078e001a */
[----:B--2---:R-:W-:Y:S01]  /*1ccc0*/  IMAD.MOV.U32 R15, RZ, RZ, R28 ;  /* 0x000000ffff0f7224 */ /* 0x004fe200078e001c */
[----:B---3--:R-:W-:Y:S04]  /*1ccd0*/  HMMA.16816.F32 R4, R16, R20, R4 ;  /* 0x000000141004723c */ /* 0x008fe80000001804 */
[----:B----4-:R-:W-:Y:S01]  /*1cce0*/  STL.64 [R1+0x2210], R14 ;  /* 0x0022100e01007387 */ /* 0x010fe20000100a00 */
[----:B------:R0:W-:Y:S02]  /*1ccf0*/  STL.64 [R1+0x2208], R12 ;  /* 0x0022080c01007387 */ /* 0x0001e40000100a00 */
[----:B0-----:R-:W-:-:S02]  /*1cd00*/  IMAD.MOV.U32 R12, RZ, RZ, R23 ;  /* 0x000000ffff0c7224 */ /* 0x001fc400078e0017 */
[----:B------:R-:W-:-:S05]  /*1cd10*/  IMAD.MOV.U32 R13, RZ, RZ, R22 ;  /* 0x000000ffff0d7224 */ /* 0x000fca00078e0016 */
[----:B------:R0:W-:Y:S09]  /*1cd20*/  STL.64 [R1+0x2238], R12 ;  /* 0x0022380c01007387 */ /* 0x0001f20000100a00 */
[----:B------:R1:W-:Y:S02]  /*1cd30*/  STL.64 [R1+0x230], R4 ;  /* 0x0002300401007387 */ /* 0x0003e40000100a00 */
[----:B------:R2:W-:Y:S02]  /*1cd40*/  STL [R1+0x238], R6 ;  /* 0x0002380601007387 */ /* 0x0005e40000100800 */
[----:B------:R-:W-:Y:S01]  /*1cd50*/  IMAD.MOV.U32 R28, RZ, RZ, R7 ;  /* 0x000000ffff1c7224 */ /* 0x000fe200078e0007 */
[----:B0-----:R-:W3:Y:S01]  /*1cd60*/  LDL.LU.64 R12, [R1+0x290] ;  /* 0x00029000010c7983 */ /* 0x001ee20000300a00 */
[----:B------:R-:W3:Y:S02]  /*1cd70*/  LDL.LU.64 R14, [R1+0x298] ;  /* 0x00029800010e7983 */ /* 0x000ee40000300a00 */
[----:B-1----:R-:W4:Y:S02]  /*1cd80*/  LDL.LU.64 R4, [R1+0x260] ;  /* 0x0002600001047983 */ /* 0x002f240000300a00 */
[----:B--2---:R-:W4:Y:S01]  /*1cd90*/  LDL.LU.64 R6, [R1+0x268] ;  /* 0x0002680001067983 */ /* 0x004f220000300a00 */
[----:B------:R-:W2:Y:S01]  /*1cda0*/  LDL.LU.64 R8, [R1+0x190] ;  /* 0x0001900001087983 */ /* 0x000ea20000300a00 */
[----:B------:R-:W2:Y:S03]  /*1cdb0*/  LDL.LU.64 R10, [R1+0x198] ;  /* 0x00019800010a7983 */ /* 0x000ea60000300a00 */
[----:B--2---:R-:W-:Y:S01]  /*1cdc0*/  STL.64 [R1+0x2220], R10 ;  /* 0x0022200a01007387 */ /* 0x004fe20000100a00 */
[----:B------:R0:W-:Y:S03]  /*1cdd0*/  STL.64 [R1+0x2218], R8 ;  /* 0x0022180801007387 */ /* 0x0001e60000100a00 */
[----:B0-----:R-:W2:Y:S01]  /*1cde0*/  LDL.LU.64 R8, [R1+0x280] ;  /* 0x0002800001087983 */ /* 0x001ea20000300a00 */
[----:B------:R-:W2:Y:S02]  /*1cdf0*/  LDL.LU.64 R10, [R1+0x288] ;  /* 0x00028800010a7983 */ /* 0x000ea40000300a00 */
[----:B------:R-:W2:Y:S02]  /*1ce00*/  LDL.LU.64 R20, [R1+0x140] ;  /* 0x0001400001147983 */ /* 0x000ea40000300a00 */
[----:B------:R-:W2:Y:S01]  /*1ce10*/  LDL.LU.64 R22, [R1+0x148] ;  /* 0x0001480001167983 */ /* 0x000ea20000300a00 */
[C---:B---3--:R-:W-:Y:S01]  /*1ce20*/  HMMA.16816.F32 R24, R16.reuse, R24, R12 ;  /* 0x000000181018723c */ /* 0x048fe2000000180c */
[----:B--2---:R-:W-:Y:S01]  /*1ce30*/  STL.64 [R1+0x21e0], R22 ;  /* 0x0021e01601007387 */ /* 0x004fe20000100a00 */
[----:B------:R0:W-:Y:S03]  /*1ce40*/  STL.64 [R1+0x21d8], R20 ;  /* 0x0021d81401007387 */ /* 0x0001e60000100a00 */
[----:B0-----:R-:W2:Y:S01]  /*1ce50*/  LDL.LU.64 R20, [R1+0x150] ;  /* 0x0001500001147983 */ /* 0x001ea20000300a00 */
[----:B------:R-:W3:Y:S03]  /*1ce60*/  LDL.LU.64 R22, [R1+0x158] ;  /* 0x0001580001167983 */ /* 0x000ee60000300a00 */
[----:B---3--:R-:W-:Y:S01]  /*1ce70*/  STL.64 [R1+0x21f8], R22 ;  /* 0x0021f81601007387 */ /* 0x008fe20000100a00 */
[----:B--2---:R0:W-:Y:S03]  /*1ce80*/  STL.64 [R1+0x21f0], R20 ;  /* 0x0021f01401007387 */ /* 0x0041e60000100a00 */
[----:B0-----:R-:W2:Y:S01]  /*1ce90*/  LDL.LU.64 R20, [R1+0x180] ;  /* 0x0001800001147983 */ /* 0x001ea20000300a00 */
[----:B------:R-:W2:Y:S02]  /*1cea0*/  LDL.LU.64 R22, [R1+0x188] ;  /* 0x0001880001167983 */ /* 0x000ea40000300a00 */
[----:B------:R-:W-:Y:S02]  /*1ceb0*/  STL [R1+0x2058], R28 ;  /* 0x0020581c01007387 */ /* 0x000fe40000100800 */
[----:B------:R-:W3:Y:S05]  /*1cec0*/  LDL.LU.64 R12, [R1+0x2238] ;  /* 0x00223800010c7983 */ /* 0x000eea0000300a00 */
[----:B------:R-:W-:Y:S01]  /*1ced0*/  STL.64 [R1+0x220], R24 ;  /* 0x0002201801007387 */ /* 0x000fe20000100a00 */
[----:B------:R0:W-:Y:S03]  /*1cee0*/  STL.64 [R1+0x228], R26 ;  /* 0x0002281a01007387 */ /* 0x0001e60000100a00 */
[----:B0-----:R-:W2:Y:S01]  /*1cef0*/  LDL.LU.64 R26, [R1+0x2230] ;  /* 0x00223000011a7983 */ /* 0x001ea20000300a00 */
[----:B------:R-:W4:Y:S01]  /*1cf00*/  LDL.LU.64 R24, [R1+0x2228] ;  /* 0x0022280001187983 */ /* 0x000f220000300a00 */
[C---:B---3--:R-:W-:Y:S08]  /*1cf10*/  HMMA.16816.F32 R12, R16.reuse, R12, R8 ;  /* 0x0000000c100c723c */ /* 0x048ff00000001808 */
[C---:B----4-:R-:W-:Y:S11]  /*1cf20*/  HMMA.16816.F32 R4, R16.reuse, R24, R4 ;  /* 0x000000181004723c */ /* 0x050ff60000001804 */
[----:B------:R-:W-:Y:S11]  /*1cf30*/  @!UPT UIADD3 URZ, URZ, URZ, URZ ;  /* 0x0000003f3f3ff290 */ /* 0x000ff6000fffe03f */
[----:B------:R-:W-:Y:S01]  /*1cf40*/  @!UPT UIADD3 URZ, URZ, URZ, URZ ;  /* 0x0000003f3f3ff290 */ /* 0x000fe2000fffe03f */
[----:B------:R0:W-:Y:S01]  /*1cf50*/  STL.64 [R1+0x260], R4 ;  /* 0x0002600401007387 */ /* 0x0001e20000100a00 */
[----:B------:R1:W-:Y:S02]  /*1cf60*/  STL [R1+0x268], R6 ;  /* 0x0002680601007387 */ /* 0x0003e40000100800 */
[----:B------:R-:W-:Y:S01]  /*1cf70*/  IMAD.MOV.U32 R28, RZ, RZ, R7 ;  /* 0x000000ffff1c7224 */ /* 0x000fe200078e0007 */
[----:B0-----:R-:W3:Y:S01]  /*1cf80*/  LDL.LU R4, [R1+0x120] ;  /* 0x0001200001047983 */ /* 0x001ee20000300800 */
[----:B------:R-:W3:Y:S02]  /*1cf90*/  LDL.LU R5, [R1+0x124] ;  /* 0x0001240001057983 */ /* 0x000ee40000300800 */
[----:B-1----:R-:W3:Y:S02]  /*1cfa0*/  LDL.LU R6, [R1+0x128] ;  /* 0x0001280001067983 */ /* 0x002ee40000300800 */
[----:B------:R-:W3:Y:S01]  /*1cfb0*/  LDL.LU R7, [R1+0x12c] ;  /* 0x00012c0001077983 */ /* 0x000ee20000300800 */
[----:B------:R-:W-:Y:S01]  /*1cfc0*/  STL [R1+0x205c], R28 ;  /* 0x00205c1c01007387 */ /* 0x000fe20000100800 */
[----:B------:R-:W4:Y:S02]  /*1cfd0*/  LDL.LU.64 R10, [R1+0x2220] ;  /* 0x00222000010a7983 */ /* 0x000f240000300a00 */
[----:B------:R-:W4:Y:S02]  /*1cfe0*/  LDL.LU.64 R8, [R1+0x2218] ;  /* 0x0022180001087983 */ /* 0x000f240000300a00 */
[----:B------:R-:W-:Y:S01]  /*1cff0*/  STL.64 [R1+0x290], R12 ;  /* 0x0002900c01007387 */ /* 0x000fe20000100a00 */
[----:B------:R0:W-:Y:S04]  /*1d000*/  STL.64 [R1+0x298], R14 ;  /* 0x0002980e01007387 */ /* 0x0001e80000100a00 */
[----:B0-----:R-:W2:Y:S01]  /*1d010*/  LDL.LU.64 R14, [R1+0x2210] ;  /* 0x00221000010e7983 */ /* 0x001ea20000300a00 */
[----:B------:R-:W4:Y:S02]  /*1d020*/  LDL.LU.64 R12, [R1+0x2208] ;  /* 0x00220800010c7983 */ /* 0x000f240000300a00 */
[C---:B----4-:R-:W-:Y:S11]  /*1d030*/  HMMA.16816.F32 R8, R16.reuse, R12, R8 ;  /* 0x0000000c1008723c */ /* 0x050ff60000001808 */
[----:B------:R-:W-:Y:S11]  /*1d040*/  @!UPT UIADD3 URZ, URZ, URZ, URZ ;  /* 0x0000003f3f3ff290 */ /* 0x000ff6000fffe03f */
[----:B------:R-:W-:Y:S01]  /*1d050*/  @!UPT UIADD3 URZ, URZ, URZ, URZ ;  /* 0x0000003f3f3ff290 */ /* 0x000fe2000fffe03f */
[----:B------:R0:W-:Y:S01]  /*1d060*/  STL.64 [R1+0x2a0], R8 ;  /* 0x0002a00801007387 */ /* 0x0001e20000100a00 */
[----:B------:R-:W-:Y:S03]  /*1d070*/  STL [R1+0x2a8], R10 ;  /* 0x0002a80a01007387 */ /* 0x000fe60000100800 */
[----:B0-----:R-:W4:Y:S01]  /*1d080*/  LDL.LU.64 R8, [R1+0x2200] ;  /* 0x0022000001087983 */ /* 0x001f220000300a00 */
[----:B------:R-:W-:Y:S02]  /*1d090*/  IMAD.MOV.U32 R28, RZ, RZ, R11 ;  /* 0x000000ffff1c7224 */ /* 0x000fe400078e000b */
[----:B--2---:R0:W-:Y:S02]  /*1d0a0*/  STL.64 [R1+0x2180], R14 ;  /* 0x0021800e01007387 */ /* 0x0041e40000100a00 */
[----:B0-----:R-:W2:Y:S01]  /*1d0b0*/  LDL.64 R14, [R1+0xa8] ;  /* 0x0000a800010e7983 */ /* 0x001ea20000100a00 */
[----:B------:R-:W-:Y:S01]  /*1d0c0*/  STL [R1+0x2060], R28 ;  /* 0x0020601c01007387 */ /* 0x000fe20000100800 */
[C---:B----4-:R-:W-:Y:S02]  /*1d0d0*/  HMMA.16816.F32 R8, R16.reuse, R8, R20 ;  /* 0x000000081008723c */ /* 0x050fe40000001814 */
[----:B------:R-:W4:Y:S01]  /*1d0e0*/  LDL.LU.64 R22, [R1+0x21f8] ;  /* 0x0021f80001167983 */ /* 0x000f220000300a00 */
[----:B------:R-:W4:Y:S11]  /*1d0f0*/  LDL.LU.64 R20, [R1+0x21f0] ;  /* 0x0021f00001147983 */ /* 0x000f360000300a00 */
[----:B------:R-:W-:Y:S09]  /*1d100*/  @!UPT UIADD3 URZ, URZ, URZ, URZ ;  /* 0x0000003f3f3ff290 */ /* 0x000ff2000fffe03f */
[----:B------:R0:W-:Y:S01]  /*1d110*/  STL.64 [R1+0x2c0], R8 ;  /* 0x0002c00801007387 */ /* 0x0001e20000100a00 */
[----:B------:R4:W-:Y:S03]  /*1d120*/  STL.64 [R1+0x2c8], R10 ;  /* 0x0002c80a01007387 */ /* 0x0009e60000100a00 */
[----:B0-----:R-:W4:Y:S02]  /*1d130*/  LDL.LU.64 R8, [R1+0x21e8] ;  /* 0x0021e80001087983 */ /* 0x001f240000300a00 */
[C---:B----4-:R-:W-:Y:S02]  /*1d140*/  HMMA.16816.F32 R8, R16.reuse, R8, R20 ;  /* 0x000000081008723c */ /* 0x050fe40000001814 */
[----:B------:R-:W4:Y:S01]  /*1d150*/  LDL.LU.64 R22, [R1+0x21e0] ;  /* 0x0021e00001167983 */ /* 0x000f220000300a00 */
[----:B------:R-:W4:Y:S11]  /*1d160*/  LDL.LU.64 R20, [R1+0x21d8] ;  /* 0x0021d80001147983 */ /* 0x000f360000300a00 */
[----:B------:R-:W-:Y:S09]  /*1d170*/  @!UPT UIADD3 URZ, URZ, URZ, URZ ;  /* 0x0000003f3f3ff290 */ /* 0x000ff2000fffe03f */
[----:B------:R-:W-:Y:S01]  /*1d180*/  STL.64 [R1+0x340], R8 ;  /* 0x0003400801007387 */ /* 0x000fe20000100a00 */
[----:B------:R0:W-:Y:S03]  /*1d190*/  STL.64 [R1+0x348], R10 ;  /* 0x0003480a01007387 */ /* 0x0001e60000100a00 */
[----:B0-----:R-:W2:Y:S01]  /*1d1a0*/  LDL.LU.64 R10, [R1+0x21d0] ;  /* 0x0021d000010a7983 */ /* 0x001ea20000300a00 */
[----:B------:R-:W4:Y:S02]  /*1d1b0*/  LDL.LU.64 R8, [R1+0x21c8] ;  /* 0x0021c80001087983 */ /* 0x000f240000300a00 */
[----:B----4-:R-:W-:Y:S01]  /*1d1c0*/  HMMA.16816.F32 R16, R16, R8, R20 ;  /* 0x000000081010723c */ /* 0x010fe20000001814 */
[----:B------:R-:W4:Y:S01]  /*1d1d0*/  LDL.LU.64 R22, [R1+0x21c0] ;  /* 0x0021c00001167983 */ /* 0x000f220000300a00 */
[----:B------:R-:W3:Y:S02]  /*1d1e0*/  LDL.LU.64 R20, [R1+0x21b8] ;  /* 0x0021b80001147983 */ /* 0x000ee40000300a00 */
[----:B--2---:R-:W-:Y:S11]  /*1d1f0*/  STL.64 [R1+0x2148], R10 ;  /* 0x0021480a01007387 */ /* 0x004ff60000100a00 */
[----:B------:R-:W-:Y:S08]  /*1d200*/  @!UPT UIADD3 URZ, URZ, URZ, URZ ;  /* 0x0000003f3f3ff290 */ /* 0x000ff0000fffe03f */
[----:B------:R0:W-:Y:S01]  /*1d210*/  STL.64 [R1+0x330], R16 ;  /* 0x0003301001007387 */ /* 0x0001e20000100a00 */
[----:B------:R3:W-:Y:S02]  /*1d220*/  STL.64 [R1+0x338], R18 ;  /* 0x0003381201007387 */ /* 0x0007e40000100a00 */
[----:B0-----:R-:W-:Y:S02]  /*1d230*/  IMAD.MOV.U32 R17, RZ, RZ, R3 ;  /* 0x000000ffff117224 */ /* 0x001fe400078e0003 */
[----:B----4-:R-:W-:Y:S02]  /*1d240*/  IMAD.MOV.U32 R16, RZ, RZ, R23 ;  /* 0x000000ffff107224 */ /* 0x010fe400078e0017 */
[----:B------:R-:W2:Y:S01]  /*1d250*/  LDL.LU R23, [R1+0x21b0] ;  /* 0x0021b00001177983 */ /* 0x000ea20000300800 */
[----:B------:R-:W4:Y:S02]  /*1d260*/  LDL.LU R3, [R1+0x21ac] ;  /* 0x0021ac0001037983 */ /* 0x000f240000300800 */
[----:B---3--:R-:W-:-:S02]  /*1d270*/  IMAD.MOV.U32 R18, RZ, RZ, R20 ;  /* 0x000000ffff127224 */ /* 0x008fc400078e0014 */
[----:B------:R-:W-:Y:S01]  /*1d280*/  IMAD.MOV.U32 R19, RZ, RZ, R21 ;  /* 0x000000ffff137224 */ /* 0x000fe200078e0015 */
[----:B------:R-:W3:Y:S01]  /*1d290*/  LDL.LU R20, [R1+0x21a8] ;  /* 0x0021a80001147983 */ /* 0x000ee20000300800 */
[----:B------:R-:W3:Y:S03]  /*1d2a0*/  LDL.LU R21, [R1+0x21a4] ;  /* 0x0021a40001157983 */ /* 0x000ee60000300800 */
[----:B------:R-:W-:Y:S01]  /*1d2b0*/  STL.64 [R1+0x20f8], R18 ;  /* 0x0020f81201007387 */ /* 0x000fe20000100a00 */
[----:B------:R0:W-:Y:S02]  /*1d2c0*/  STL.64 [R1+0x20f0], R16 ;  /* 0x0020f01001007387 */ /* 0x0001e40000100a00 */
[----:B0-----:R-:W-:Y:S02]  /*1d2d0*/  IMAD.MOV.U32 R16, RZ, RZ, R22 ;  /* 0x000000ffff107224 */ /* 0x001fe400078e0016 */
[----:B------:R-:W3:Y:S01]  /*1d2e0*/  LDL.LU R22, [R1+0x21a0] ;  /* 0x0021a00001167983 */ /* 0x000ee20000300800 */
[----:B--2---:R-:W-:-:S02]  /*1d2f0*/  IMAD.MOV.U32 R17, RZ, RZ, R23 ;  /* 0x000000ffff117224 */ /* 0x004fc400078e0017 */
[----:B----4-:R-:W-:Y:S01]  /*1d300*/  IMAD.MOV.U32 R18, RZ, RZ, R3 ;  /* 0x000000ffff127224 */ /* 0x010fe200078e0003 */
[----:B------:R-:W3:Y:S01]  /*1d310*/  LDL.LU R23, [R1+0x219c] ;  /* 0x00219c0001177983 */ /* 0x000ee20000300800 */
[----:B------:R-:W2:Y:S02]  /*1d320*/  LDL.LU R3, [R1+0x2198] ;  /* 0x0021980001037983 */ /* 0x000ea40000300800 */
[----:B------:R-:W4:Y:S02]  /*1d330*/  LDL.64 R10, [R1+0x48] ;  /* 0x00004800010a7983 */ /* 0x000f240000100a00 */
[----:B------:R-:W-:Y:S01]  /*1d340*/  IMAD.MOV.U32 R19, RZ, RZ, R29 ;  /* 0x000000ffff137224 */ /* 0x000fe200078e001d */
[----:B----4-:R0:W-:Y:S04]  /*1d350*/  STL.64 [R1+0x2160], R10 ;  /* 0x0021600a01007387 */ /* 0x0101e80000100a00 */
[----:B------:R1:W-:Y:S02]  /*1d360*/  STL.64 [R1+0x2108], R18 ;  /* 0x0021081201007387 */ /* 0x0003e40000100a00 */
[----:B------:R-:W-:Y:S01]  /*1d370*/  STL.64 [R1+0x2100], R16 ;  /* 0x0021001001007387 */ /* 0x000fe20000100a00 */
[----:B0-----:R-:W4:Y:S04]  /*1d380*/  LDL.64 R10, [R1+0x58] ;  /* 0x00005800010a7983 */ /* 0x001f280000100a00 */
[----:B-1----:R-:W2:Y:S04]  /*1d390*/  LDL R18, [R1+0x98] ;  /* 0x0000980001127983 */ /* 0x002ea80000100800 */
[----:B------:R-:W2:Y:S04]  /*1d3a0*/  LDL R19, [R1+0x9c] ;  /* 0x00009c0001137983 */ /* 0x000ea80000100800 */
[----:B----4-:R0:W-:Y:S01]  /*1d3b0*/  STL.64 [R1+0x2178], R10 ;  /* 0x0021780a01007387 */ /* 0x0101e20000100a00 */
[----:B------:R-:W3:Y:S02]  /*1d3c0*/  LDL.LU R8, [R1+0x130] ;  /* 0x0001300001087983 */ /* 0x000ee40000300800 */
[----:B------:R-:W3:Y:S01]  /*1d3d0*/  LDL.LU R9, [R1+0x134] ;  /* 0x0001340001097983 */ /* 0x000ee20000300800 */
[----:B0-----:R-:W3:Y:S01]  /*1d3e0*/  LDL.LU R10, [R1+0x138] ;  /* 0x00013800010a7983 */ /* 0x001ee20000300800 */
[----:B--2---:R-:W-:-:S07]  /*1d3f0*/  IMAD.MOV.U32 R11, RZ, RZ, R3 ;  /* 0x000000ffff0b7224 */ /* 0x004fce00078e0003 */
[C---:B---3--:R-:W-:Y:S11]  /*1d400*/  HMMA.16816.F32 R8, R20.reuse, R14, R8 ;  /* 0x0000000e1408723c */ /* 0x048ff60000001808 */
[----:B------:R-:W-:Y:S11]  /*1d410*/  @!UPT UIADD3 URZ, URZ, URZ, URZ ;  /* 0x0000003f3f3ff290 */ /* 0x000ff6000fffe03f */
[----:B------:R-:W-:Y:S01]  /*1d420*/  @!UPT UIADD3 URZ, URZ, URZ, URZ ;  /* 0x0000003f3f3ff290 */ /* 0x000fe2000fffe03f */
[----:B------:R-:W-:Y:S01]  /*1d430*/  STL.64 [R1+0x320], R8 ;  /* 0x0003200801007387 */ /* 0x000fe20000100a00 */
[----:B------:R0:W-:Y:S02]  /*1d440*/  STL.64 [R1+0x328], R10 ;  /* 0x0003280a01007387 */ /* 0x0001e40000100a00 */
[C---:B0-----:R-:W-:Y:S01]  /*1d450*/  HMMA.16816.F32 R8, R20.reuse, R18, R4 ;  /* 0x000000121408723c */ /* 0x041fe20000001804 */
[----:B------:R-:W2:Y:S11]  /*1d460*/  LDL.LU R4, [R1+0x100] ;  /* 0x0001000001047983 */ /* 0x000eb60000300800 */
[----:B------:R-:W-:Y:S11]  /*1d470*/  @!UPT UIADD3 URZ, URZ, URZ, URZ ;  /* 0x0000003f3f3ff290 */ /* 0x000ff6000fffe03f */
[----:B------:R-:W-:Y:S01]  /*1d480*/  STL.64 [R1+0x310], R8 ;  /* 0x0003100801007387 */ /* 0x000fe20000100a00 */
[----:B------:R-:W-:Y:S02]  /*1d490*/  STL.64 [R1+0x318], R10 ;  /* 0x0003180a01007387 */ /* 0x000fe40000100a00 */
[----:B------:R-:W2:Y:S02]  /*1d4a0*/  LDL.LU R5, [R1+0x104] ;  /* 0x0001040001057983 */ /* 0x000ea40000300800 */
[----:B------:R-:W3:Y:S01]  /*1d4b0*/  LDL.LU R6, [R1+0x108] ;  /* 0x0001080001067983 */ /* 0x000ee20000300800 */
[----:B------:R-:W3:Y:S01]  /*1d4c0*/  LDL.LU R7, [R1+0x10c] ;  /* 0x00010c0001077983 */ /* 0x000ee20000300800 */
[----:B------:R-:W-:Y:S02]  /*1d4d0*/  IMAD.MOV.U32 R29, RZ, RZ, R14 ;  /* 0x000000ffff1d7224 */ /* 0x000fe400078e000e */
[----:B------:R-:W-:Y:S01]  /*1d4e0*/  IMAD.MOV.U32 R3, RZ, RZ, R15 ;  /* 0x000000ffff037224 */ /* 0x000fe200078e000f */
[----:B---3--:R-:W-:Y:S01]  /*1d4f0*/  STL.64 [R1+0x2190], R6 ;  /* 0x0021900601007387 */ /* 0x008fe20000100a00 */
[----:B--2---:R0:W-:Y:S03]  /*1d500*/  STL.64 [R1+0x2188], R4 ;  /* 0x0021880401007387 */ /* 0x0041e60000100a00 */
[----:B0-----:R-:W2:Y:S01]  /*1d510*/  LDL.LU R4, [R1+0x110] ;  /* 0x0001100001047983 */ /* 0x001ea20000300800 */
[----:B------:R-:W2:Y:S02]  /*1d520*/  LDL.LU R5, [R1+0x114] ;  /* 0x0001140001057983 */ /* 0x000ea40000300800 */
[----:B------:R-:W2:Y:S02]  /*1d530*/  LDL.LU R6, [R1+0x118] ;  /* 0x0001180001067983 */ /* 0x000ea40000300800 */
[----:B------:R-:W2:Y:S01]  /*1d540*/  LDL.LU R7, [R1+0x11c] ;  /* 0x00011c0001077983 */ /* 0x000ea20000300800 */
[----:B------:R-:W3:Y:S01]  /*1d550*/  LDL.64 R14, [R1+0x78] ;  /* 0x00007800010e7983 */ /* 0x000ee20000100a00 */
[----:B------:R-:W4:Y:S02]  /*1d560*/  LDL.LU R8, [R1+0xf0] ;  /* 0x0000f00001087983 */ /* 0x000f240000300800 */
[----:B------:R-:W4:Y:S02]  /*1d570*/  LDL.LU R9, [R1+0xf4] ;  /* 0x0000f40001097983 */ /* 0x000f240000300800 */
[----:B------:R-:W4:Y:S01]  /*1d580*/  LDL.LU R10, [R1+0xf8] ;  /* 0x0000f800010a7983 */ /* 0x000f220000300800 */
[----:B------:R-:W4:Y:S01]  /*1d590*/  LDL.LU R11, [R1+0xfc] ;  /* 0x0000fc00010b7983 */ /* 0x000f220000300800 */
[----:B------:R0:W-:Y:S02]  /*1d5a0*/  STL.64 [R1+0x2118], R18 ;  /* 0x0021181201007387 */ /* 0x0001e40000100a00 */
[----:B------:R-:W2:Y:S02]  /*1d5b0*/  LDL.LU R16, [R1+0x20] ;  /* 0x0000200001107983 */ /* 0x000ea40000300800 */
[----:B------:R-:W2:Y:S01]  /*1d5c0*/  LDL.LU R17, [R1+0x24] ;  /* 0x0000240001117983 */ /* 0x000ea20000300800 */
[----:B0-----:R-:W2:Y:S01]  /*1d5d0*/  LDL.LU R18, [R1+0x28] ;  /* 0x0000280001127983 */ /* 0x001ea20000300800 */
[----:B------:R-:W2:Y:S03]  /*1d5e0*/  LDL.LU R19, [R1+0x2c] ;  /* 0x00002c0001137983 */ /* 0x000ea60000300800 */
[----:B--2---:R-:W-:Y:S01]  /*1d5f0*/  STL.64 [R1+0x2140], R18 ;  /* 0x0021401201007387 */ /* 0x004fe20000100a00 */
[----:B------:R0:W-:Y:S03]  /*1d600*/  STL.64 [R1+0x2138], R16 ;  /* 0x0021381001007387 */ /* 0x0001e60000100a00 */
[----:B0-----:R-:W2:Y:S01]  /*1d610*/  LDL.LU R16, [R1+0xb0] ;  /* 0x0000b00001107983 */ /* 0x001ea20000300800 */
[----:B------:R-:W2:Y:S02]  /*1d620*/  LDL.LU R17, [R1+0xb4] ;  /* 0x0000b40001117983 */ /* 0x000ea40000300800 */
[----:B------:R-:W2:Y:S02]  /*1d630*/  LDL.LU R18, [R1+0xb8] ;  /* 0x0000b80001127983 */ /* 0x000ea40000300800 */
[----:B------:R-:W2:Y:S01]  /*1d640*/  LDL.LU R19, [R1+0xbc] ;  /* 0x0000bc0001137983 */ /* 0x000ea20000300800 */
[C---:B------:R-:W-:Y:S01]  /*1d650*/  HMMA.16816.F32 R4, R20.reuse, R26, R4 ;  /* 0x0000001a1404723c */ /* 0x040fe20000001804 */
[----:B--2---:R-:W-:Y:S01]  /*1d660*/  STL.64 [R1+0x2158], R18 ;  /* 0x0021581201007387 */ /* 0x004fe20000100a00 */
[----:B------:R0:W-:Y:S03]  /*1d670*/  STL.64 [R1+0x2150], R16 ;  /* 0x0021501001007387 */ /* 0x0001e60000100a00 */
[----:B0-----:R-:W2:Y:S01]  /*1d680*/  LDL.LU R16, [R1+0xd0] ;  /* 0x0000d00001107983 */ /* 0x001ea20000300800 */
[----:B------:R-:W2:Y:S02]  /*1d690*/  LDL.LU R17, [R1+0xd4] ;  /* 0x0000d40001117983 */ /* 0x000ea40000300800 */
[----:B------:R-:W2:Y:S02]  /*1d6a0*/  LDL.LU R18, [R1+0xd8] ;  /* 0x0000d80001127983 */ /* 0x000ea40000300800 */
[----:B------:R-:W2:Y:S02]  /*1d6b0*/  LDL.LU R19, [R1+0xdc] ;  /* 0x0000dc0001137983 */ /* 0x000ea40000300800 */
[----:B--2---:R-:W-:Y:S01]  /*1d6c0*/  STL.64 [R1+0x2170], R18 ;  /* 0x0021701201007387 */ /* 0x004fe20000100a00 */
[----:B------:R0:W-:Y:S03]  /*1d6d0*/  STL.64 [R1+0x2168], R16 ;  /* 0x0021681001007387 */ /* 0x0001e60000100a00 */
[----:B0-----:R-:W2:Y:S01]  /*1d6e0*/  LDL.LU R16, [R1+0xe0] ;  /* 0x0000e00001107983 */ /* 0x001ea20000300800 */
[----:B------:R-:W2:Y:S02]  /*1d6f0*/  LDL.LU R17, [R1+0xe4] ;  /* 0x0000e40001117983 */ /* 0x000ea40000300800 */
[----:B------:R-:W2:Y:S02]  /*1d700*/  LDL.LU R18, [R1+0xe8] ;  /* 0x0000e80001127983 */ /* 0x000ea40000300800 */
[----:B------:R-:W2:Y:S02]  /*1d710*/  LDL.LU R19, [R1+0xec] ;  /* 0x0000ec0001137983 */ /* 0x000ea40000300800 */
[----:B------:R-:W-:Y:S01]  /*1d720*/  STL.64 [R1+0x300], R4 ;  /* 0x0003000401007387 */ /* 0x000fe20000100a00 */
[----:B------:R0:W-:Y:S03]  /*1d730*/  STL.64 [R1+0x308], R6 ;  /* 0x0003080601007387 */ /* 0x0001e60000100a00 */
[----:B0-----:R-:W3:Y:S01]  /*1d740*/  LDL.LU.64 R6, [R1+0x2190] ;  /* 0x0021900001067983 */ /* 0x001ee20000300a00 */
[----:B------:R-:W3:Y:S02]  /*1d750*/  LDL.LU.64 R4, [R1+0x2188] ;  /* 0x0021880001047983 */ /* 0x000ee40000300a00 */
[----:B------:R0:W-:Y:S02]  /*1d760*/  STL.64 [R1+0x2110], R26 ;  /* 0x0021101a01007387 */ /* 0x0001e40000100a00 */
[----:B------:R-:W2:Y:S01]  /*1d770*/  LDL.LU R24, [R1+0x10] ;  /* 0x0000100001187983 */ /* 0x000ea20000300800 */
[----:B------:R-:W2:Y:S04]  /*1d780*/  LDL.LU R25, [R1+0x14] ;  /* 0x0000140001197983 */ /* 0x000ea80000300800 */
[----:B0-----:R-:W2:Y:S01]  /*1d790*/  LDL.LU R26, [R1+0x18] ;  /* 0x00001800011a7983 */ /* 0x001ea20000300800 */
[----:B------:R-:W2:Y:S01]  /*1d7a0*/  LDL.LU R27, [R1+0x1c] ;  /* 0x00001c00011b7983 */ /* 0x000ea20000300800 */
[C---:B---3--:R-:W-:Y:S11]  /*1d7b0*/  HMMA.16816.F32 R4, R20.reuse, R14, R4 ;  /* 0x0000000e1404723c */ /* 0x048ff60000001804 */
[----:B------:R-:W-:Y:S11]  /*1d7c0*/  @!UPT UIADD3 URZ, URZ, URZ, URZ ;  /* 0x0000003f3f3ff290 */ /* 0x000ff6000fffe03f */
[----:B------:R-:W-:Y:S01]  /*1d7d0*/  @!UPT UIADD3 URZ, URZ, URZ, URZ ;  /* 0x0000003f3f3ff290 */ /* 0x000fe2000fffe03f */
[----:B------:R-:W-:Y:S01]  /*1d7e0*/  STL.64 [R1+0x2d0], R4 ;  /* 0x0002d00401007387 */ /* 0x000fe20000100a00 */
[----:B------:R0:W-:Y:S02]  /*1d7f0*/  STL.64 [R1+0x2d8], R6 ;  /* 0x0002d80601007387 */ /* 0x0001e40000100a00 */
[----:B0-----:R-:W-:Y:S02]  /*1d800*/  IMAD.MOV.U32 R7, RZ, RZ, R14 ;  /* 0x000000ffff077224 */ /* 0x001fe400078e000e */
[----:B------:R-:W-:Y:S02]  /*1d810*/  IMAD.MOV.U32 R6, RZ, RZ, R15 ;  /* 0x000000ffff067224 */ /* 0x000fe400078e000f */
[----:B------:R-:W4:Y:S02]  /*1d820*/  LDL.LU.64 R14, [R1+0x2180] ;  /* 0x00218000010e7983 */ /* 0x000f240000300a00 */
[C---:B----4-:R-:W-:Y:S11]  /*1d830*/  HMMA.16816.F32 R8, R20.reuse, R14, R8 ;  /* 0x0000000e1408723c */ /* 0x050ff60000001808 */
[----:B------:R-:W-:Y:S11]  /*1d840*/  @!UPT UIADD3 URZ, URZ, URZ, URZ ;  /* 0x0000003f3f3ff290 */ /* 0x000ff6000fffe03f */
[----:B------:R-:W-:Y:S01]  /*1d850*/  @!UPT UIADD3 URZ, URZ, URZ, URZ ;  /* 0x0000003f3f3ff290 */ /* 0x000fe2000fffe03f */
[----:B------:R-:W-:Y:S01]  /*1d860*/  STL.64 [R1+0x2f0], R8 ;  /* 0x0002f00801007387 */ /* 0x000fe20000100a00 */
[----:B------:R0:W-:Y:S03]  /*1d870*/  STL.64 [R1+0x2f8], R10 ;  /* 0x0002f80a01007387 */ /* 0x0001e60000100a00 */
[----:B0-----:R-:W2:Y:S02]  /*1d880*/  LDL.LU.64 R10, [R1+0x2178] ;  /* 0x00217800010a7983 */ /* 0x001ea40000300a00 */
[C---:B--2---:R-:W-:Y:S01]  /*1d890*/  HMMA.16816.F32 R16, R20.reuse, R10, R16 ;  /* 0x0000000a1410723c */ /* 0x044fe20000001810 */
[----:B------:R-:W-:Y:S02]  /*1d8a0*/  IMAD.MOV.U32 R5, RZ, RZ, R10 ;  /* 0x000000ffff057224 */ /* 0x000fe400078e000a */
[----:B------:R-:W-:Y:S11]  /*1d8b0*/  IMAD.MOV.U32 R4, RZ, RZ, R11 ;  /* 0x000000ffff047224 */ /* 0x000ff600078e000b */
[----:B------:R-:W-:Y:S09]  /*1d8c0*/  @!UPT UIADD3 URZ, URZ, URZ, URZ ;  /* 0x0000003f3f3ff290 */ /* 0x000ff2000fffe03f */
[----:B------:R-:W-:Y:S01]  /*1d8d0*/  STL.64 [R1+0x2e0], R16 ;  /* 0x0002e01001007387 */ /* 0x000fe20000100a00 */
[----:B------:R0:W-:Y:S03]  /*1d8e0*/  STL.64 [R1+0x2e8], R18 ;  /* 0x0002e81201007387 */ /* 0x0001e60000100a00 */
[----:B0-----:R-:W2:Y:S01]  /*1d8f0*/  LDL.LU.64 R18, [R1+0x2170] ;  /* 0x0021700001127983 */ /* 0x001ea20000300a00 */
[----:B------:R-:W2:Y:S02]  /*1d900*/  LDL.LU.64 R16, [R1+0x2168] ;  /* 0x0021680001107983 */ /* 0x000ea40000300a00 */
[----:B------:R-:W2:Y:S02]  /*1d910*/  LDL.LU.64 R10, [R1+0x2160] ;  /* 0x00216000010a7983 */ /* 0x000ea40000300a00 */
[----:B--2---:R-:W-:Y:S01]  /*1d920*/  HMMA.16816.F32 R16, R20, R10, R16 ;  /* 0x0000000a1410723c */ /* 0x004fe20000001810 */
[----:B------:R-:W-:-:S02]  /*1d930*/  IMAD.MOV.U32 R13, RZ, RZ, R10 ;  /* 0x000000ffff0d7224 */ /* 0x000fc400078e000a */
        /* <DEDUP_REMOVED lines=8> */
[----:B------:R-:W2:Y:S01]  /*1d9c0*/  LDL.LU.64 R18, [R1+0x2140] ;  /* 0x0021400001127983 */ /* 0x000ea20000300a00 */
[----:B------:R-:W2:Y:S02]  /*1d9d0*/  LDL.LU.64 R16, [R1+0x2138] ;  /* 0x0021380001107983 */ /* 0x000ea40000300a00 */
[----:B------:R-:W-:-:S02]  /*1d9e0*/  IMAD.MOV.U32 R2, RZ, RZ, R10 ;  /* 0x000000ffff027224 */ /* 0x000fc400078e000a */
[----:B------:R-:W-:Y:S11]  /*1d9f0*/  IMAD.MOV.U32 R28, RZ, RZ, R11 ;  /* 0x000000ffff1c7224 */ /* 0x000ff600078e000b */
[----:B------:R-:W-:Y:S06]  /*1da00*/  @!UPT UIADD3 URZ, URZ, URZ, URZ ;  /* 0x0000003f3f3ff290 */ /* 0x000fec000fffe03f */
[----:B------:R-:W-:Y:S01]  /*1da10*/  STL.64 [R1+0x1b0], R20 ;  /* 0x0001b01401007387 */ /* 0x000fe20000100a00 */
[----:B------:R0:W-:Y:S02]  /*1da20*/  STL.64 [R1+0x1b8], R22 ;  /* 0x0001b81601007387 */ /* 0x0001e40000100a00 */
[----:B------:R-:W2:Y:S02]  /*1da30*/  LDL.LU.64 R10, [R1+0x2130] ;  /* 0x00213000010a7983 */ /* 0x000ea40000300a00 */
[----:B------:R-:W2:Y:S02]  /*1da40*/  LDL.LU.64 R8, [R1+0x2128] ;  /* 0x0021280001087983 */ /* 0x000ea40000300a00 */
[----:B0-----:R-:W-:Y:S02]  /*1da50*/  IMAD.MOV.U32 R22, RZ, RZ, R29 ;  /* 0x000000ffff167224 */ /* 0x001fe400078e001d */
[----:B------:R-:W-:Y:S01]  /*1da60*/  IMAD.MOV.U32 R23, RZ, RZ, R3 ;  /* 0x000000ffff177224 */ /* 0x000fe200078e0003 */
[----:B------:R-:W3:Y:S06]  /*1da70*/  LDL.LU R29, [R1+0x2120] ;  /* 0x00212000011d7983 */ /* 0x000eec0000300800 */
[----:B--2---:R-:W-:Y:S01]  /*1da80*/  HMMA.16816.F32 R20, R8, R22, R16 ;  /* 0x000000160814723c */ /* 0x004fe20000001810 */
[----:B------:R-:W2:Y:S11]  /*1da90*/  LDL.LU.64 R18, [R1+0x2118] ;  /* 0x0021180001127983 */ /* 0x000eb60000300a00 */
[----:B------:R-:W-:Y:S11]  /*1daa0*/  @!UPT UIADD3 URZ, URZ, URZ, URZ ;  /* 0x0000003f3f3ff290 */ /* 0x000ff6000fffe03f */
[----:B------:R-:W-:Y:S01]  /*1dab0*/  STL.64 [R1+0x1a0], R20 ;  /* 0x0001a01401007387 */ /* 0x000fe20000100a00 */
[----:B------:R0:W-:Y:S02]  /*1dac0*/  STL [R1+0x1a8], R22 ;  /* 0x0001a81601007387 */ /* 0x0001e40000100800 */
[----:B------:R-:W-:Y:S02]  /*1dad0*/  IMAD.MOV.U32 R3, RZ, RZ, R23 ;  /* 0x000000ffff037224 */ /* 0x000fe400078e0017 */
[----:B------:R-:W-:Y:S02]  /*1dae0*/  IMAD.MOV.U32 R23, RZ, RZ, R12 ;  /* 0x000000ffff177224 */ /* 0x000fe400078e000c */
[----:B0-----:R-:W-:-:S05]  /*1daf0*/  IMAD.MOV.U32 R22, RZ, RZ, R13 ;  /* 0x000000ffff167224 */ /* 0x001fca00078e000d */
[----:B------:R-:W-:Y:S01]  /*1db00*/  STL.64 [R1+0x20c8], R22 ;  /* 0x0020c81601007387 */ /* 0x000fe20000100a00 */
[----:B------:R-:W-:Y:S01]  /*1db10*/  STL [R1+0x2064], R3 ;  /* 0x0020640301007387 */ /* 0x000fe20000100800 */
[C---:B--2---:R-:W-:Y:S02]  /*1db20*/  HMMA.16816.F32 R16, R8.reuse, R18, R24 ;  /* 0x000000120810723c */ /* 0x044fe40000001818 */
[----:B------:R-:W2:Y:S11]  /*1db30*/  LDL.LU.64 R26, [R1+0x2110] ;  /* 0x00211000011a7983 */ /* 0x000eb60000300a00 */
[----:B------:R-:W-:Y:S10]  /*1db40*/  @!UPT UIADD3 URZ, URZ, URZ, URZ ;  /* 0x0000003f3f3ff290 */ /* 0x000ff4000fffe03f */
[----:B------:R-:W-:Y:S01]  /*1db50*/  STL.64 [R1+0x190], R16 ;  /* 0x0001901001007387 */ /* 0x000fe20000100a00 */
[----:B------:R0:W-:Y:S03]  /*1db60*/  STL.64 [R1+0x198], R18 ;  /* 0x0001981201007387 */ /* 0x0001e60000100a00 */
[----:B0-----:R-:W2:Y:S01]  /*1db70*/  LDL.LU.64 R18, [R1+0x2108] ;  /* 0x0021080001127983 */ /* 0x001ea20000300a00 */
[----:B------:R-:W2:Y:S02]  /*1db80*/  LDL.LU.64 R16, [R1+0x2100] ;  /* 0x0021000001107983 */ /* 0x000ea40000300a00 */
[C---:B--2---:R-:W-:Y:S01]  /*1db90*/  HMMA.16816.F32 R24, R8.reuse, R26, R16 ;  /* 0x0000001a0818723c */ /* 0x044fe20000001810 */
[----:B------:R-:W2:Y:S01]  /*1dba0*/  LDL.LU.64 R18, [R1+0x20f8] ;  /* 0x0020f80001127983 */ /* 0x000ea20000300a00 */
[----:B------:R-:W2:Y:S11]  /*1dbb0*/  LDL.LU.64 R16, [R1+0x20f0] ;  /* 0x0020f00001107983 */ /* 0x000eb60000300a00 */
[----:B------:R-:W-:Y:S10]  /*1dbc0*/  @!UPT UIADD3 URZ, URZ, URZ, URZ ;  /* 0x0000003f3f3ff290 */ /* 0x000ff4000fffe03f */
[----:B------:R-:W-:Y:S01]  /*1dbd0*/  STL.64 [R1+0x180], R24 ;  /* 0x0001801801007387 */ /* 0x000fe20000100a00 */
[----:B------:R0:W-:Y:S03]  /*1dbe0*/  STL.64 [R1+0x188], R26 ;  /* 0x0001881a01007387 */ /* 0x0001e60000100a00 */
[----:B0-----:R-:W4:Y:S01]  /*1dbf0*/  LDL.LU.64 R26, [R1+0x20e8] ;  /* 0x0020e800011a7983 */ /* 0x001f220000300a00 */
[----:B------:R-:W4:Y:S02]  /*1dc00*/  LDL.LU.64 R24, [R1+0x20e0] ;  /* 0x0020e00001187983 */ /* 0x000f240000300a00 */
[----:B------:R-:W-:Y:S02]  /*1dc10*/  IMAD.MOV.U32 R22, RZ, RZ, R7 ;  /* 0x000000ffff167224 */ /* 0x000fe400078e0007 */
[----:B------:R-:W-:Y:S01]  /*1dc20*/  IMAD.MOV.U32 R23, RZ, RZ, R6 ;  /* 0x000000ffff177224 */ /* 0x000fe200078e0006 */
[C---:B--2---:R-:W-:Y:S01]  /*1dc30*/  HMMA.16816.F32 R16, R8.reuse, R14, R16 ;  /* 0x0000000e0810723c */ /* 0x044fe20000001810 */
[----:B---3--:R-:W-:Y:S07]  /*1dc40*/  LDSM.16.MT88.4 R12, [R29+0x2180] ;  /* 0x002180001d0c783b */ /* 0x008fee0000004200 */
[----:B----4-:R-:W-:Y:S07]  /*1dc50*/  HMMA.16816.F32 R20, R8, R22, R24 ;  /* 0x000000160814723c */ /* 0x010fee0000001818 */
[----:B------:R-:W-:-:S02]  /*1dc60*/  IMAD.MOV.U32 R26, RZ, RZ, R5 ;  /* 0x000000ffff1a7224 */ /* 0x000fc400078e0005 */
[----:B------:R-:W-:Y:S02]  /*1dc70*/  IMAD.MOV.U32 R27, RZ, RZ, R4 ;  /* 0x000000ffff1b7224 */ /* 0x000fe400078e0004 */
[----:B------:R-:W0:Y:S11]  /*1dc80*/  LDSM.16.MT88.4 R4, [R29+0x2100] ;  /* 0x002100001d04783b */ /* 0x000e360000004200 */
[----:B------:R-:W-:Y:S01]  /*1dc90*/  @!UPT UIADD3 URZ, URZ, URZ, URZ ;  /* 0x0000003f3f3ff290 */ /* 0x000fe2000fffe03f */
[----:B------:R1:W-:Y:S04]  /*1dca0*/  STL.64 [R1+0x150], R20 ;  /* 0x0001501401007387 */ /* 0x0003e80000100a00 */
[----:B-1----:R-:W1:Y:S01]  /*1dcb0*/  S2R R21, SR_TID.X ;  /* 0x0000000000157919 */ /* 0x002e620000002100 */
[----:B------:R-:W-:Y:S02]  /*1dcc0*/  STL.64 [R1+0x158], R22 ;  /* 0x0001581601007387 */ /* 0x000fe40000100a00 */
[----:B------:R-:W-:Y:S01]  /*1dcd0*/  STL.64 [R1+0x20d0], R26 ;  /* 0x0020d01a01007387 */ /* 0x000fe20000100a00 */
[----:B0-----:R-:W-:Y:S01]  /*1dce0*/  STL.64 [R1+0x20c0], R6 ;  /* 0x0020c00601007387 */ /* 0x001fe20000100a00 */
[----:B------:R0:W-:Y:S01]  /*1dcf0*/  STL.64 [R1+0x20b8], R4 ;  /* 0x0020b80401007387 */ /* 0x0001e20000100a00 */
[C---:B-1----:R-:W-:Y:S01]  /*1dd00*/  LOP3.LUT R3, R21.reuse, 0x7, RZ, 0xc0, !PT ;  /* 0x0000000715037812 */ /* 0x042fe200078ec0ff */
[----:B------:R-:W-:Y:S01]  /*1dd10*/  IMAD.SHL.U32 R20, R21, 0x2, RZ ;  /* 0x0000000215147824 */ /* 0x000fe200078e00ff */
[----:B0-----:R-:W2:Y:S03]  /*1dd20*/  LDL.LU R4, [R1+0x170] ;  /* 0x0001700001047983 */ /* 0x001ea60000300800 */
[----:B------:R-:W-:-:S02]  /*1dd30*/  IMAD R3, R3, 0x110, RZ ;  /* 0x0000011003037824 */ /* 0x000fc400078e02ff */
[----:B------:R-:W2:Y:S02]  /*1dd40*/  LDL.LU R5, [R1+0x174] ;  /* 0x0001740001057983 */ /* 0x000ea40000300800 */
[----:B------:R-:W2:Y:S01]  /*1dd50*/  LDL.LU R6, [R1+0x178] ;  /* 0x0001780001067983 */ /* 0x000ea20000300800 */
[----:B------:R-:W2:Y:S01]  /*1dd60*/  LDL.LU R7, [R1+0x17c] ;  /* 0x00017c0001077983 */ /* 0x000ea20000300800 */
[----:B------:R-:W-:Y:S02]  /*1dd70*/  STL.64 [R1+0x2040], R14 ;  /* 0x0020400e01007387 */ /* 0x000fe40000100a00 */
[----:B------:R-:W-:Y:S01]  /*1dd80*/  STL.64 [R1+0x140], R16 ;  /* 0x0001401001007387 */ /* 0x000fe20000100a00 */
[----:B------:R-:W-:Y:S01]  /*1dd90*/  LOP3.LUT R3, R3, 0x30, R20, 0x78, !PT ;  /* 0x0000003003037812 */ /* 0x000fe200078e7814 */
[----:B------:R-:W-:Y:S02]  /*1dda0*/  STL.64 [R1+0x148], R18 ;  /* 0x0001481201007387 */ /* 0x000fe40000100a00 */
[----:B------:R-:W0:Y:S01]  /*1ddb0*/  LDSM.16.MT88.4 R16, [R29+0x4000] ;  /* 0x004000001d10783b */ /* 0x000e220000004200 */
[----:B------:R-:W-:-:S05]  /*1ddc0*/  LOP3.LUT R3, R3, 0x40, RZ, 0x3c, !PT ;  /* 0x0000004003037812 */ /* 0x000fca00078e3cff */
[----:B------:R-:W1:Y:S04]  /*1ddd0*/  LDSM.16.M88.4 R24, [R3+0x10000] ;  /* 0x010000000318783b */ /* 0x000e680000000200 */
[----:B------:R3:W-:Y:S04]  /*1dde0*/  STL.64 [R1+0x2038], R12 ;  /* 0x0020380c01007387 */ /* 0x0007e80000100a00 */
[----:B---3--:R-:W3:Y:S01]  /*1ddf0*/  LDL.LU R12, [R1+0x1c0] ;  /* 0x0001c000010c7983 */ /* 0x008ee20000300800 */
[----:B------:R-:W3:Y:S02]  /*1de00*/  LDL.LU R13, [R1+0x1c4] ;  /* 0x0001c400010d7983 */ /* 0x000ee40000300800 */
[----:B------:R-:W3:Y:S02]  /*1de10*/  LDL.LU R14, [R1+0x1c8] ;  /* 0x0001c800010e7983 */ /* 0x000ee40000300800 */
[----:B------:R-:W3:Y:S01]  /*1de20*/  LDL.LU R15, [R1+0x1cc] ;  /* 0x0001cc00010f7983 */ /* 0x000ee20000300800 */
[----:B0-----:R0:W-:Y:S01]  /*1de30*/  STL.64 [R1+0x1f70], R18 ;  /* 0x001f701201007387 */ /* 0x0011e20000100a00 */
[----:B------:R-:W4:Y:S02]  /*1de40*/  LDL.LU R20, [R1+0x160] ;  /* 0x0001600001147983 */ /* 0x000f240000300800 */
[----:B------:R-:W4:Y:S02]  /*1de50*/  LDL.LU R21, [R1+0x164] ;  /* 0x0001640001157983 */ /* 0x000f240000300800 */
[----:B------:R-:W4:Y:S01]  /*1de60*/  LDL.LU R22, [R1+0x168] ;  /* 0x0001680001167983 */ /* 0x000f220000300800 */
[----:B------:R-:W4:Y:S01]  /*1de70*/  LDL.LU R23, [R1+0x16c] ;  /* 0x00016c0001177983 */ /* 0x000f220000300800 */
[----:B------:R-:W-:Y:S02]  /*1de80*/  STL.64 [R1+0x1f68], R16 ;  /* 0x001f681001007387 */ /* 0x000fe40000100a00 */
[----:B0-----:R-:W-:-:S02]  /*1de90*/  IMAD.MOV.U32 R18, RZ, RZ, R2 ;  /* 0x000000ffff127224 */ /* 0x001fc400078e0002 */
[----:B------:R-:W2:Y:S01]  /*1dea0*/  LDL.LU R2, [R1+0x20d8] ;  /* 0x0020d80001027983 */ /* 0x000ea20000300800 */
[----:B-1----:R-:W-:Y:S02]  /*1deb0*/  STL.64 [R1+0x20], R24 ;  /* 0x0000201801007387 */ /* 0x002fe40000100a00 */
[----:B------:R0:W-:Y:S02]  /*1dec0*/  STL.64 [R1+0x28], R26 ;  /* 0x0000281a01007387 */ /* 0x0001e40000100a00 */
[----:B0-----:R-:W4:Y:S01]  /*1ded0*/  LDL.LU.64 R26, [R1+0x20d0] ;  /* 0x0020d000011a7983 */ /* 0x001f220000300a00 */
[----:B------:R-:W-:Y:S02]  /*1dee0*/  IMAD.MOV.U32 R17, RZ, RZ, R24 ;  /* 0x000000ffff117224 */ /* 0x000fe400078e0018 */
[----:B------:R-:W-:Y:S01]  /*1def0*/  IMAD.MOV.U32 R16, RZ, RZ, R25 ;  /* 0x000000ffff107224 */ /* 0x000fe200078e0019 */
[----:B----4-:R-:W-:Y:S01]  /*1df00*/  HMMA.16816.F32 R20, R8, R26, R20 ;  /* 0x0000001a0814723c */ /* 0x010fe20000001814 */
[----:B------:R-:W0:Y:S11]  /*1df10*/  LDSM.16.M88.4 R24, [R3+0x10800] ;  /* 0x010800000318783b */ /* 0x000e360000000200 */
[----:B------:R-:W-:Y:S11]  /*1df20*/  @!UPT UIADD3 URZ, URZ, URZ, URZ ;  /* 0x0000003f3f3ff290 */ /* 0x000ff6000fffe03f */
[----:B------:R-:W-:Y:S01]  /*1df30*/  STL.64 [R1+0x130], R20 ;  /* 0x0001301401007387 */ /* 0x000fe20000100a00 */
[----:B------:R-:W-:Y:S02]  /*1df40*/  STL.64 [R1+0x138], R22 ;  /* 0x0001381601007387 */ /* 0x000fe40000100a00 */
[----:B------:R-:W-:Y:S01]  /*1df50*/  LDSM.16.M88.4 R20, [R3+0x11000] ;  /* 0x011000000314783b */ /* 0x000fe20000000200 */
[----:B0-----:R-:W-:Y:S03]  /*1df60*/  STL.64 [R1+0x10], R24 ;  /* 0x0000101801007387 */ /* 0x001fe60000100a00 */
[----:B------:R-:W-:Y:S02]  /*1df70*/  STL.64 [R1+0x18], R26 ;  /* 0x0000181a01007387 */ /* 0x000fe40000100a00 */
[----:B------:R-:W0:Y:S02]  /*1df80*/  LDSM.16.M88.4 R24, [R3+0x11800] ;  /* 0x011800000318783b */ /* 0x000e240000000200 */
[----:B0-----:R-:W-:Y:S02]  /*1df90*/  STL [R1+0x1d24], R26 ;  /* 0x001d241a01007387 */ /* 0x001fe40000100800 */
[----:B------:R-:W-:Y:S02]  /*1dfa0*/  STL.64 [R1], R20 ;  /* 0x0000001401007387 */ /* 0x000fe40000100a00 */
[----:B------:R-:W-:Y:S02]  /*1dfb0*/  STL.64 [R1+0x8], R22 ;  /* 0x0000081601007387 */ /* 0x000fe40000100a00 */
[----:B------:R-:W0:Y:S04]  /*1dfc0*/  LDSM.16.M88.4 R20, [R3+0x12000] ;  /* 0x012000000314783b */ /* 0x000e280000000200 */
[----:B------:R-:W-:Y:S04]  /*1dfd0*/  STL [R1+0x1d20], R27 ;  /* 0x001d201b01007387 */ /* 0x000fe80000100800 */
[----:B0-----:R-:W-:Y:S01]  /*1dfe0*/  STL.64 [R1+0xc0], R20 ;  /* 0x0000c01401007387 */ /* 0x001fe20000100a00 */
[----:B------:R-:W-:Y:S02]  /*1dff0*/  STL.64 [R1+0xc8], R22 ;  /* 0x0000c81601007387 */ /* 0x000fe40000100a00 */
[----:B------:R-:W0:Y:S02]  /*1e000*/  LDSM.16.M88.4 R20, [R3+0x12800] ;  /* 0x012800000314783b */ /* 0x000e240000000200 */
[----:B0-----:R-:W-:Y:S02]  /*1e010*/  STL.64 [R1+0xb0], R20 ;  /* 0x0000b01401007387 */ /* 0x001fe40000100a00 */
[----:B------:R-:W-:Y:S02]  /*1e020*/  STL.64 [R1+0xb8], R22 ;  /* 0x0000b81601007387 */ /* 0x000fe40000100a00 */
[----:B------:R-:W0:Y:S02]  /*1e030*/  LDSM.16.M88.4 R20, [R3+0x13000] ;  /* 0x013000000314783b */ /* 0x000e240000000200 */
[----:B0-----:R-:W-:Y:S02]  /*1e040*/  STL.64 [R1+0xe0], R20 ;  /* 0x0000e01401007387 */ /* 0x001fe40000100a00 */
[----:B------:R-:W-:Y:S02]  /*1e050*/  STL.64 [R1+0xe8], R22 ;  /* 0x0000e81601007387 */ /* 0x000fe40000100a00 */
[----:B------:R-:W0:Y:S02]  /*1e060*/  LDSM.16.M88.4 R20, [R3+0x13800] ;  /* 0x013800000314783b */ /* 0x000e240000000200 */
[----:B0-----:R-:W-:Y:S02]  /*1e070*/  STL.64 [R1+0x100], R20 ;  /* 0x0001001401007387 */ /* 0x001fe40000100a00 */
[----:B------:R0:W-:Y:S02]  /*1e080*/  STL.64 [R1+0x108], R22 ;  /* 0x0001081601007387 */ /* 0x0001e40000100a00 */
[----:B0-----:R-:W2:Y:S01]  /*1e090*/  LDL.LU.64 R22, [R1+0x20c8] ;  /* 0x0020c80001167983 */ /* 0x001ea20000300a00 */
[----:B------:R-:W-:-:S07]  /*1e0a0*/  IMAD.MOV.U32 R19, RZ, RZ, R28 ;  /* 0x000000ffff137224 */ /* 0x000fce00078e001c */
[C---:B---3--:R-:W-:Y:S08]  /*1e0b0*/  HMMA.16816.F32 R12, R8.reuse, R18, R12 ;  /* 0x00000012080c723c */ /* 0x048ff0000000180c */
[----:B--2---:R-:W-:Y:S01]  /*1e0c0*/  HMMA.16816.F32 R20, R8, R22, R4 ;  /* 0x000000160814723c */ /* 0x004fe20000001804 */
[----:B------:R-:W2:Y:S01]  /*1e0d0*/  LDL.LU.64 R6, [R1+0x20c0] ;  /* 0x0020c00001067983 */ /* 0x000ea20000300a00 */
[----:B------:R-:W2:Y:S11]  /*1e0e0*/  LDL.LU.64 R4, [R1+0x20b8] ;  /* 0x0020b80001047983 */ /* 0x000eb60000300a00 */
[----:B------:R-:W-:Y:S03]  /*1e0f0*/  @!UPT UIADD3 URZ, URZ, URZ, URZ ;  /* 0x0000003f3f3ff290 */ /* 0x000fe6000fffe03f */
[----:B------:R-:W-:Y:S02]  /*1e100*/  IMAD.MOV.U32 R27, RZ, RZ, R14 ;  /* 0x000000ffff1b7224 */ /* 0x000fe400078e000e */
[----:B------:R-:W-:Y:S01]  /*1e110*/  IMAD.MOV.U32 R26, RZ, RZ, R15 ;  /* 0x000000ffff1a7224 */ /* 0x000fe200078e000f */
[----:B------:R-:W-:Y:S04]  /*1e120*/  LDSM.16.MT88.4 R8, [R29+0x4100] ;  /* 0x004100001d08783b */ /* 0x000fe80000004200 */
[----:B------:R-:W-:Y:S01]  /*1e130*/  STL.64 [R1+0x120], R20 ;  /* 0x0001201401007387 */ /* 0x000fe20000100a00 */
[----:B------:R-:W-:Y:S02]  /*1e140*/  STL.64 [R1+0x128], R22 ;  /* 0x0001281601007387 */ /* 0x000fe40000100a00 */
[----:B------:R-:W0:Y:S02]  /*1e150*/  LDSM.16.MT88.4 R20, [R29+0x4080] ;  /* 0x004080001d14783b */ /* 0x000e240000004200 */
[----:B0-----:R0:W-:Y:S02]  /*1e160*/  STL.64 [R1+0x1ee0], R22 ;  /* 0x001ee01601007387 */ /* 0x0011e40000100a00 */
[----:B------:R-:W-:Y:S02]  /*1e170*/  STL.64 [R1+0x1ed8], R20 ;  /* 0x001ed81401007387 */ /* 0x000fe40000100a00 */
[----:B------:R-:W-:Y:S01]  /*1e180*/  STL.64 [R1+0x110], R12 ;  /* 0x0001100c01007387 */ /* 0x000fe20000100a00 */
[----:B0-----:R-:W3:Y:S04]  /*1e190*/  LDL.LU.64 R22, [R1+0x58] ;  /* 0x0000580001167983 */ /* 0x001ee80000300a00 */
[----:B---3--:R0:W-:Y:S04]  /*1e1a0*/  STL.64 [R1+0x2070], R22 ;  /* 0x0020701601007387 */ /* 0x0081e80000100a00 */
[----:B0-----:R-:W3:Y:S04]  /*1e1b0*/  LDL.LU.64 R22, [R1+0x68] ;  /* 0x0000680001167983 */ /* 0x001ee80000300a00 */
[----:B---3--:R0:W-:Y:S01]  /*1e1c0*/  STL.64 [R1+0x2078], R22 ;  /* 0x0020781601007387 */ /* 0x0081e20000100a00 */
[----:B------:R-:W3:Y:S02]  /*1e1d0*/  LDL.LU R20, [R1+0x200] ;  /* 0x0002000001147983 */ /* 0x000ee40000300800 */
[----:B------:R-:W3:Y:S01]  /*1e1e0*/  LDL.LU R21, [R1+0x204] ;  /* 0x0002040001157983 */ /* 0x000ee20000300800 */
[----:B0-----:R-:W4:Y:S01]  /*1e1f0*/  LDL.LU R22, [R1+0x208] ;  /* 0x0002080001167983 */ /* 0x001f220000300800 */
[----:B------:R-:W4:Y:S02]  /*1e200*/  LDL.LU R23, [R1+0x20c] ;  /* 0x00020c0001177983 */ /* 0x000f240000300800 */
[----:B------:R-:W2:Y:S02]  /*1e210*/  LDL.LU R12, [R1+0x1d0] ;  /* 0x0001d000010c7983 */ /* 0x000ea40000300800 */
[----:B------:R-:W2:Y:S01]  /*1e220*/  LDL.LU R13, [R1+0x1d4] ;  /* 0x0001d400010d7983 */ /* 0x000ea20000300800 */
[----:B------:R-:W2:Y:S01]  /*1e230*/  LDL.LU R14, [R1+0x1d8] ;  /* 0x0001d800010e7983 */ /* 0x000ea20000300800 */
[----:B------:R-:W2:Y:S03]  /*1e240*/  LDL.LU R15, [R1+0x1dc] ;  /* 0x0001dc00010f7983 */ /* 0x000ea60000300800 */
[----:B----4-:R0:W-:Y:S01]  /*1e250*/  STL.64 [R1+0x2090], R22 ;  /* 0x0020901601007387 */ /* 0x0101e20000100a00 */
[----:B---3--:R-:W-:Y:S03]  /*1e260*/  STL.64 [R1+0x2088], R20 ;  /* 0x0020881401007387 */ /* 0x008fe60000100a00 */
[----:B0-----:R-:W3:Y:S04]  /*1e270*/  LDL.LU.64 R22, [R1+0x88] ;  /* 0x0000880001167983 */ /* 0x001ee80000300a00 */
[----:B---3--:R0:W-:Y:S04]  /*1e280*/  STL.64 [R1+0x2098], R22 ;  /* 0x0020981601007387 */ /* 0x0081e80000100a00 */
[----:B0-----:R-:W3:Y:S04]  /*1e290*/  LDL.LU.64 R22, [R1+0x98] ;  /* 0x0000980001167983 */ /* 0x001ee80000300a00 */
[----:B---3--:R0:W-:Y:S04]  /*1e2a0*/  STL.64 [R1+0x20b0], R22 ;  /* 0x0020b01601007387 */ /* 0x0081e80000100a00 */
[----:B0-----:R-:W2:Y:S01]  /*1e2b0*/  LDL.LU.64 R22, [R1+0xa8] ;  /* 0x0000a80001167983 */ /* 0x001ea20000300a00 */
[----:B------:R-:W-:Y:S02]  /*1e2c0*/  STL.64 [R1+0x2050], R18 ;  /* 0x0020501201007387 */ /* 0x000fe40000100a00 */
[----:B------:R0:W-:Y:S02]  /*1e2d0*/  STL.64 [R1+0x2048], R16 ;  /* 0x0020481001007387 */ /* 0x0001e40000100a00 */
[----:B0-----:R-:W3:Y:S01]  /*1e2e0*/  LDL.LU R16, [R1+0x1f0] ;  /* 0x0001f00001107983 */ /* 0x001ee20000300800 */
[----:B------:R-:W3:Y:S02]  /*1e2f0*/  LDL.LU R17, [R1+0x1f4] ;  /* 0x0001f40001117983 */ /* 0x000ee40000300800 */
[----:B------:R-:W4:Y:S02]  /*1e300*/  LDL.LU R18, [R1+0x1f8] ;  /* 0x0001f80001127983 */ /* 0x000f240000300800 */
[----:B------:R-:W4:Y:S02]  /*1e310*/  LDL.LU R19, [R1+0x1fc] ;  /* 0x0001fc0001137983 */ /* 0x000f240000300800 */
[----:B----4-:R-:W-:Y:S01]  /*1e320*/  STL.64 [R1+0x20a8], R18 ;  /* 0x0020a81201007387 */ /* 0x010fe20000100a00 */
[----:B---3--:R0:W-:Y:S03]  /*1e330*/  STL.64 [R1+0x20a0], R16 ;  /* 0x0020a01001007387 */ /* 0x0081e60000100a00 */
[----:B0-----:R-:W3:Y:S01]  /*1e340*/  LDL.LU R16, [R1+0x1e0] ;  /* 0x0001e00001107983 */ /* 0x001ee20000300800 */
[----:B------:R-:W3:Y:S02]  /*1e350*/  LDL.LU R17, [R1+0x1e4] ;  /* 0x0001e40001117983 */ /* 0x000ee40000300800 */
[----:B------:R-:W3:Y:S02]  /*1e360*/  LDL.LU R18, [R1+0x1e8] ;  /* 0x0001e80001127983 */ /* 0x000ee40000300800 */
[----:B------:R-:W3:Y:S01]  /*1e370*/  LDL.LU R19, [R1+0x1ec] ;  /* 0x0001ec0001137983 */ /* 0x000ee20000300800 */
[----:B------:R-:W-:Y:S01]  /*1e380*/  STL [R1+0x1ed0], R26 ;  /* 0x001ed01a01007387 */ /* 0x000fe20000100800 */
[----:B------:R0:W-:Y:S02]  /*1e390*/  STL [R1+0x1ecc], R27 ;  /* 0x001ecc1b01007387 */ /* 0x0001e40000100800 */
[----:B------:R-:W-:Y:S01]  /*1e3a0*/  STL.64 [R1+0x2080], R24 ;  /* 0x0020801801007387 */ /* 0x000fe20000100a00 */
[----:B0-----:R-:W4:Y:S01]  /*1e3b0*/  LDL.LU.64 R26, [R1+0x78] ;  /* 0x00007800011a7983 */ /* 0x001f220000300a00 */
[----:B------:R-:W-:Y:S02]  /*1e3c0*/  STL.64 [R1+0x1e48], R10 ;  /* 0x001e480a01007387 */ /* 0x000fe40000100a00 */
[----:B------:R0:W-:Y:S02]  /*1e3d0*/  STL.64 [R1+0x1e40], R8 ;  /* 0x001e400801007387 */ /* 0x0001e40000100a00 */
[----:B0-----:R-:W3:Y:S01]  /*1e3e0*/  LDL.64 R8, [R1+0x100] ;  /* 0x0001000001087983 */ /* 0x001ee20000100a00 */
[----:B--2---:R-:W-:Y:S03]  /*1e3f0*/  HMMA.16816.F32 R12, R4, R22, R12 ;  /* 0x00000016040c723c */ /* 0x004fe6000000180c */
[----:B---3--:R0:W-:Y:S04]  /*1e400*/  STL.64 [R1+0x1f00], R8 ;  /* 0x001f000801007387 */ /* 0x0081e80000100a00 */
[----:B0-----:R-:W2:Y:S01]  /*1e410*/  LDL.LU R8, [R1+0x250] ;  /* 0x0002500001087983 */ /* 0x001ea20000300800 */
[----:B------:R-:W2:Y:S02]  /*1e420*/  LDL.LU R9, [R1+0x254] ;  /* 0x0002540001097983 */ /* 0x000ea40000300800 */
[----:B------:R-:W2:Y:S02]  /*1e430*/  LDL.LU R10, [R1+0x258] ;  /* 0x00025800010a7983 */ /* 0x000ea40000300800 */
[----:B------:R-:W2:Y:S01]  /*1e440*/  LDL.LU R11, [R1+0x25c] ;  /* 0x00025c00010b7983 */ /* 0x000ea20000300800 */
[----:B------:R-:W-:Y:S10]  /*1e450*/  STL [R1+0x1e18], R29 ;  /* 0x001e181d01007387 */ /* 0x000ff40000100800 */
[----:B------:R0:W-:Y:S02]  /*1e460*/  STL.64 [R1+0xf0], R12 ;  /* 0x0000f00c01007387 */ /* 0x0001e40000100a00 */
[----:B------:R1:W-:Y:S02]  /*1e470*/  STL.64 [R1+0xf8], R14 ;  /* 0x0000f80e01007387 */ /* 0x0003e40000100a00 */
[----:B0-----:R-:W-:-:S02]  /*1e480*/  IMAD.MOV.U32 R13, RZ, RZ, R22 ;  /* 0x000000ffff0d7224 */ /* 0x001fc400078e0016 */
[----:B------:R-:W-:Y:S02]  /*1e490*/  IMAD.MOV.U32 R12, RZ, RZ, R23 ;  /* 0x000000ffff0c7224 */ /* 0x000fe400078e0017 */
[----:B------:R-:W3:Y:S01]  /*1e4a0*/  LDL.LU.64 R22, [R1+0x20b0] ;  /* 0x0020b00001167983 */ /* 0x000ee20000300a00 */
[----:B------:R-:W-:Y:S01]  /*1e4b0*/  STL [R1+0x2068], R13 ;  /* 0x0020680d01007387 */ /* 0x000fe20000100800 */
[C---:B---3--:R-:W-:Y:S01]  /*1e4c0*/  HMMA.16816.F32 R16, R4.reuse, R22, R16 ;  /* 0x000000160410723c */ /* 0x048fe20000001810 */
[----:B-1----:R-:W-:Y:S02]  /*1e4d0*/  IMAD.MOV.U32 R15, RZ, RZ, R22 ;  /* 0x000000ffff0f7224 */ /* 0x002fe400078e0016 */
[----:B------:R-:W-:Y:S11]  /*1e4e0*/  IMAD.MOV.U32 R14, RZ, RZ, R23 ;  /* 0x000000ffff0e7224 */ /* 0x000ff600078e0017 */
[----:B------:R-:W-:Y:S09]  /*1e4f0*/  @!UPT UIADD3 URZ, URZ, URZ, URZ ;  /* 0x0000003f3f3ff290 */ /* 0x000ff2000fffe03f */
[----:B------:R-:W-:Y:S01]  /*1e500*/  STL.64 [R1+0xd0], R16 ;  /* 0x0000d01001007387 */ /* 0x000fe20000100a00 */
[----:B------:R0:W-:Y:S03]  /*1e510*/  STL.64 [R1+0xd8], R18 ;  /* 0x0000d81201007387 */ /* 0x0001e60000100a00 */
[----:B0-----:R-:W3:Y:S01]  /*1e520*/  LDL.LU.64 R18, [R1+0x20a8] ;  /* 0x0020a80001127983 */ /* 0x001ee20000300a00 */
[----:B------:R-:W3:Y:S02]  /*1e530*/  LDL.LU.64 R16, [R1+0x20a0] ;  /* 0x0020a00001107983 */ /* 0x000ee40000300a00 */
[----:B------:R-:W3:Y:S02]  /*1e540*/  LDL.LU.64 R22, [R1+0x2098] ;  /* 0x0020980001167983 */ /* 0x000ee40000300a00 */
[----:B---3--:R-:W-:Y:S11]  /*1e550*/  HMMA.16816.F32 R16, R4, R22, R16 ;  /* 0x000000160410723c */ /* 0x008ff60000001810 */
[----:B------:R-:W-:Y:S11]  /*1e560*/  @!UPT UIADD3 URZ, URZ, URZ, URZ ;  /* 0x0000003f3f3ff290 */ /* 0x000ff6000fffe03f */
[----:B------:R-:W-:Y:S01]  /*1e570*/  @!UPT UIADD3 URZ, URZ, URZ, URZ ;  /* 0x0000003f3f3ff290 */ /* 0x000fe2000fffe03f */
[----:B------:R0:W-:Y:S01]  /*1e580*/  STL.64 [R1+0x160], R16 ;  /* 0x0001601001007387 */ /* 0x0001e20000100a00 */
[----:B------:R4:W-:Y:S02]  /*1e590*/  STL.64 [R1+0x168], R18 ;  /* 0x0001681201007387 */ /* 0x0009e40000100a00 */
[----:B0-----:R-:W-:Y:S02]  /*1e5a0*/  IMAD.MOV.U32 R17, RZ, RZ, R22 ;  /* 0x000000ffff117224 */ /* 0x001fe400078e0016 */
[----:B------:R-:W-:Y:S02]  /*1e5b0*/  IMAD.MOV.U32 R16, RZ, RZ, R23 ;  /* 0x000000ffff107224 */ /* 0x000fe400078e0017 */
[----:B------:R-:W3:Y:S01]  /*1e5c0*/  LDL.LU.64 R22, [R1+0x2090] ;  /* 0x0020900001167983 */ /* 0x000ee20000300a00 */
[----:B------:R-:W3:Y:S02]  /*1e5d0*/  LDL.LU.64 R20, [R1+0x2088] ;  /* 0x0020880001147983 */ /* 0x000ee40000300a00 */
[----:B------:R-:W2:Y:S02]  /*1e5e0*/  LDL.LU.64 R24, [R1+0x2080] ;  /* 0x0020800001187983 */ /* 0x000ea40000300a00 */
[----:B----4-:R-:W-:-:S02]  /*1e5f0*/  IMAD.MOV.U32 R19, RZ, RZ, R26 ;  /* 0x000000ffff137224 */ /* 0x010fc400078e001a */
[----:B------:R-:W-:Y:S01]  /*1e600*/  IMAD.MOV.U32 R18, RZ, RZ, R27 ;  /* 0x000000ffff127224 */ /* 0x000fe200078e001b */
[----:B---3--:R-:W-:Y:S11]  /*1e610*/  HMMA.16816.F32 R20, R4, R26, R20 ;  /* 0x0000001a0414723c */ /* 0x008ff60000001814 */
[----:B------:R-:W-:Y:S11]  /*1e620*/  @!UPT UIADD3 URZ, URZ, URZ, URZ ;  /* 0x0000003f3f3ff290 */ /* 0x000ff6000fffe03f */
[----:B------:R-:W-:Y:S02]  /*1e630*/  @!UPT UIADD3 URZ, URZ, URZ, URZ ;  /* 0x0000003f3f3ff290 */ /* 0x000fe4000fffe03f */
[----:B------:R-:W-:Y:S02]  /*1e640*/  IMAD.MOV.U32 R26, RZ, RZ, R22 ;  /* 0x000000ffff1a7224 */ /* 0x000fe400078e0016 */
[----:B------:R-:W-:Y:S01]  /*1e650*/  IMAD.MOV.U32 R27, RZ, RZ, R23 ;  /* 0x000000ffff1b7224 */ /* 0x000fe200078e0017 */
[----:B------:R-:W-:Y:S01]  /*1e660*/  STL.64 [R1+0x170], R20 ;  /* 0x0001701401007387 */ /* 0x000fe20000100a00 */
[----:B------:R-:W3:Y:S03]  /*1e670*/  LDL.LU.64 R22, [R1+0x2078] ;  /* 0x0020780001167983 */ /* 0x000ee60000300a00 */
[----:B------:R-:W-:Y:S01]  /*1e680*/  STL.64 [R1+0x1f30], R26 ;  /* 0x001f301a01007387 */ /* 0x000fe20000100a00 */
[----:B--2---:R0:W-:Y:S03]  /*1e690*/  STL.64 [R1+0x1f28], R24 ;  /* 0x001f281801007387 */ /* 0x0041e60000100a00 */
[----:B0-----:R-:W2:Y:S01]  /*1e6a0*/  LDL.LU R24, [R1+0x210] ;  /* 0x0002100001187983 */ /* 0x001ea20000300800 */
[----:B------:R-:W2:Y:S02]  /*1e6b0*/  LDL.LU R25, [R1+0x214] ;  /* 0x0002140001197983 */ /* 0x000ea40000300800 */
[----:B------:R-:W-:-:S02]  /*1e6c0*/  IMAD.MOV.U32 R26, RZ, RZ, R2 ;  /* 0x000000ffff1a7224 */ /* 0x000fc400078e0002 */
[----:B------:R-:W-:Y:S02]  /*1e6d0*/  IMAD.MOV.U32 R27, RZ, RZ, R0 ;  /* 0x000000ffff1b7224 */ /* 0x000fe400078e0000 */
[----:B---3--:R-:W-:Y:S02]  /*1e6e0*/  IMAD.MOV.U32 R3, RZ, RZ, R22 ;  /* 0x000000ffff037224 */ /* 0x008fe400078e0016 */
[----:B------:R-:W-:-:S03]  /*1e6f0*/  IMAD.MOV.U32 R28, RZ, RZ, R23 ;  /* 0x000000ffff1c7224 */ /* 0x000fc600078e0017 */
[C---:B--2---:R-:W-:Y:S01]  /*1e700*/  HMMA.16816.F32 R24, R4.reuse, R22, R24 ;  /* 0x000000160418723c */ /* 0x044fe20000001818 */
[----:B------:R-:W2:Y:S11]  /*1e710*/  LDL.LU.64 R22, [R1+0x2070] ;  /* 0x0020700001167983 */ /* 0x000eb60000300a00 */
[----:B------:R-:W-:Y:S11]  /*1e720*/  @!UPT UIADD3 URZ, URZ, URZ, URZ ;  /* 0x0000003f3f3ff290 */ /* 0x000ff6000fffe03f */
[----:B------:R-:W-:Y:S01]  /*1e730*/  @!UPT UIADD3 URZ, URZ, URZ, URZ ;  /* 0x0000003f3f3ff290 */ /* 0x000fe2000fffe03f */
[----:B------:R-:W-:Y:S01]  /*1e740*/  IMAD.MOV.U32 R29, RZ, RZ, R25 ;  /* 0x000000ffff1d7224 */ /* 0x000fe200078e0019 */
[----:B------:R-:W-:Y:S04]  /*1e750*/  STL [R1+0x1d0], R24 ;  /* 0x0001d01801007387 */ /* 0x000fe80000100800 */
[----:B------:R0:W-:Y:S01]  /*1e760*/  STL [R1+0x1ec8], R29 ;  /* 0x001ec81d01007387 */ /* 0x0001e20000100800 */
[----:B--2---:R-:W-:Y:S01]  /*1e770*/  HMMA.16816.F32 R8, R4, R22, R8 ;  /* 0x000000160408723c */ /* 0x004fe20000001808 */
[----:B------:R-:W-:Y:S02]  /*1e780*/  IMAD.MOV.U32 R13, RZ, RZ, R22 ;  /* 0x000000ffff0d7224 */ /* 0x000fe400078e0016 */
[----:B0-----:R-:W-:Y:S11]  /*1e790*/  IMAD.MOV.U32 R29, RZ, RZ, R23 ;  /* 0x000000ffff1d7224 */ /* 0x001ff600078e0017 */
[----:B------:R-:W-:Y:S09]  /*1e7a0*/  @!UPT UIADD3 URZ, URZ, URZ, URZ ;  /* 0x0000003f3f3ff290 */ /* 0x000ff2000fffe03f */
[----:B------:R0:W-:Y:S01]  /*1e7b0*/  STL.64 [R1+0x1f0], R8 ;  /* 0x0001f00801007387 */ /* 0x0001e20000100a00 */
[----:B------:R1:W-:Y:S02]  /*1e7c0*/  STL.64 [R1+0x1f8], R10 ;  /* 0x0001f80a01007387 */ /* 0x0003e40000100a00 */
[----:B------:R-:W2:Y:S02]  /*1e7d0*/  LDL.LU R20, [R1+0x1b0] ;  /* 0x0001b00001147983 */ /* 0x000ea40000300800 */
[----:B------:R-:W2:Y:S01]  /*1e7e0*/  LDL.LU R21, [R1+0x1b4] ;  /* 0x0001b40001157983 */ /* 0x000ea20000300800 */
[----:B------:R-:W3:Y:S01]  /*1e7f0*/  LDL.LU R22, [R1+0x1b8] ;  /* 0x0001b80001167983 */ /* 0x000ee20000300800 */
[----:B------:R-:W3:Y:S03]  /*1e800*/  LDL.LU R23, [R1+0x1bc] ;  /* 0x0001bc0001177983 */ /* 0x000ee60000300800 */
[----:B0-----:R-:W4:Y:S01]  /*1e810*/  LDL.LU R8, [R1+0x2e0] ;  /* 0x0002e00001087983 */ /* 0x001f220000300800 */
[----:B------:R-:W4:Y:S02]  /*1e820*/  LDL.LU R9, [R1+0x2e4] ;  /* 0x0002e40001097983 */ /* 0x000f240000300800 */
[----:B-1----:R-:W2:Y:S02]  /*1e830*/  LDL.LU R10, [R1+0x2e8] ;  /* 0x0002e800010a7983 */ /* 0x002ea40000300800 */
[----:B------:R-:W2:Y:S02]  /*1e840*/  LDL.LU R11, [R1+0x2ec] ;  /* 0x0002ec00010b7983 */ /* 0x000ea40000300800 */
[----:B--2---:R-:W-:Y:S01]  /*1e850*/  STL.64 [R1+0x1f10], R10 ;  /* 0x001f100a01007387 */ /* 0x004fe20000100a00 */
[----:B----4-:R0:W-:Y:S03]  /*1e860*/  STL.64 [R1+0x1f08], R8 ;  /* 0x001f080801007387 */ /* 0x0101e60000100a00 */
[----:B0-----:R-:W2:Y:S01]  /*1e870*/  LDL.LU R8, [R1+0x2f0] ;  /* 0x0002f00001087983 */ /* 0x001ea20000300800 */
[----:B------:R-:W2:Y:S02]  /*1e880*/  LDL.LU R9, [R1+0x2f4] ;  /* 0x0002f40001097983 */ /* 0x000ea40000300800 */
[----:B------:R-:W4:Y:S02]  /*1e890*/  LDL.LU R10, [R1+0x2f8] ;  /* 0x0002f800010a7983 */ /* 0x000f240000300800 */
[----:B------:R-:W4:Y:S01]  /*1e8a0*/  LDL.LU R11, [R1+0x2fc] ;  /* 0x0002fc00010b7983 */ /* 0x000f220000300800 */
[----:B------:R-:W2:Y:S04]  /*1e8b0*/  LDL R24, [R1] ;  /* 0x0000000001187983 */ /* 0x000ea80000100800 */
[----:B------:R-:W2:Y:S04]  /*1e8c0*/  LDL R25, [R1+0x4] ;  /* 0x0000040001197983 */ /* 0x000ea80000100800 */
[----:B--2---:R0:W-:Y:S04]  /*1e8d0*/  STL.64 [R1+0x1f48], R24 ;  /* 0x001f481801007387 */ /* 0x0041e80000100a00 */
[----:B0-----:R-:W2:Y:S01]  /*1e8e0*/  LDL.64 R24, [R1+0x10] ;  /* 0x0000100001187983 */ /* 0x001ea20000100a00 */
[----:B------:R-:W-:-:S02]  /*1e8f0*/  IMAD.MOV.U32 R2, RZ, RZ, R26 ;  /* 0x000000ffff027224 */ /* 0x000fc400078e001a */
[----:B------:R-:W-:Y:S01]  /*1e900*/  IMAD.MOV.U32 R0, RZ, RZ, R27 ;  /* 0x000000ffff007224 */ /* 0x000fe200078e001b */
[----:B--2---:R-:W-:Y:S01]  /*1e910*/  STL.64 [R1+0x1f60], R24 ;  /* 0x001f601801007387 */ /* 0x004fe20000100a00 */
[----:B----4-:R-:W-:Y:S02]  /*1e920*/  STL.64 [R1+0x1f20], R10 ;  /* 0x001f200a01007387 */ /* 0x010fe40000100a00 */
[----:B------:R0:W-:Y:S02]  /*1e930*/  STL.64 [R1+0x1f18], R8 ;  /* 0x001f180801007387 */ /* 0x0001e40000100a00 */
[----:B0-----:R-:W2:Y:S01]  /*1e940*/  LDL.LU R8, [R1+0x2d0] ;  /* 0x0002d00001087983 */ /* 0x001ea20000300800 */
[----:B------:R-:W2:Y:S02]  /*1e950*/  LDL.LU R9, [R1+0x2d4] ;  /* 0x0002d40001097983 */ /* 0x000ea40000300800 */
[----:B------:R-:W4:Y:S02]  /*1e960*/  LDL.LU R10, [R1+0x2d8] ;  /* 0x0002d800010a7983 */ /* 0x000f240000300800 */
[----:B------:R-:W4:Y:S01]  /*1e970*/  LDL.LU R11, [R1+0x2dc] ;  /* 0x0002dc00010b7983 */ /* 0x000f220000300800 */
[----:B------:R-:W2:Y:S01]  /*1e980*/  LDL.LU R24, [R1+0x320] ;  /* 0x0003200001187983 */ /* 0x000ea20000300800 */
        /* <DEDUP_REMOVED lines=9> */
[----:B--2---:R0:W-:Y:S01]  /*1ea20*/  STL.64 [R1+0x1f90], R26 ;  /* 0x001f901a01007387 */ /* 0x0041e20000100a00 */
[----:B------:R-:W-:Y:S03]  /*1ea30*/  STL.64 [R1+0x1f88], R24 ;  /* 0x001f881801007387 */ /* 0x000fe60000100a00 */
[----:B0-----:R-:W2:Y:S01]  /*1ea40*/  LDL.LU R26, [R1+0x48] ;  /* 0x00004800011a7983 */ /* 0x001ea20000300800 */
[----:B------:R-:W2:Y:S02]  /*1ea50*/  LDL.LU R27, [R1+0x4c] ;  /* 0x00004c00011b7983 */ /* 0x000ea40000300800 */
[----:B----4-:R-:W-:Y:S02]  /*1ea60*/  STL.64 [R1+0x1f40], R10 ;  /* 0x001f400a01007387 */ /* 0x010fe40000100a00 */
[----:B------:R0:W-:Y:S02]  /*1ea70*/  STL.64 [R1+0x1f38], R8 ;  /* 0x001f380801007387 */ /* 0x0001e40000100a00 */
[----:B0-----:R-:W4:Y:S01]  /*1ea80*/  LDL.LU R8, [R1+0x300] ;  /* 0x0003000001087983 */ /* 0x001f220000300800 */
[----:B------:R-:W4:Y:S02]  /*1ea90*/  LDL.LU R9, [R1+0x304] ;  /* 0x0003040001097983 */ /* 0x000f240000300800 */
[----:B------:R-:W2:Y:S02]  /*1eaa0*/  LDL.LU R10, [R1+0x308] ;  /* 0x00030800010a7983 */ /* 0x000ea40000300800 */
[----:B------:R-:W2:Y:S02]  /*1eab0*/  LDL.LU R11, [R1+0x30c] ;  /* 0x00030c00010b7983 */ /* 0x000ea40000300800 */
[----:B--2---:R-:W-:Y:S01]  /*1eac0*/  STL.64 [R1+0x1f58], R10 ;  /* 0x001f580a01007387 */ /* 0x004fe20000100a00 */
[----:B----4-:R0:W-:Y:S03]  /*1ead0*/  STL.64 [R1+0x1f50], R8 ;  /* 0x001f500801007387 */ /* 0x0101e60000100a00 */
[----:B0-----:R-:W2:Y:S01]  /*1eae0*/  LDL.LU R8, [R1+0x310] ;  /* 0x0003100001087983 */ /* 0x001ea20000300800 */
[----:B------:R-:W2:Y:S02]  /*1eaf0*/  LDL.LU R9, [R1+0x314] ;  /* 0x0003140001097983 */ /* 0x000ea40000300800 */
[----:B------:R-:W4:Y:S02]  /*1eb00*/  LDL.LU R10, [R1+0x318] ;  /* 0x00031800010a7983 */ /* 0x000f240000300800 */
[----:B------:R-:W4:Y:S02]  /*1eb10*/  LDL.LU R11, [R1+0x31c] ;  /* 0x00031c00010b7983 */ /* 0x000f240000300800 */
[----:B----4-:R-:W-:Y:S01]  /*1eb20*/  STL.64 [R1+0x1fa0], R10 ;  /* 0x001fa00a01007387 */ /* 0x010fe20000100a00 */
[----:B--2---:R0:W-:Y:S03]  /*1eb30*/  STL.64 [R1+0x1f98], R8 ;  /* 0x001f980801007387 */ /* 0x0041e60000100a00 */
[----:B0-----:R-:W2:Y:S01]  /*1eb40*/  LDL.LU R8, [R1+0x340] ;  /* 0x0003400001087983 */ /* 0x001ea20000300800 */
[----:B------:R-:W2:Y:S02]  /*1eb50*/  LDL.LU R9, [R1+0x344] ;  /* 0x0003440001097983 */ /* 0x000ea40000300800 */
[----:B------:R-:W4:Y:S02]  /*1eb60*/  LDL.LU R10, [R1+0x348] ;  /* 0x00034800010a7983 */ /* 0x000f240000300800 */
[----:B------:R-:W4:Y:S02]  /*1eb70*/  LDL.LU R11, [R1+0x34c] ;  /* 0x00034c00010b7983 */ /* 0x000f240000300800 */
[----:B----4-:R0:W-:Y:S01]  /*1eb80*/  STL.64 [R1+0x1fb0], R10 ;  /* 0x001fb00a01007387 */ /* 0x0101e20000100a00 */
[----:B--2---:R-:W-:Y:S02]  /*1eb90*/  STL.64 [R1+0x1fa8], R8 ;  /* 0x001fa80801007387 */ /* 0x004fe40000100a00 */
[----:B0-----:R-:W-:-:S02]  /*1eba0*/  IMAD.MOV.U32 R10, RZ, RZ, R13 ;  /* 0x000000ffff0a7224 */ /* 0x001fc400078e000d */
[----:B------:R-:W-:Y:S01]  /*1ebb0*/  IMAD.MOV.U32 R11, RZ, RZ, R29 ;  /* 0x000000ffff0b7224 */ /* 0x000fe200078e001d */
[----:B------:R-:W2:Y:S04]  /*1ebc0*/  LDL.LU R13, [R1+0x2068] ;  /* 0x00206800010d7983 */ /* 0x000ea80000300800 */
[----:B------:R0:W-:Y:S02]  /*1ebd0*/  STL.64 [R1+0x1fc0], R10 ;  /* 0x001fc00a01007387 */ /* 0x0001e40000100a00 */
[----:B0-----:R-:W-:Y:S02]  /*1ebe0*/  IMAD.MOV.U32 R10, RZ, RZ, R3 ;  /* 0x000000ffff0a7224 */ /* 0x001fe400078e0003 */
[----:B------:R-:W-:Y:S01]  /*1ebf0*/  IMAD.MOV.U32 R11, RZ, RZ, R28 ;  /* 0x000000ffff0b7224 */ /* 0x000fe200078e001c */
[----:B------:R-:W4:Y:S01]  /*1ec00*/  LDL.LU R3, [R1+0x2064] ;  /* 0x0020640001037983 */ /* 0x000f220000300800 */
[----:B------:R-:W2:Y:S03]  /*1ec10*/  LDL.LU R28, [R1+0x2060] ;  /* 0x00206000011c7983 */ /* 0x000ea60000300800 */
[----:B------:R0:W-:Y:S02]  /*1ec20*/  STL.64 [R1+0x1fd8], R10 ;  /* 0x001fd80a01007387 */ /* 0x0001e40000100a00 */
[----:B0-----:R-:W-:-:S02]  /*1ec30*/  IMAD.MOV.U32 R10, RZ, RZ, R19 ;  /* 0x000000ffff0a7224 */ /* 0x001fc400078e0013 */
[----:B------:R-:W-:-:S05]  /*1ec40*/  IMAD.MOV.U32 R11, RZ, RZ, R18 ;  /* 0x000000ffff0b7224 */ /* 0x000fca00078e0012 */
[----:B------:R0:W-:Y:S02]  /*1ec50*/  STL.64 [R1+0x1ff0], R10 ;  /* 0x001ff00a01007387 */ /* 0x0001e40000100a00 */
[----:B0-----:R-:W-:Y:S02]  /*1ec60*/  IMAD.MOV.U32 R10, RZ, RZ, R17 ;  /* 0x000000ffff0a7224 */ /* 0x001fe400078e0011 */
[----:B------:R-:W-:-:S05]  /*1ec70*/  IMAD.MOV.U32 R11, RZ, RZ, R16 ;  /* 0x000000ffff0b7224 */ /* 0x000fca00078e0010 */
[----:B------:R0:W-:Y:S02]  /*1ec80*/  STL.64 [R1+0x2008], R10 ;  /* 0x0020080a01007387 */ /* 0x0001e40000100a00 */
[----:B0-----:R-:W-:Y:S02]  /*1ec90*/  IMAD.MOV.U32 R10, RZ, RZ, R15 ;  /* 0x000000ffff0a7224 */ /* 0x001fe400078e000f */
[----:B------:R-:W-:-:S05]  /*1eca0*/  IMAD.MOV.U32 R11, RZ, RZ, R14 ;  /* 0x000000ffff0b7224 */ /* 0x000fca00078e000e */
[----:B------:R-:W-:Y:S01]  /*1ecb0*/  STL.64 [R1+0x2020], R10 ;  /* 0x0020200a01007387 */ /* 0x000fe20000100a00 */
[----:B---3--:R-:W-:Y:S02]  /*1ecc0*/  STL.64 [R1+0x1ef0], R22 ;  /* 0x001ef01601007387 */ /* 0x008fe40000100a00 */
[----:B------:R0:W-:Y:S02]  /*1ecd0*/  STL.64 [R1+0x1ee8], R20 ;  /* 0x001ee81401007387 */ /* 0x0001e40000100a00 */
[----:B0-----:R-:W3:Y:S04]  /*1ece0*/  LDL.64 R20, [R1+0xe0] ;  /* 0x0000e00001147983 */ /* 0x001ee80000100a00 */
[----:B---3--:R0:W-:Y:S04]  /*1ecf0*/  STL.64 [R1+0x1ef8], R20 ;  /* 0x001ef81401007387 */ /* 0x0081e80000100a00 */
[----:B0-----:R-:W3:Y:S01]  /*1ed00*/  LDL.64 R20, [R1+0xb0] ;  /* 0x0000b00001147983 */ /* 0x001ee20000100a00 */
[----:B------:R-:W-:-:S02]  /*1ed10*/  IMAD.MOV.U32 R11, RZ, RZ, R12 ;  /* 0x000000ffff0b7224 */ /* 0x000fc400078e000c */
[----:B--2---:R-:W-:Y:S01]  /*1ed20*/  IMAD.MOV.U32 R10, RZ, RZ, R13 ;  /* 0x000000ffff0a7224 */ /* 0x004fe200078e000d */
[----:B---3--:R0:W-:Y:S04]  /*1ed30*/  STL.64 [R1+0x1fb8], R20 ;  /* 0x001fb81401007387 */ /* 0x0081e80000100a00 */
[----:B0-----:R-:W2:Y:S01]  /*1ed40*/  LDL.LU R20, [R1+0x2c0] ;  /* 0x0002c00001147983 */ /* 0x001ea20000300800 */
[----:B------:R-:W2:Y:S02]  /*1ed50*/  LDL.LU R21, [R1+0x2c4] ;  /* 0x0002c40001157983 */ /* 0x000ea40000300800 */
[----:B------:R-:W3:Y:S02]  /*1ed60*/  LDL.LU R22, [R1+0x2c8] ;  /* 0x0002c80001167983 */ /* 0x000ee40000300800 */
[----:B------:R-:W3:Y:S01]  /*1ed70*/  LDL.LU R23, [R1+0x2cc] ;  /* 0x0002cc0001177983 */ /* 0x000ee20000300800 */
[----:B------:R-:W2:Y:S01]  /*1ed80*/  LDL.LU R12, [R1+0x240] ;  /* 0x00024000010c7983 */ /* 0x000ea20000300800 */
[----:B------:R-:W4:Y:S02]  /*1ed90*/  LDL.LU R13, [R1+0x244] ;  /* 0x00024400010d7983 */ /* 0x000f240000300800 */
[----:B------:R-:W4:Y:S02]  /*1eda0*/  LDL.LU R14, [R1+0x248] ;  /* 0x00024800010e7983 */ /* 0x000f240000300800 */
[----:B------:R-:W4:Y:S01]  /*1edb0*/  LDL.LU R15, [R1+0x24c] ;  /* 0x00024c00010f7983 */ /* 0x000f220000300800 */
[----:B------:R-:W4:Y:S01]  /*1edc0*/  LDL.LU R16, [R1+0x270] ;  /* 0x0002700001107983 */ /* 0x000f220000300800 */
[----:B------:R-:W4:Y:S02]  /*1edd0*/  LDL.LU R17, [R1+0x274] ;  /* 0x0002740001117983 */ /* 0x000f240000300800 */
[----:B------:R-:W4:Y:S02]  /*1ede0*/  LDL.LU R18, [R1+0x278] ;  /* 0x0002780001127983 */ /* 0x000f240000300800 */
[----:B------:R-:W4:Y:S01]  /*1edf0*/  LDL.LU R19, [R1+0x27c] ;  /* 0x00027c0001137983 */ /* 0x000f220000300800 */
[----:B---3--:R-:W-:Y:S01]  /*1ee00*/  STL.64 [R1+0x1fd0], R22 ;  /* 0x001fd01601007387 */ /* 0x008fe20000100a00 */
[----:B--2---:R0:W-:Y:S03]  /*1ee10*/  STL.64 [R1+0x1fc8], R20 ;  /* 0x001fc81401007387 */ /* 0x0041e60000100a00 */
[----:B0-----:R-:W2:Y:S01]  /*1ee20*/  LDL.LU R20, [R1+0x2a0] ;  /* 0x0002a00001147983 */ /* 0x001ea20000300800 */
[----:B------:R-:W2:Y:S02]  /*1ee30*/  LDL.LU R21, [R1+0x2a4] ;  /* 0x0002a40001157983 */ /* 0x000ea40000300800 */
[----:B------:R-:W3:Y:S02]  /*1ee40*/  LDL.LU R22, [R1+0x2a8] ;  /* 0x0002a80001167983 */ /* 0x000ee40000300800 */
[----:B------:R-:W-:-:S02]  /*1ee50*/  IMAD.MOV.U32 R23, RZ, RZ, R28 ;  /* 0x000000ffff177224 */ /* 0x000fc400078e001c */
[----:B------:R-:W4:Y:S04]  /*1ee60*/  LDL.LU R28, [R1+0x205c] ;  /* 0x00205c00011c7983 */ /* 0x000f280000300800 */
[----:B---3--:R-:W-:Y:S01]  /*1ee70*/  STL.64 [R1+0x1fe8], R22 ;  /* 0x001fe81601007387 */ /* 0x008fe20000100a00 */
[----:B--2---:R0:W-:Y:S03]  /*1ee80*/  STL.64 [R1+0x1fe0], R20 ;  /* 0x001fe01401007387 */ /* 0x0041e60000100a00 */
[----:B0-----:R-:W2:Y:S01]  /*1ee90*/  LDL.LU R20, [R1+0x290] ;  /* 0x0002900001147983 */ /* 0x001ea20000300800 */
[----:B------:R-:W2:Y:S02]  /*1eea0*/  LDL.LU R21, [R1+0x294] ;  /* 0x0002940001157983 */ /* 0x000ea40000300800 */
[----:B------:R-:W3:Y:S02]  /*1eeb0*/  LDL.LU R22, [R1+0x298] ;  /* 0x0002980001167983 */ /* 0x000ee40000300800 */
[----:B------:R-:W3:Y:S02]  /*1eec0*/  LDL.LU R23, [R1+0x29c] ;  /* 0x00029c0001177983 */ /* 0x000ee40000300800 */
[----:B---3--:R-:W-:Y:S01]  /*1eed0*/  STL.64 [R1+0x2000], R22 ;  /* 0x0020001601007387 */ /* 0x008fe20000100a00 */
[----:B--2---:R0:W-:Y:S03]  /*1eee0*/  STL.64 [R1+0x1ff8], R20 ;  /* 0x001ff81401007387 */ /* 0x0041e60000100a00 */
[----:B0-----:R-:W2:Y:S01]  /*1eef0*/  LDL.LU R20, [R1+0x260] ;  /* 0x0002600001147983 */ /* 0x001ea20000300800 */
[----:B------:R-:W2:Y:S02]  /*1ef00*/  LDL.LU R21, [R1+0x264] ;  /* 0x0002640001157983 */ /* 0x000ea40000300800 */
[----:B------:R-:W3:Y:S02]  /*1ef10*/  LDL.LU R22, [R1+0x268] ;  /* 0x0002680001167983 */ /* 0x000ee40000300800 */
[----:B----4-:R-:W-:-:S02]  /*1ef20*/  IMAD.MOV.U32 R23, RZ, RZ, R28 ;  /* 0x000000ffff177224 */ /* 0x010fc400078e001c */
[----:B------:R-:W4:Y:S01]  /*1ef30*/  LDL.LU R28, [R1+0x2058] ;  /* 0x00205800011c7983 */ /* 0x000f220000300800 */
[C---:B------:R-:W-:Y:S03]  /*1ef40*/  HMMA.16816.F32 R16, R4.reuse, R26, R16 ;  /* 0x0000001a0410723c */ /* 0x040fe60000001810 */
        /* <DEDUP_REMOVED lines=10> */
[----:B------:R-:W2:Y:S02]  /*1eff0*/  LDL.LU R22, [R1+0x238] ;  /* 0x0002380001167983 */ /* 0x000ea40000300800 */
[----:B------:R-:W-:Y:S01]  /*1f000*/  STL.64 [R1+0x370], R16 ;  /* 0x0003701001007387 */ /* 0x000fe20000100a00 */
[----:B------:R0:W-:Y:S04]  /*1f010*/  STL.64 [R1+0x378], R18 ;  /* 0x0003781201007387 */ /* 0x0001e80000100a00 */
[----:B0-----:R-:W3:Y:S01]  /*1f020*/  LDL.LU.64 R18, [R1+0x2050] ;  /* 0x0020500001127983 */ /* 0x001ee20000300a00 */
[----:B------:R-:W2:Y:S02]  /*1f030*/  LDL.LU.64 R16, [R1+0x2048] ;  /* 0x0020480001107983 */ /* 0x000ea40000300a00 */
[----:B----4-:R-:W-:Y:S01]  /*1f040*/  IMAD.MOV.U32 R23, RZ, RZ, R28 ;  /* 0x000000ffff177224 */ /* 0x010fe200078e001c */
[----:B---3--:R-:W-:Y:S01]  /*1f050*/  HMMA.16816.F32 R4, R4, R18, R12 ;  /* 0x000000120404723c */ /* 0x008fe2000000180c */
[----:B------:R-:W2:Y:S01]  /*1f060*/  LDL.LU.64 R14, [R1+0x2040] ;  /* 0x00204000010e7983 */ /* 0x000ea20000300a00 */
[----:B------:R-:W2:Y:S11]  /*1f070*/  LDL.LU.64 R12, [R1+0x2038] ;  /* 0x00203800010c7983 */ /* 0x000eb60000300a00 */
[----:B------:R-:W-:Y:S10]  /*1f080*/  @!UPT UIADD3 URZ, URZ, URZ, URZ ;  /* 0x0000003f3f3ff290 */ /* 0x000ff4000fffe03f */
[----:B------:R-:W-:Y:S01]  /*1f090*/  STL.64 [R1+0x360], R4 ;  /* 0x0003600401007387 */ /* 0x000fe20000100a00 */
[----:B------:R-:W-:Y:S01]  /*1f0a0*/  STL.64 [R1+0x368], R6 ;  /* 0x0003680601007387 */ /* 0x000fe20000100a00 */
[C---:B--2---:R-:W-:Y:S02]  /*1f0b0*/  HMMA.16816.F32 R8, R12.reuse, R10, R20 ;  /* 0x0000000a0c08723c */ /* 0x044fe40000001814 */
[----:B------:R-:W2:Y:S01]  /*1f0c0*/  LDL.LU.64 R22, [R1+0x2030] ;  /* 0x0020300001167983 */ /* 0x000ea20000300a00 */
[----:B------:R-:W2:Y:S11]  /*1f0d0*/  LDL.LU.64 R20, [R1+0x2028] ;  /* 0x0020280001147983 */ /* 0x000eb60000300a00 */
[----:B------:R-:W-:Y:S09]  /*1f0e0*/  @!UPT UIADD3 URZ, URZ, URZ, URZ ;  /* 0x0000003f3f3ff290 */ /* 0x000ff2000fffe03f */
[----:B------:R-:W-:Y:S01]  /*1f0f0*/  STL.64 [R1+0x350], R8 ;  /* 0x0003500801007387 */ /* 0x000fe20000100a00 */
[----:B------:R0:W-:Y:S03]  /*1f100*/  STL.64 [R1+0x358], R10 ;  /* 0x0003580a01007387 */ /* 0x0001e60000100a00 */
[----:B0-----:R-:W2:Y:S02]  /*1f110*/  LDL.LU.64 R10, [R1+0x2020] ;  /* 0x00202000010a7983 */ /* 0x001ea40000300a00 */
        /* <DEDUP_REMOVED lines=29> */
[----:B------:R-:W2:Y:S11]  /*1f2f0*/  LDL.LU.64 R20, [R1+0x1fb8] ;  /* 0x001fb80001147983 */ /* 0x000eb60000300a00 */
[----:B------:R-:W-:Y:S10]  /*1f300*/  @!UPT UIADD3 URZ, URZ, URZ, URZ ;  /* 0x0000003f3f3ff290 */ /* 0x000ff4000fffe03f */
[----:B------:R-:W-:Y:S01]  /*1f310*/  STL.64 [R1+0x240], R8 ;  /* 0x0002400801007387 */ /* 0x000fe20000100a00 */
[----:B------:R0:W-:Y:S03]  /*1f320*/  STL.64 [R1+0x248], R10 ;  /* 0x0002480a01007387 */ /* 0x0001e60000100a00 */
[----:B0-----:R-:W3:Y:S01]  /*1f330*/  LDL.LU.64 R10, [R1+0x1fb0] ;  /* 0x001fb000010a7983 */ /* 0x001ee20000300a00 */
[----:B------:R-:W3:Y:S02]  /*1f340*/  LDL.LU.64 R8, [R1+0x1fa8] ;  /* 0x001fa80001087983 */ /* 0x000ee40000300a00 */
[----:B---3--:R-:W-:Y:S01]  /*1f350*/  HMMA.16816.F32 R24, R12, R26, R8 ;  /* 0x0000001a0c18723c */ /* 0x008fe20000001808 */
[----:B------:R-:W3:Y:S01]  /*1f360*/  LDL.LU.64 R10, [R1+0x1fa0] ;  /* 0x001fa000010a7983 */ /* 0x000ee20000300a00 */
[----:B------:R-:W3:Y:S11]  /*1f370*/  LDL.LU.64 R8, [R1+0x1f98] ;  /* 0x001f980001087983 */ /* 0x000ef60000300a00 */
[----:B------:R-:W-:Y:S10]  /*1f380*/  @!UPT UIADD3 URZ, URZ, URZ, URZ ;  /* 0x0000003f3f3ff290 */ /* 0x000ff4000fffe03f */
[----:B------:R-:W-:Y:S01]  /*1f390*/  STL.64 [R1+0x230], R24 ;  /* 0x0002301801007387 */ /* 0x000fe20000100a00 */
[----:B------:R0:W-:Y:S02]  /*1f3a0*/  STL [R1+0x238], R26 ;  /* 0x0002381a01007387 */ /* 0x0001e40000100800 */
[----:B------:R-:W-:Y:S02]  /*1f3b0*/  IMAD.MOV.U32 R28, RZ, RZ, R27 ;  /* 0x000000ffff1c7224 */ /* 0x000fe400078e001b */
[----:B0-----:R-:W4:Y:S01]  /*1f3c0*/  LDL.LU.64 R26, [R1+0x1f90] ;  /* 0x001f9000011a7983 */ /* 0x001f220000300a00 */
[----:B------:R-:W4:Y:S02]  /*1f3d0*/  LDL.LU.64 R24, [R1+0x1f88] ;  /* 0x001f880001187983 */ /* 0x000f240000300a00 */
[----:B------:R-:W-:Y:S02]  /*1f3e0*/  STL [R1+0x1d58], R28 ;  /* 0x001d581c01007387 */ /* 0x000fe40000100800 */
[----:B------:R-:W-:-:S02]  /*1f3f0*/  IMAD.MOV.U32 R4, RZ, RZ, R17 ;  /* 0x000000ffff047224 */ /* 0x000fc400078e0011 */
[----:B------:R-:W-:Y:S01]  /*1f400*/  IMAD.MOV.U32 R5, RZ, RZ, R16 ;  /* 0x000000ffff057224 */ /* 0x000fe200078e0010 */
[----:B----4-:R-:W-:Y:S01]  /*1f410*/  HMMA.16816.F32 R12, R12, R18, R24 ;  /* 0x000000120c0c723c */ /* 0x010fe20000001818 */
[----:B------:R-:W4:Y:S01]  /*1f420*/  LDL.LU.64 R26, [R1+0x1f80] ;  /* 0x001f8000011a7983 */ /* 0x000f220000300a00 */
[----:B------:R-:W4:Y:S02]  /*1f430*/  LDL.LU.64 R24, [R1+0x1f78] ;  /* 0x001f780001187983 */ /* 0x000f240000300a00 */
[----:B------:R-:W4:Y:S02]  /*1f440*/  LDL.LU.64 R18, [R1+0x1f70] ;  /* 0x001f700001127983 */ /* 0x000f240000300a00 */
[----:B------:R-:W4:Y:S11]  /*1f450*/  LDL.LU.64 R16, [R1+0x1f68] ;  /* 0x001f680001107983 */ /* 0x000f360000300a00 */
[----:B------:R-:W-:Y:S06]  /*1f460*/  @!UPT UIADD3 URZ, URZ, URZ, URZ ;  /* 0x0000003f3f3ff290 */ /* 0x000fec000fffe03f */
[----:B------:R0:W-:Y:S01]  /*1f470*/  STL.64 [R1+0x210], R12 ;  /* 0x0002100c01007387 */ /* 0x0001e20000100a00 */
[----:B------:R-:W-:Y:S03]  /*1f480*/  STL.64 [R1+0x218], R14 ;  /* 0x0002180e01007387 */ /* 0x000fe60000100a00 */
[----:B0-----:R-:W2:Y:S01]  /*1f490*/  LDL.LU.64 R12, [R1+0xc0] ;  /* 0x0000c000010c7983 */ /* 0x001ea20000300a00 */
[C---:B----4-:R-:W-:Y:S11]  /*1f4a0*/  HMMA.16816.F32 R24, R16.reuse, R4, R24 ;  /* 0x000000041018723c */ /* 0x050ff60000001818 */
[----:B------:R-:W-:Y:S11]  /*1f4b0*/  @!UPT UIADD3 URZ, URZ, URZ, URZ ;  /* 0x0000003f3f3ff290 */ /* 0x000ff6000fffe03f */
[----:B------:R-:W-:Y:S01]  /*1f4c0*/  @!UPT UIADD3 URZ, URZ, URZ, URZ ;  /* 0x0000003f3f3ff290 */ /* 0x000fe2000fffe03f */
[----:B------:R0:W-:Y:S01]  /*1f4d0*/  STL.64 [R1+0x220], R24 ;  /* 0x0002201801007387 */ /* 0x0001e20000100a00 */
[----:B------:R-:W-:Y:S03]  /*1f4e0*/  STL.64 [R1+0x228], R26 ;  /* 0x0002281a01007387 */ /* 0x000fe60000100a00 */
[----:B0-----:R-:W3:Y:S02]  /*1f4f0*/  LDL.LU.64 R24, [R1+0x1f60] ;  /* 0x001f600001187983 */ /* 0x001ee40000300a00 */
[C---:B---3--:R-:W-:Y:S01]  /*1f500*/  HMMA.16816.F32 R8, R16.reuse, R24, R8 ;  /* 0x000000181008723c */ /* 0x048fe20000001808 */
[----:B------:R-:W-:Y:S02]  /*1f510*/  IMAD.MOV.U32 R29, RZ, RZ, R24 ;  /* 0x000000ffff1d7224 */ /* 0x000fe400078e0018 */
[----:B------:R-:W-:Y:S11]  /*1f520*/  IMAD.MOV.U32 R28, RZ, RZ, R25 ;  /* 0x000000ffff1c7224 */ /* 0x000ff600078e0019 */
[----:B------:R-:W-:Y:S09]  /*1f530*/  @!UPT UIADD3 URZ, URZ, URZ, URZ ;  /* 0x0000003f3f3ff290 */ /* 0x000ff2000fffe03f */
[----:B------:R-:W-:Y:S01]  /*1f540*/  STL.64 [R1+0x2a0], R8 ;  /* 0x0002a00801007387 */ /* 0x000fe20000100a00 */
[----:B------:R0:W-:Y:S03]  /*1f550*/  STL.64 [R1+0x2a8], R10 ;  /* 0x0002a80a01007387 */ /* 0x0001e60000100a00 */
[----:B0-----:R-:W3:Y:S01]  /*1f560*/  LDL.LU.64 R10, [R1+0x1f58] ;  /* 0x001f5800010a7983 */ /* 0x001ee20000300a00 */
[----:B------:R-:W3:Y:S02]  /*1f570*/  LDL.LU.64 R8, [R1+0x1f50] ;  /* 0x001f500001087983 */ /* 0x000ee40000300a00 */
[----:B------:R-:W3:Y:S02]  /*1f580*/  LDL.LU.64 R24, [R1+0x1f48] ;  /* 0x001f480001187983 */ /* 0x000ee40000300a00 */
[C---:B---3--:R-:W-:Y:S01]  /*1f590*/  HMMA.16816.F32 R24, R16.reuse, R24, R8 ;  /* 0x000000181018723c */ /* 0x048fe20000001808 */
[----:B------:R-:W3:Y:S01]  /*1f5a0*/  LDL.LU.64 R10, [R1+0x1f40] ;  /* 0x001f4000010a7983 */ /* 0x000ee20000300a00 */
[----:B------:R-:W3:Y:S11]  /*1f5b0*/  LDL.LU.64 R8, [R1+0x1f38] ;  /* 0x001f380001087983 */ /* 0x000ef60000300a00 */
[----:B------:R-:W-:Y:S10]  /*1f5c0*/  @!UPT UIADD3 URZ, URZ, URZ, URZ ;  /* 0x0000003f3f3ff290 */ /* 0x000ff4000fffe03f */
[----:B------:R-:W-:Y:S01]  /*1f5d0*/  STL.64 [R1+0x2c0], R24 ;  /* 0x0002c01801007387 */ /* 0x000fe20000100a00 */
[----:B------:R0:W-:Y:S03]  /*1f5e0*/  STL.64 [R1+0x2c8], R26 ;  /* 0x0002c81a01007387 */ /* 0x0001e60000100a00 */
[----:B0-----:R-:W4:Y:S01]  /*1f5f0*/  LDL.LU.64 R26, [R1+0x1f30] ;  /* 0x001f3000011a7983 */ /* 0x001f220000300a00 */
[----:B------:R-:W3:Y:S02]  /*1f600*/  LDL.LU.64 R24, [R1+0x1f28] ;  /* 0x001f280001187983 */ /* 0x000ee40000300a00 */
[C---:B---3--:R-:W-:Y:S11]  /*1f610*/  HMMA.16816.F32 R8, R16.reuse, R24, R8 ;  /* 0x000000181008723c */ /* 0x048ff60000001808 */
[----:B------:R-:W-:Y:S11]  /*1f620*/  @!UPT UIADD3 URZ, URZ, URZ, URZ ;  /* 0x0000003f3f3ff290 */ /* 0x000ff6000fffe03f */
[----:B------:R-:W-:Y:S01]  /*1f630*/  @!UPT UIADD3 URZ, URZ, URZ, URZ ;  /* 0x0000003f3f3ff290 */ /* 0x000fe2000fffe03f */
[----:B------:R-:W-:Y:S01]  /*1f640*/  STL.64 [R1+0x2d0], R8 ;  /* 0x0002d00801007387 */ /* 0x000fe20000100a00 */
[----:B------:R0:W-:Y:S03]  /*1f650*/  STL.64 [R1+0x2d8], R10 ;  /* 0x0002d80a01007387 */ /* 0x0001e60000100a00 */
[----:B0-----:R-:W2:Y:S01]  /*1f660*/  LDL.LU.64 R10, [R1+0x1f20] ;  /* 0x001f2000010a7983 */ /* 0x001ea20000300a00 */
[----:B------:R-:W2:Y:S02]  /*1f670*/  LDL.LU.64 R8, [R1+0x1f18] ;  /* 0x001f180001087983 */ /* 0x000ea40000300a00 */
[----:B------:R-:W-:Y:S01]  /*1f680*/  STL.64 [R1+0x1ec0], R24 ;  /* 0x001ec01801007387 */ /* 0x000fe20000100a00 */
[C---:B--2---:R-:W-:Y:S11]  /*1f690*/  HMMA.16816.F32 R8, R16.reuse, R12, R8 ;  /* 0x0000000c1008723c */ /* 0x044ff60000001808 */
[----:B------:R-:W-:Y:S11]  /*1f6a0*/  @!UPT UIADD3 URZ, URZ, URZ, URZ ;  /* 0x0000003f3f3ff290 */ /* 0x000ff6000fffe03f */
[----:B------:R-:W-:Y:S01]  /*1f6b0*/  @!UPT UIADD3 URZ, URZ, URZ, URZ ;  /* 0x0000003f3f3ff290 */ /* 0x000fe2000fffe03f */
[----:B------:R-:W-:Y:S01]  /*1f6c0*/  STL.64 [R1+0x2f0], R8 ;  /* 0x0002f00801007387 */ /* 0x000fe20000100a00 */
[----:B------:R0:W-:Y:S03]  /*1f6d0*/  STL.64 [R1+0x2f8], R10 ;  /* 0x0002f80a01007387 */ /* 0x0001e60000100a00 */
[----:B0-----:R-:W2:Y:S01]  /*1f6e0*/  LDL.LU.64 R10, [R1+0x1f10] ;  /* 0x001f1000010a7983 */ /* 0x001ea20000300a00 */
[----:B------:R-:W2:Y:S02]  /*1f6f0*/  LDL.LU.64 R8, [R1+0x1f08] ;  /* 0x001f080001087983 */ /* 0x000ea40000300a00 */
[----:B------:R0:W-:Y:S02]  /*1f700*/  STL.64 [R1+0x1e98], R12 ;  /* 0x001e980c01007387 */ /* 0x0001e40000100a00 */
[----:B0-----:R-:W3:Y:S01]  /*1f710*/  LDL.LU R12, [R1+0x2b0] ;  /* 0x0002b000010c7983 */ /* 0x001ee20000300800 */
[----:B------:R-:W3:Y:S02]  /*1f720*/  LDL.LU R13, [R1+0x2b4] ;  /* 0x0002b400010d7983 */ /* 0x000ee40000300800 */
[----:B------:R-:W3:Y:S02]  /*1f730*/  LDL.LU R14, [R1+0x2b8] ;  /* 0x0002b800010e7983 */ /* 0x000ee40000300800 */
[----:B------:R-:W3:Y:S01]  /*1f740*/  LDL.LU R15, [R1+0x2bc] ;  /* 0x0002bc00010f7983 */ /* 0x000ee20000300800 */
[C---:B--2---:R-:W-:Y:S11]  /*1f750*/  HMMA.16816.F32 R8, R16.reuse, R20, R8 ;  /* 0x000000141008723c */ /* 0x044ff60000001808 */
[----:B------:R-:W-:Y:S11]  /*1f760*/  @!UPT UIADD3 URZ, URZ, URZ, URZ ;  /* 0x0000003f3f3ff290 */ /* 0x000ff6000fffe03f */
[----:B------:R-:W-:Y:S01]  /*1f770*/  @!UPT UIADD3 URZ, URZ, URZ, URZ ;  /* 0x0000003f3f3ff290 */ /* 0x000fe2000fffe03f */
[----:B------:R0:W-:Y:S01]  /*1f780*/  STL.64 [R1+0x300], R8 ;  /* 0x0003000801007387 */ /* 0x0001e20000100a00 */
[----:B------:R1:W-:Y:S03]  /*1f790*/  STL.64 [R1+0x308], R10 ;  /* 0x0003080a01007387 */ /* 0x0003e60000100a00 */
[----:B0-----:R-:W2:Y:S01]  /*1f7a0*/  LDL.LU.64 R8, [R1+0x1f00] ;  /* 0x001f000001087983 */ /* 0x001ea20000300a00 */
[----:B-1----:R-:W-:Y:S02]  /*1f7b0*/  IMAD.MOV.U32 R11, RZ, RZ, R20 ;  /* 0x000000ffff0b7224 */ /* 0x002fe400078e0014 */
[----:B------:R-:W-:Y:S02]  /*1f7c0*/  IMAD.MOV.U32 R10, RZ, RZ, R21 ;  /* 0x000000ffff0a7224 */ /* 0x000fe400078e0015 */
[----:B------:R-:W3:Y:S02]  /*1f7d0*/  LDL.LU.64 R20, [R1+0x1ef8] ;  /* 0x001ef80001147983 */ /* 0x000ee40000300a00 */
[C---:B---3--:R-:W-:Y:S11]  /*1f7e0*/  HMMA.16816.F32 R12, R16.reuse, R20, R12 ;  /* 0x00000014100c723c */ /* 0x048ff6000000180c */
[----:B------:R-:W-:Y:S11]  /*1f7f0*/  @!UPT UIADD3 URZ, URZ, URZ, URZ ;  /* 0x0000003f3f3ff290 */ /* 0x000ff6000fffe03f */
[----:B------:R-:W-:Y:S01]  /*1f800*/  @!UPT UIADD3 URZ, URZ, URZ, URZ ;  /* 0x0000003f3f3ff290 */ /* 0x000fe2000fffe03f */
[----:B------:R0:W-:Y:S01]  /*1f810*/  STL.64 [R1+0x2e0], R12 ;  /* 0x0002e00c01007387 */ /* 0x0001e20000100a00 */
[----:B------:R-:W-:Y:S02]  /*1f820*/  STL.64 [R1+0x2e8], R14 ;  /* 0x0002e80e01007387 */ /* 0x000fe40000100a00 */
[----:B------:R-:W2:Y:S02]  /*1f830*/  LDL.LU.64 R22, [R1+0x1ef0] ;  /* 0x001ef00001167983 */ /* 0x000ea40000300a00 */
[----:B0-----:R-:W-:Y:S02]  /*1f840*/  IMAD.MOV.U32 R13, RZ, RZ, R20 ;  /* 0x000000ffff0d7224 */ /* 0x001fe400078e0014 */
[----:B------:R-:W-:Y:S02]  /*1f850*/  IMAD.MOV.U32 R12, RZ, RZ, R21 ;  /* 0x000000ffff0c7224 */ /* 0x000fe400078e0015 */
[----:B------:R-:W2:Y:S02]  /*1f860*/  LDL.LU.64 R20, [R1+0x1ee8] ;  /* 0x001ee80001147983 */ /* 0x000ea40000300a00 */
[----:B--2---:R-:W-:Y:S02]  /*1f870*/  HMMA.16816.F32 R16, R16, R8, R20 ;  /* 0x000000081010723c */ /* 0x004fe40000001814 */
[----:B------:R-:W2:Y:S01]  /*1f880*/  LDL.LU.64 R22, [R1+0x1ee0] ;  /* 0x001ee00001167983 */ /* 0x000ea20000300a00 */
[----:B------:R-:W2:Y:S11]  /*1f890*/  LDL.LU.64 R20, [R1+0x1ed8] ;  /* 0x001ed80001147983 */ /* 0x000eb60000300a00 */
[----:B------:R-:W-:Y:S09]  /*1f8a0*/  @!UPT UIADD3 URZ, URZ, URZ, URZ ;  /* 0x0000003f3f3ff290 */ /* 0x000ff2000fffe03f */
[----:B------:R0:W-:Y:S01]  /*1f8b0*/  STL.64 [R1+0x2b0], R16 ;  /* 0x0002b01001007387 */ /* 0x0001e20000100a00 */
[----:B------:R1:W-:Y:S03]  /*1f8c0*/  STL.64 [R1+0x2b8], R18 ;  /* 0x0002b81201007387 */ /* 0x0003e60000100a00 */
[----:B0-----:R-:W2:Y:S01]  /*1f8d0*/  LDL.LU R16, [R1+0x1a0] ;  /* 0x0001a00001107983 */ /* 0x001ea20000300800 */
[----:B------:R-:W2:Y:S02]  /*1f8e0*/  LDL.LU R17, [R1+0x1a4] ;  /* 0x0001a40001117983 */ /* 0x000ea40000300800 */
[----:B-1----:R-:W2:Y:S02]  /*1f8f0*/  LDL.LU R18, [R1+0x1a8] ;  /* 0x0001a80001127983 */ /* 0x002ea40000300800 */
[----:B------:R-:W-:Y:S01]  /*1f900*/  IMAD.MOV.U32 R19, RZ, RZ, R3 ;  /* 0x000000ffff137224 */ /* 0x000fe200078e0003 */
[----:B------:R-:W-:Y:S06]  /*1f910*/  STL.64 [R1+0x1e60], R8 ;  /* 0x001e600801007387 */ /* 0x000fec0000100a00 */
[----:B--2---:R-:W-:Y:S11]  /*1f920*/  HMMA.16816.F32 R4, R20, R4, R16 ;  /* 0x000000041404723c */ /* 0x004ff60000001810 */
[----:B------:R-:W-:Y:S11]  /*1f930*/  @!UPT UIADD3 URZ, URZ, URZ, URZ ;  /* 0x0000003f3f3ff290 */ /* 0x000ff6000fffe03f */
[----:B------:R-:W-:Y:S01]  /*1f940*/  @!UPT UIADD3 URZ, URZ, URZ, URZ ;  /* 0x0000003f3f3ff290 */ /* 0x000fe2000fffe03f */
[----:B------:R-:W-:Y:S01]  /*1f950*/  STL.64 [R1+0x290], R4 ;  /* 0x0002900401007387 */ /* 0x000fe20000100a00 */
[----:B------:R0:W-:Y:S02]  /*1f960*/  STL [R1+0x298], R6 ;  /* 0x0002980601007387 */ /* 0x0001e40000100800 */
[----:B------:R-:W-:Y:S02]  /*1f970*/  IMAD.MOV.U32 R3, RZ, RZ, R7 ;  /* 0x000000ffff037224 */ /* 0x000fe400078e0007 */
[----:B----4-:R-:W-:Y:S02]  /*1f980*/  IMAD.MOV.U32 R7, RZ, RZ, R27 ;  /* 0x000000ffff077224 */ /* 0x010fe400078e001b */
[----:B0-----:R-:W-:Y:S01]  /*1f990*/  IMAD.MOV.U32 R6, RZ, RZ, R26 ;  /* 0x000000ffff067224 */ /* 0x001fe200078e001a */
[----:B------:R-:W2:Y:S01]  /*1f9a0*/  LDL.LU R4, [R1+0x170] ;  /* 0x0001700001047983 */ /* 0x000ea20000300800 */
[----:B------:R-:W2:Y:S02]  /*1f9b0*/  LDL.LU R5, [R1+0x174] ;  /* 0x0001740001057983 */ /* 0x000ea40000300800 */
[----:B------:R-:W3:Y:S02]  /*1f9c0*/  LDL.LU R26, [R1+0x1ed0] ;  /* 0x001ed000011a7983 */ /* 0x000ee40000300800 */
[----:B------:R-:W4:Y:S01]  /*1f9d0*/  LDL.LU R27, [R1+0x1ecc] ;  /* 0x001ecc00011b7983 */ /* 0x000f220000300800 */
[----:B------:R-:W2:Y:S01]  /*1f9e0*/  LDL.LU R16, [R1+0xf0] ;  /* 0x0000f00001107983 */ /* 0x000ea20000300800 */
[----:B------:R-:W2:Y:S02]  /*1f9f0*/  LDL.LU R17, [R1+0xf4] ;  /* 0x0000f40001117983 */ /* 0x000ea40000300800 */
[----:B------:R-:W2:Y:S02]  /*1fa00*/  LDL.LU R18, [R1+0xf8] ;  /* 0x0000f80001127983 */ /* 0x000ea40000300800 */
[----:B------:R-:W2:Y:S02]  /*1fa10*/  LDL.LU R19, [R1+0xfc] ;  /* 0x0000fc0001137983 */ /* 0x000ea40000300800 */
[----:B------:R-:W-:-:S02]  /*1fa20*/  IMAD.MOV.U32 R8, RZ, RZ, R13 ;  /* 0x000000ffff087224 */ /* 0x000fc400078e000d */
[----:B------:R-:W-:-:S05]  /*1fa30*/  IMAD.MOV.U32 R9, RZ, RZ, R12 ;  /* 0x000000ffff097224 */ /* 0x000fca00078e000c */
[----:B------:R-:W-:Y:S04]  /*1fa40*/  STL.64 [R1+0x1e78], R8 ;  /* 0x001e780801007387 */ /* 0x000fe80000100a00 */
[----:B--2---:R-:W-:Y:S01]  /*1fa50*/  STL.64 [R1+0x1e58], R18 ;  /* 0x001e581201007387 */ /* 0x004fe20000100a00 */
[----:B------:R0:W-:Y:S03]  /*1fa60*/  STL.64 [R1+0x1e50], R16 ;  /* 0x001e501001007387 */ /* 0x0001e60000100a00 */
[----:B0-----:R-:W2:Y:S01]  /*1fa70*/  LDL.LU R16, [R1+0x110] ;  /* 0x0001100001107983 */ /* 0x001ea20000300800 */
[----:B------:R-:W2:Y:S02]  /*1fa80*/  LDL.LU R17, [R1+0x114] ;  /* 0x0001140001117983 */ /* 0x000ea40000300800 */
[----:B------:R-:W2:Y:S02]  /*1fa90*/  LDL.LU R12, [R1+0x150] ;  /* 0x00015000010c7983 */ /* 0x000ea40000300800 */
[----:B------:R-:W2:Y:S01]  /*1faa0*/  LDL.LU R13, [R1+0x154] ;  /* 0x00015400010d7983 */ /* 0x000ea20000300800 */
[----:B------:R-:W2:Y:S01]  /*1fab0*/  LDL.LU R14, [R1+0x158] ;  /* 0x00015800010e7983 */ /* 0x000ea20000300800 */
[----:B------:R-:W2:Y:S02]  /*1fac0*/  LDL.LU R15, [R1+0x15c] ;  /* 0x00015c00010f7983 */ /* 0x000ea40000300800 */
[----:B------:R-:W2:Y:S02]  /*1fad0*/  LDL.LU R24, [R1+0x190] ;  /* 0x0001900001187983 */ /* 0x000ea40000300800 */
[----:B---3--:R-:W-:Y:S01]  /*1fae0*/  IMAD.MOV.U32 R19, RZ, RZ, R26 ;  /* 0x000000ffff137224 */ /* 0x008fe200078e001a */
[----:B------:R-:W3:Y:S01]  /*1faf0*/  LDL.LU R25, [R1+0x194] ;  /* 0x0001940001197983 */ /* 0x000ee20000300800 */
[----:B----4-:R-:W-:-:S02]  /*1fb00*/  IMAD.MOV.U32 R18, RZ, RZ, R27 ;  /* 0x000000ffff127224 */ /* 0x010fc400078e001b */
[----:B------:R-:W3:Y:S02]  /*1fb10*/  LDL.LU R26, [R1+0x198] ;  /* 0x00019800011a7983 */ /* 0x000ee40000300800 */
[----:B------:R-:W3:Y:S01]  /*1fb20*/  LDL.LU R27, [R1+0x19c] ;  /* 0x00019c00011b7983 */ /* 0x000ee20000300800 */
[----:B--2---:R-:W-:Y:S01]  /*1fb30*/  STL.64 [R1+0x1ea8], R14 ;  /* 0x001ea80e01007387 */ /* 0x004fe20000100a00 */
[----:B------:R0:W-:Y:S03]  /*1fb40*/  STL.64 [R1+0x1ea0], R12 ;  /* 0x001ea00c01007387 */ /* 0x0001e60000100a00 */
[----:B0-----:R-:W2:Y:S01]  /*1fb50*/  LDL.LU R12, [R1+0x180] ;  /* 0x00018000010c7983 */ /* 0x001ea20000300800 */
[----:B------:R-:W2:Y:S02]  /*1fb60*/  LDL.LU R13, [R1+0x184] ;  /* 0x00018400010d7983 */ /* 0x000ea40000300800 */
[----:B------:R-:W4:Y:S02]  /*1fb70*/  LDL.LU R14, [R1+0x188] ;  /* 0x00018800010e7983 */ /* 0x000f240000300800 */
[----:B------:R-:W4:Y:S02]  /*1fb80*/  LDL.LU R15, [R1+0x18c] ;  /* 0x00018c00010f7983 */ /* 0x000f240000300800 */
[----:B------:R-:W-:-:S02]  /*1fb90*/  IMAD.MOV.U32 R8, RZ, RZ, R11 ;  /* 0x000000ffff087224 */ /* 0x000fc400078e000b */
[----:B------:R-:W-:Y:S01]  /*1fba0*/  IMAD.MOV.U32 R9, RZ, RZ, R10 ;  /* 0x000000ffff097224 */ /* 0x000fe200078e000a */
[----:B----4-:R-:W-:Y:S01]  /*1fbb0*/  STL.64 [R1+0x1eb8], R14 ;  /* 0x001eb80e01007387 */ /* 0x010fe20000100a00 */
[----:B--2---:R0:W-:Y:S02]  /*1fbc0*/  STL.64 [R1+0x1eb0], R12 ;  /* 0x001eb00c01007387 */ /* 0x0041e40000100a00 */
[----:B0-----:R-:W-:Y:S02]  /*1fbd0*/  IMAD.MOV.U32 R12, RZ, RZ, R29 ;  /* 0x000000ffff0c7224 */ /* 0x001fe400078e001d */
[----:B------:R-:W2:Y:S01]  /*1fbe0*/  LDL.LU R29, [R1+0x1ec8] ;  /* 0x001ec800011d7983 */ /* 0x000ea20000300800 */
[----:B------:R0:W-:Y:S03]  /*1fbf0*/  STL.64 [R1+0x1e90], R8 ;  /* 0x001e900801007387 */ /* 0x0001e60000100a00 */
[----:B0-----:R-:W4:Y:S01]  /*1fc00*/  LDL.LU R8, [R1+0x140] ;  /* 0x0001400001087983 */ /* 0x001f220000300800 */
[----:B------:R-:W4:Y:S02]  /*1fc10*/  LDL.LU R9, [R1+0x144] ;  /* 0x0001440001097983 */ /* 0x000f240000300800 */
[----:B------:R-:W4:Y:S02]  /*1fc20*/  LDL.LU R10, [R1+0x148] ;  /* 0x00014800010a7983 */ /* 0x000f240000300800 */
[----:B------:R-:W4:Y:S01]  /*1fc30*/  LDL.LU R11, [R1+0x14c] ;  /* 0x00014c00010b7983 */ /* 0x000f220000300800 */
[----:B------:R-:W-:Y:S01]  /*1fc40*/  STL.64 [R1+0x1e70], R18 ;  /* 0x001e701201007387 */ /* 0x000fe20000100a00 */
[----:B------:R0:W-:Y:S03]  /*1fc50*/  STL.64 [R1+0x1e68], R16 ;  /* 0x001e681001007387 */ /* 0x0001e60000100a00 */
[----:B0-----:R-:W2:Y:S01]  /*1fc60*/  LDL.LU R16, [R1+0x120] ;  /* 0x0001200001107983 */ /* 0x001ea20000300800 */
[----:B------:R-:W2:Y:S02]  /*1fc70*/  LDL.LU R17, [R1+0x124] ;  /* 0x0001240001117983 */ /* 0x000ea40000300800 */
[----:B------:R-:W2:Y:S02]  /*1fc80*/  LDL.LU R18, [R1+0x128] ;  /* 0x0001280001127983 */ /* 0x000ea40000300800 */
[----:B------:R-:W2:Y:S02]  /*1fc90*/  LDL.LU R19, [R1+0x12c] ;  /* 0x00012c0001137983 */ /* 0x000ea40000300800 */
[----:B------:R-:W-:-:S07]  /*1fca0*/  IMAD.MOV.U32 R13, RZ, RZ, R28 ;  /* 0x000000ffff0d7224 */ /* 0x000fce00078e001c */
[C---:B---3--:R-:W-:Y:S11]  /*1fcb0*/  HMMA.16816.F32 R12, R20.reuse, R12, R24 ;  /* 0x0000000c140c723c */ /* 0x048ff60000001818 */
[----:B------:R-:W-:Y:S11]  /*1fcc0*/  @!UPT UIADD3 URZ, URZ, URZ, URZ ;  /* 0x0000003f3f3ff290 */ /* 0x000ff6000fffe03f */
[----:B------:R-:W-:Y:S02]  /*1fcd0*/  @!UPT UIADD3 URZ, URZ, URZ, URZ ;  /* 0x0000003f3f3ff290 */ /* 0x000fe4000fffe03f */
[----:B------:R-:W-:Y:S02]  /*1fce0*/  IMAD.MOV.U32 R27, RZ, RZ, R14 ;  /* 0x000000ffff1b7224 */ /* 0x000fe400078e000e */
[----:B------:R-:W-:Y:S01]  /*1fcf0*/  IMAD.MOV.U32 R26, RZ, RZ, R13 ;  /* 0x000000ffff1a7224 */ /* 0x000fe200078e000d */
[----:B--2---:R-:W-:Y:S01]  /*1fd00*/  STL.64 [R1+0x1e88], R18 ;  /* 0x001e881201007387 */ /* 0x004fe20000100a00 */
[----:B------:R0:W-:Y:S03]  /*1fd10*/  STL.64 [R1+0x1e80], R16 ;  /* 0x001e801001007387 */ /* 0x0001e60000100a00 */
[----:B0-----:R-:W2:Y:S01]  /*1fd20*/  LDL.LU R16, [R1+0x130] ;  /* 0x0001300001107983 */ /* 0x001ea20000300800 */
[----:B------:R-:W2:Y:S02]  /*1fd30*/  LDL.LU R17, [R1+0x134] ;  /* 0x0001340001117983 */ /* 0x000ea40000300800 */
[----:B------:R-:W2:Y:S02]  /*1fd40*/  LDL.LU R18, [R1+0x138] ;  /* 0x0001380001127983 */ /* 0x000ea40000300800 */
[----:B------:R-:W2:Y:S01]  /*1fd50*/  LDL.LU R19, [R1+0x13c] ;  /* 0x00013c0001137983 */ /* 0x000ea20000300800 */
[----:B------:R-:W-:Y:S01]  /*1fd60*/  STL.64 [R1+0x1e10], R6 ;  /* 0x001e100601007387 */ /* 0x000fe20000100a00 */
[----:B------:R0:W-:Y:S03]  /*1fd70*/  STL.64 [R1+0x1e08], R4 ;  /* 0x001e080401007387 */ /* 0x0001e60000100a00 */
[----:B0-----:R-:W3:Y:S01]  /*1fd80*/  LDL.LU.64 R4, [R1] ;  /* 0x0000000001047983 */ /* 0x001ee20000300a00 */
[----:B------:R-:W-:Y:S02]  /*1fd90*/  STL [R1+0x1d5c], R3 ;  /* 0x001d5c0301007387 */ /* 0x000fe40000100800 */
[----:B------:R-:W2:Y:S02]  /*1fda0*/  LDL.LU.64 R24, [R1+0x1ec0] ;  /* 0x001ec00001187983 */ /* 0x000ea40000300a00 */
[----:B------:R-:W-:Y:S01]  /*1fdb0*/  STL [R1+0x200], R12 ;  /* 0x0002000c01007387 */ /* 0x000fe20000100800 */
[----:B------:R0:W-:Y:S04]  /*1fdc0*/  STL [R1+0x20c], R15 ;  /* 0x00020c0f01007387 */ /* 0x0001e80000100800 */
[----:B0-----:R-:W3:Y:S01]  /*1fdd0*/  LDL.LU.64 R14, [R1+0x1eb8] ;  /* 0x001eb800010e7983 */ /* 0x001ee20000300a00 */
        /* <DEDUP_REMOVED lines=8> */
[----:B------:R0:W-:Y:S02]  /*1fe60*/  STL.64 [R1+0x1e20], R4 ;  /* 0x001e200401007387 */ /* 0x0001e40000100a00 */
[----:B0-----:R-:W3:Y:S01]  /*1fe70*/  LDL.LU.64 R4, [R1+0x10] ;  /* 0x0000100001047983 */ /* 0x001ee20000300a00 */
[C---:B--2---:R-:W-:Y:S03]  /*1fe80*/  HMMA.16816.F32 R12, R20.reuse, R24, R12 ;  /* 0x00000018140c723c */ /* 0x044fe6000000180c */
[----:B---3--:R0:W-:Y:S04]  /*1fe90*/  STL.64 [R1+0x1e38], R4 ;  /* 0x001e380401007387 */ /* 0x0081e80000100a00 */
[----:B0-----:R-:W2:Y:S11]  /*1fea0*/  LDL.LU.64 R4, [R1+0x20] ;  /* 0x0000200001047983 */ /* 0x001eb60000300a00 */
[----:B------:R-:W-:Y:S05]  /*1feb0*/  @!UPT UIADD3 URZ, URZ, URZ, URZ ;  /* 0x0000003f3f3ff290 */ /* 0x000fea000fffe03f */
[----:B------:R0:W-:Y:S02]  /*1fec0*/  STL.64 [R1+0x1c0], R12 ;  /* 0x0001c00c01007387 */ /* 0x0001e40000100a00 */
[----:B0-----:R-:W4:Y:S01]  /*1fed0*/  LDL.LU.64 R12, [R1+0x1e98] ;  /* 0x001e9800010c7983 */ /* 0x001f220000300a00 */
[----:B------:R-:W-:Y:S02]  /*1fee0*/  STL.64 [R1+0x1e30], R26 ;  /* 0x001e301a01007387 */ /* 0x000fe40000100a00 */
[----:B------:R-:W-:Y:S02]  /*1fef0*/  IMAD.MOV.U32 R28, RZ, RZ, R15 ;  /* 0x000000ffff1c7224 */ /* 0x000fe400078e000f */
[----:B------:R0:W-:Y:S02]  /*1ff00*/  STL.64 [R1+0x1e28], R24 ;  /* 0x001e281801007387 */ /* 0x0001e40000100a00 */
[----:B------:R-:W-:Y:S01]  /*1ff10*/  IMAD.MOV.U32 R3, RZ, RZ, R14 ;  /* 0x000000ffff037224 */ /* 0x000fe200078e000e */
[----:B0-----:R-:W3:Y:S01]  /*1ff20*/  LDL.LU R24, [R1+0xd0] ;  /* 0x0000d00001187983 */ /* 0x001ee20000300800 */
[----:B------:R-:W3:Y:S02]  /*1ff30*/  LDL.LU R25, [R1+0xd4] ;  /* 0x0000d40001197983 */ /* 0x000ee40000300800 */
[----:B------:R-:W3:Y:S02]  /*1ff40*/  LDL.LU R26, [R1+0xd8] ;  /* 0x0000d800011a7983 */ /* 0x000ee40000300800 */
[----:B------:R-:W3:Y:S01]  /*1ff50*/  LDL.LU R27, [R1+0xdc] ;  /* 0x0000dc00011b7983 */ /* 0x000ee20000300800 */
[----:B------:R-:W-:Y:S01]  /*1ff60*/  STL [R1+0x1df4], R28 ;  /* 0x001df41c01007387 */ /* 0x000fe20000100800 */
[----:B------:R-:W-:Y:S01]  /*1ff70*/  STL [R1+0x1df0], R3 ;  /* 0x001df00301007387 */ /* 0x000fe20000100800 */
[C---:B----4-:R-:W-:Y:S11]  /*1ff80*/  HMMA.16816.F32 R8, R20.reuse, R12, R8 ;  /* 0x0000000c1408723c */ /* 0x050ff60000001808 */
[----:B------:R-:W-:Y:S11]  /*1ff90*/  @!UPT UIADD3 URZ, URZ, URZ, URZ ;  /* 0x0000003f3f3ff290 */ /* 0x000ff6000fffe03f */
[----:B------:R-:W-:Y:S01]  /*1ffa0*/  @!UPT UIADD3 URZ, URZ, URZ, URZ ;  /* 0x0000003f3f3ff290 */ /* 0x000fe2000fffe03f */
[----:B------:R0:W-:Y:S01]  /*1ffb0*/  STL.64 [R1+0x1b0], R8 ;  /* 0x0001b00801007387 */ /* 0x0001e20000100a00 */
[----:B------:R1:W-:Y:S03]  /*1ffc0*/  STL.64 [R1+0x1b8], R10 ;  /* 0x0001b80a01007387 */ /* 0x0003e60000100a00 */
[----:B0-----:R-:W1:Y:S02]  /*1ffd0*/  LDL.LU.64 R8, [R1+0x1e90] ;  /* 0x001e900001087983 */ /* 0x001e640000300a00 */
[C---:B-1----:R-:W-:Y:S02]  /*1ffe0*/  HMMA.16816.F32 R8, R20.reuse, R8, R16 ;  /* 0x000000081408723c */ /* 0x042fe40000001810 */
        /* <DEDUP_REMOVED lines=10> */
[----:B------:R0:W-:Y:S01]  /*20090*/  STL.64 [R1+0x180], R8 ;  /* 0x0001800801007387 */ /* 0x0001e20000100a00 */
[----:B------:R1:W-:Y:S03]  /*200a0*/  STL.64 [R1+0x188], R10 ;  /* 0x0001880a01007387 */ /* 0x0003e60000100a00 */
[----:B0-----:R-:W4:Y:S02]  /*200b0*/  LDL.LU.64 R8, [R1+0x1e60] ;  /* 0x001e600001087983 */ /* 0x001f240000300a00 */
[----:B----4-:R-:W-:Y:S02]  /*200c0*/  HMMA.16816.F32 R20, R20, R8, R16 ;  /* 0x000000081414723c */ /* 0x010fe40000001810 */
[----:B------:R-:W2:Y:S01]  /*200d0*/  LDL.LU.64 R18, [R1+0x1e58] ;  /* 0x001e580001127983 */ /* 0x000ea20000300a00 */
[----:B------:R-:W2:Y:S02]  /*200e0*/  LDL.LU.64 R16, [R1+0x1e50] ;  /* 0x001e500001107983 */ /* 0x000ea40000300a00 */
[----:B------:R-:W-:-:S02]  /*200f0*/  IMAD.MOV.U32 R28, RZ, RZ, R8 ;  /* 0x000000ffff1c7224 */ /* 0x000fc400078e0008 */
[----:B------:R-:W-:Y:S11]  /*20100*/  IMAD.MOV.U32 R3, RZ, RZ, R9 ;  /* 0x000000ffff037224 */ /* 0x000ff600078e0009 */
[----:B------:R-:W-:Y:S05]  /*20110*/  @!UPT UIADD3 URZ, URZ, URZ, URZ ;  /* 0x0000003f3f3ff290 */ /* 0x000fea000fffe03f */
[----:B------:R0:W-:Y:S01]  /*20120*/  STL.64 [R1+0x150], R20 ;  /* 0x0001501401007387 */ /* 0x0001e20000100a00 */
[----:B------:R4:W-:Y:S02]  /*20130*/  STL.64 [R1+0x158], R22 ;  /* 0x0001581601007387 */ /* 0x0009e40000100a00 */
[----:B-1----:R-:W2:Y:S02]  /*20140*/  LDL.LU.64 R10, [R1+0x1e48] ;  /* 0x001e4800010a7983 */ /* 0x002ea40000300a00 */
[----:B------:R-:W2:Y:S01]  /*20150*/  LDL.LU.64 R8, [R1+0x1e40] ;  /* 0x001e400001087983 */ /* 0x000ea20000300a00 */
[----:B0-----:R-:W3:Y:S01]  /*20160*/  LDL.LU R20, [R1+0x160] ;  /* 0x0001600001147983 */ /* 0x001ee20000300800 */
[----:B------:R-:W3:Y:S02]  /*20170*/  LDL.LU R21, [R1+0x164] ;  /* 0x0001640001157983 */ /* 0x000ee40000300800 */
[----:B----4-:R-:W4:Y:S02]  /*20180*/  LDL.LU R22, [R1+0x168] ;  /* 0x0001680001167983 */ /* 0x010f240000300800 */
[----:B------:R-:W4:Y:S01]  /*20190*/  LDL.LU R23, [R1+0x16c] ;  /* 0x00016c0001177983 */ /* 0x000f220000300800 */
[C---:B--2---:R-:W-:Y:S11]  /*201a0*/  HMMA.16816.F32 R16, R8.reuse, R4, R16 ;  /* 0x000000040810723c */ /* 0x044ff60000001810 */
[----:B------:R-:W-:Y:S11]  /*201b0*/  @!UPT UIADD3 URZ, URZ, URZ, URZ ;  /* 0x0000003f3f3ff290 */ /* 0x000ff6000fffe03f */
[----:B------:R-:W-:Y:S01]  /*201c0*/  @!UPT UIADD3 URZ, URZ, URZ, URZ ;  /* 0x0000003f3f3ff290 */ /* 0x000fe2000fffe03f */
[----:B------:R0:W-:Y:S01]  /*201d0*/  STL.64 [R1+0x130], R16 ;  /* 0x0001301001007387 */ /* 0x0001e20000100a00 */
[----:B------:R1:W-:Y:S02]  /*201e0*/  STL.64 [R1+0x138], R18 ;  /* 0x0001381201007387 */ /* 0x0003e40000100a00 */
[----:B0-----:R-:W-:Y:S02]  /*201f0*/  IMAD.MOV.U32 R17, RZ, RZ, R4 ;  /* 0x000000ffff117224 */ /* 0x001fe400078e0004 */
[----:B------:R-:W-:Y:S02]  /*20200*/  IMAD.MOV.U32 R16, RZ, RZ, R5 ;  /* 0x000000ffff107224 */ /* 0x000fe400078e0005 */
[----:B------:R-:W3:Y:S02]  /*20210*/  LDL.LU.64 R4, [R1+0x1e38] ;  /* 0x001e380001047983 */ /* 0x000ee40000300a00 */
[----:B---3--:R-:W-:Y:S01]  /*20220*/  HMMA.16816.F32 R24, R8, R4, R24 ;  /* 0x000000040818723c */ /* 0x008fe20000001818 */
[----:B-1----:R-:W-:-:S02]  /*20230*/  IMAD.MOV.U32 R19, RZ, RZ, R4 ;  /* 0x000000ffff137224 */ /* 0x002fc400078e0004 */
[----:B------:R-:W-:Y:S11]  /*20240*/  IMAD.MOV.U32 R18, RZ, RZ, R5 ;  /* 0x000000ffff127224 */ /* 0x000ff600078e0005 */
[----:B------:R-:W-:Y:S09]  /*20250*/  @!UPT UIADD3 URZ, URZ, URZ, URZ ;  /* 0x0000003f3f3ff290 */ /* 0x000ff2000fffe03f */
[----:B------:R-:W-:Y:S01]  /*20260*/  STL.64 [R1+0x110], R24 ;  /* 0x0001101801007387 */ /* 0x000fe20000100a00 */
[----:B------:R0:W-:Y:S03]  /*20270*/  STL.64 [R1+0x118], R26 ;  /* 0x0001181a01007387 */ /* 0x0001e60000100a00 */
[----:B0-----:R-:W2:Y:S01]  /*20280*/  LDL.LU.64 R26, [R1+0x1e30] ;  /* 0x001e3000011a7983 */ /* 0x001ea20000300a00 */
[----:B------:R-:W3:Y:S02]  /*20290*/  LDL.LU.64 R24, [R1+0x1e28] ;  /* 0x001e280001187983 */ /* 0x000ee40000300a00 */
[----:B------:R-:W4:Y:S02]  /*202a0*/  LDL.LU.64 R4, [R1+0x1e20] ;  /* 0x001e200001047983 */ /* 0x000f240000300a00 */
[----:B------:R-:W-:Y:S01]  /*202b0*/  STL.64 [R1+0x1e00], R18 ;  /* 0x001e001201007387 */ /* 0x000fe20000100a00 */
[----:B------:R0:W-:Y:S04]  /*202c0*/  STL.64 [R1+0x1df8], R16 ;  /* 0x001df81001007387 */ /* 0x0001e80000100a00 */
[----:B0-----:R-:W2:Y:S01]  /*202d0*/  LDL.LU R16, [R1+0x1d0] ;  /* 0x0001d00001107983 */ /* 0x001ea20000300800 */
[----:B------:R-:W-:-:S02]  /*202e0*/  IMAD.MOV.U32 R17, RZ, RZ, R29 ;  /* 0x000000ffff117224 */ /* 0x000fc400078e001d */
[----:B------:R-:W2:Y:S01]  /*202f0*/  LDL.LU R29, [R1+0x1e18] ;  /* 0x001e1800011d7983 */ /* 0x000ea20000300800 */
[----:B----4-:R-:W-:Y:S11]  /*20300*/  HMMA.16816.F32 R20, R8, R4, R20 ;  /* 0x000000040814723c */ /* 0x010ff60000001814 */
[----:B------:R-:W-:Y:S11]  /*20310*/  @!UPT UIADD3 URZ, URZ, URZ, URZ ;  /* 0x0000003f3f3ff290 */ /* 0x000ff6000fffe03f */
[----:B------:R-:W-:Y:S01]  /*20320*/  @!UPT UIADD3 URZ, URZ, URZ, URZ ;  /* 0x0000003f3f3ff290 */ /* 0x000fe2000fffe03f */
[----:B------:R0:W-:Y:S01]  /*20330*/  STL.64 [R1+0xf0], R20 ;  /* 0x0000f01401007387 */ /* 0x0001e20000100a00 */
[----:B------:R-:W-:Y:S02]  /*20340*/  STL.64 [R1+0xf8], R22 ;  /* 0x0000f81601007387 */ /* 0x000fe40000100a00 */
[----:B------:R-:W3:Y:S02]  /*20350*/  LDL.LU.64 R6, [R1+0x1e10] ;  /* 0x001e100001067983 */ /* 0x000ee40000300a00 */
[----:B0-----:R-:W-:Y:S02]  /*20360*/  IMAD.MOV.U32 R21, RZ, RZ, R4 ;  /* 0x000000ffff157224 */ /* 0x001fe400078e0004 */
[----:B------:R-:W-:Y:S02]  /*20370*/  IMAD.MOV.U32 R20, RZ, RZ, R5 ;  /* 0x000000ffff147224 */ /* 0x000fe400078e0005 */
[----:B------:R-:W3:Y:S01]  /*20380*/  LDL.LU.64 R4, [R1+0x1e08] ;  /* 0x001e080001047983 */ /* 0x000ee20000300a00 */
[----:B------:R-:W-:-:S02]  /*20390*/  IMAD.MOV.U32 R18, RZ, RZ, R2 ;  /* 0x000000ffff127224 */ /* 0x000fc400078e0002 */
[----:B------:R-:W-:Y:S01]  /*203a0*/  IMAD.MOV.U32 R19, RZ, RZ, R0 ;  /* 0x000000ffff137224 */ /* 0x000fe200078e0000 */
[C---:B---3--:R-:W-:Y:S11]  /*203b0*/  HMMA.16816.F32 R4, R8.reuse, R24, R4 ;  /* 0x000000180804723c */ /* 0x048ff60000001804 */
[----:B------:R-:W-:Y:S11]  /*203c0*/  @!UPT UIADD3 URZ, URZ, URZ, URZ ;  /* 0x0000003f3f3ff290 */ /* 0x000ff6000fffe03f */
[----:B------:R-:W-:Y:S01]  /*203d0*/  @!UPT UIADD3 URZ, URZ, URZ, URZ ;  /* 0x0000003f3f3ff290 */ /* 0x000fe2000fffe03f */
[----:B------:R-:W-:Y:S01]  /*203e0*/  STL.64 [R1+0xd0], R4 ;  /* 0x0000d00401007387 */ /* 0x000fe20000100a00 */
[----:B------:R-:W-:Y:S02]  /*203f0*/  IMAD.MOV.U32 R2, RZ, RZ, R6 ;  /* 0x000000ffff027224 */ /* 0x000fe400078e0006 */
[----:B------:R-:W-:Y:S02]  /*20400*/  IMAD.MOV.U32 R0, RZ, RZ, R7 ;  /* 0x000000ffff007224 */ /* 0x000fe400078e0007 */
[----:B--2---:R-:W0:Y:S01]  /*20410*/  LDSM.16.MT88.4 R4, [R29+0x4180] ;  /* 0x004180001d04783b */ /* 0x004e220000004200 */
[----:B------:R-:W-:Y:S02]  /*20420*/  STL.64 [R1+0x1d88], R26 ;  /* 0x001d881a01007387 */ /* 0x000fe40000100a00 */
[----:B------:R1:W-:Y:S02]  /*20430*/  STL.64 [R1+0x1d80], R24 ;  /* 0x001d801801007387 */ /* 0x0003e40000100a00 */
[----:B-1----:R-:W2:Y:S01]  /*20440*/  LDL.LU R24, [R1+0x1f0] ;  /* 0x0001f00001187983 */ /* 0x002ea20000300800 */
[----:B------:R-:W2:Y:S02]  /*20450*/  LDL.LU R25, [R1+0x1f4] ;  /* 0x0001f40001197983 */ /* 0x000ea40000300800 */
[----:B------:R-:W2:Y:S02]  /*20460*/  LDL.LU R26, [R1+0x1f8] ;  /* 0x0001f800011a7983 */ /* 0x000ea40000300800 */
[----:B------:R-:W2:Y:S01]  /*20470*/  LDL.LU R27, [R1+0x1fc] ;  /* 0x0001fc00011b7983 */ /* 0x000ea20000300800 */
[----:B------:R-:W-:Y:S01]  /*20480*/  STL [R1+0x1c7c], R0 ;  /* 0x001c7c0001007387 */ /* 0x000fe20000100800 */
[----:B------:R-:W-:Y:S03]  /*20490*/  STL [R1+0x1c78], R2 ;  /* 0x001c780201007387 */ /* 0x000fe60000100800 */
[----:B0-----:R-:W-:Y:S01]  /*204a0*/  STL.64 [R1+0x1dd8], R6 ;  /* 0x001dd80601007387 */ /* 0x001fe20000100a00 */
[----:B------:R0:W-:Y:S03]  /*204b0*/  STL.64 [R1+0x1dd0], R4 ;  /* 0x001dd00401007387 */ /* 0x0001e60000100a00 */
[----:B0-----:R-:W2:Y:S01]  /*204c0*/  LDL.LU.64 R4, [R1+0xb0] ;  /* 0x0000b00001047983 */ /* 0x001ea20000300a00 */
[----:B------:R-:W-:Y:S01]  /*204d0*/  HMMA.16816.F32 R16, R8, R12, R16 ;  /* 0x0000000c0810723c */ /* 0x000fe20000001810 */
[----:B------:R-:W-:-:S02]  /*204e0*/  IMAD.MOV.U32 R2, RZ, RZ, R12 ;  /* 0x000000ffff027224 */ /* 0x000fc400078e000c */
[----:B------:R-:W-:Y:S02]  /*204f0*/  IMAD.MOV.U32 R0, RZ, RZ, R13 ;  /* 0x000000ffff007224 */ /* 0x000fe400078e000d */
[----:B------:R-:W0:Y:S11]  /*20500*/  LDSM.16.MT88.4 R12, [R29+0x6000] ;  /* 0x006000001d0c783b */ /* 0x000e360000004200 */
[----:B------:R-:W-:Y:S07]  /*20510*/  @!UPT UIADD3 URZ, URZ, URZ, URZ ;  /* 0x0000003f3f3ff290 */ /* 0x000fee000fffe03f */
[----:B------:R-:W-:Y:S01]  /*20520*/  STL.64 [R1+0xa0], R16 ;  /* 0x0000a01001007387 */ /* 0x000fe20000100a00 */
[----:B------:R1:W-:Y:S03]  /*20530*/  STL.64 [R1+0xa8], R18 ;  /* 0x0000a81201007387 */ /* 0x0003e60000100a00 */
[----:B-1----:R-:W3:Y:S01]  /*20540*/  LDL.LU.64 R18, [R1+0x1e00] ;  /* 0x001e000001127983 */ /* 0x002ee20000300a00 */
[----:B------:R-:W4:Y:S03]  /*20550*/  LDL.LU.64 R16, [R1+0x1df8] ;  /* 0x001df80001107983 */ /* 0x000f260000300a00 */
[----:B0-----:R-:W-:Y:S01]  /*20560*/  STL.64 [R1+0x1d68], R14 ;  /* 0x001d680e01007387 */ /* 0x001fe20000100a00 */
[----:B------:R2:W-:Y:S02]  /*20570*/  STL.64 [R1+0x1d60], R12 ;  /* 0x001d600c01007387 */ /* 0x0005e40000100a00 */
[----:B--2---:R-:W-:Y:S11]  /*20580*/  HMMA.16816.F32 R12, R8, R4, R24 ;  /* 0x00000004080c723c */ /* 0x004ff60000001818 */
[----:B------:R-:W-:Y:S11]  /*20590*/  @!UPT UIADD3 URZ, URZ, URZ, URZ ;  /* 0x0000003f3f3ff290 */ /* 0x000ff6000fffe03f */
[----:B------:R-:W-:Y:S01]  /*205a0*/  @!UPT UIADD3 URZ, URZ, URZ, URZ ;  /* 0x0000003f3f3ff290 */ /* 0x000fe2000fffe03f */
[----:B------:R0:W-:Y:S01]  /*205b0*/  STL.64 [R1+0x90], R12 ;  /* 0x0000900c01007387 */ /* 0x0001e20000100a00 */
[----:B------:R-:W-:Y:S02]  /*205c0*/  STL.64 [R1+0x98], R14 ;  /* 0x0000980e01007387 */ /* 0x000fe40000100a00 */
[----:B0-----:R-:W-:Y:S02]  /*205d0*/  IMAD.MOV.U32 R12, RZ, RZ, R2 ;  /* 0x000000ffff0c7224 */ /* 0x001fe400078e0002 */
[----:B------:R-:W-:-:S05]  /*205e0*/  IMAD.MOV.U32 R13, RZ, RZ, R0 ;  /* 0x000000ffff0d7224 */ /* 0x000fca00078e0000 */
[----:B------:R0:W-:Y:S04]  /*205f0*/  STL.64 [R1+0x1d78], R12 ;  /* 0x001d780c01007387 */ /* 0x0001e80000100a00 */
[----:B0-----:R-:W2:Y:S01]  /*20600*/  LDL.LU R12, [R1+0x260] ;  /* 0x00026000010c7983 */ /* 0x001ea20000300800 */
[----:B------:R-:W2:Y:S02]  /*20610*/  LDL.LU R13, [R1+0x264] ;  /* 0x00026400010d7983 */ /* 0x000ea40000300800 */
[----:B------:R-:W2:Y:S02]  /*20620*/  LDL.LU R14, [R1+0x268] ;  /* 0x00026800010e7983 */ /* 0x000ea40000300800 */
[----:B------:R-:W2:Y:S02]  /*20630*/  LDL.LU R15, [R1+0x26c] ;  /* 0x00026c00010f7983 */ /* 0x000ea40000300800 */
[----:B------:R-:W-:-:S02]  /*20640*/  IMAD.MOV.U32 R24, RZ, RZ, R21 ;  /* 0x000000ffff187224 */ /* 0x000fc400078e0015 */
[----:B------:R-:W-:Y:S01]  /*20650*/  IMAD.MOV.U32 R25, RZ, RZ, R20 ;  /* 0x000000ffff197224 */ /* 0x000fe200078e0014 */
[----:B--2---:R-:W-:Y:S01]  /*20660*/  STL.64 [R1+0x1d98], R14 ;  /* 0x001d980e01007387 */ /* 0x004fe20000100a00 */
[----:B------:R0:W-:Y:S02]  /*20670*/  STL.64 [R1+0x1d90], R12 ;  /* 0x001d900c01007387 */ /* 0x0001e40000100a00 */
[----:B------:R-:W2:Y:S02]  /*20680*/  LDL.LU.64 R20, [R1+0xe0] ;  /* 0x0000e00001147983 */ /* 0x000ea40000300a00 */
[----:B------:R3:W-:Y:S01]  /*20690*/  STL.64 [R1+0x1da0], R24 ;  /* 0x001da01801007387 */ /* 0x0007e20000100a00 */
[----:B0-----:R-:W2:Y:S01]  /*206a0*/  LDL.LU R12, [R1+0x270] ;  /* 0x00027000010c7983 */ /* 0x001ea20000300800 */
[----:B------:R-:W2:Y:S02]  /*206b0*/  LDL.LU R13, [R1+0x274] ;  /* 0x00027400010d7983 */ /* 0x000ea40000300800 */
[----:B------:R-:W2:Y:S02]  /*206c0*/  LDL.LU R14, [R1+0x278] ;  /* 0x00027800010e7983 */ /* 0x000ea40000300800 */
[----:B------:R-:W2:Y:S02]  /*206d0*/  LDL.LU R15, [R1+0x27c] ;  /* 0x00027c00010f7983 */ /* 0x000ea40000300800 */
[----:B------:R-:W-:-:S02]  /*206e0*/  IMAD.MOV.U32 R27, RZ, RZ, R4 ;  /* 0x000000ffff1b7224 */ /* 0x000fc400078e0004 */
[----:B------:R-:W-:Y:S01]  /*206f0*/  IMAD.MOV.U32 R26, RZ, RZ, R5 ;  /* 0x000000ffff1a7224 */ /* 0x000fe200078e0005 */
[----:B--2---:R-:W-:Y:S01]  /*20700*/  STL.64 [R1+0x1db0], R14 ;  /* 0x001db00e01007387 */ /* 0x004fe20000100a00 */
[----:B------:R-:W-:Y:S02]  /*20710*/  STL.64 [R1+0x1da8], R12 ;  /* 0x001da80c01007387 */ /* 0x000fe40000100a00 */
[----:B------:R-:W2:Y:S02]  /*20720*/  LDL.LU R4, [R1+0x360] ;  /* 0x0003600001047983 */ /* 0x000ea40000300800 */
[----:B------:R-:W2:Y:S01]  /*20730*/  LDL.LU R5, [R1+0x364] ;  /* 0x0003640001057983 */ /* 0x000ea20000300800 */
[----:B------:R-:W2:Y:S01]  /*20740*/  LDL.LU R6, [R1+0x368] ;  /* 0x0003680001067983 */ /* 0x000ea20000300800 */
[----:B------:R-:W2:Y:S02]  /*20750*/  LDL.LU R7, [R1+0x36c] ;  /* 0x00036c0001077983 */ /* 0x000ea40000300800 */
[----:B---3--:R-:W-:-:S02]  /*20760*/  IMAD.MOV.U32 R24, RZ, RZ, R19 ;  /* 0x000000ffff187224 */ /* 0x008fc400078e0013 */
[----:B------:R-:W-:Y:S01]  /*20770*/  IMAD.MOV.U32 R25, RZ, RZ, R18 ;  /* 0x000000ffff197224 */ /* 0x000fe200078e0012 */
[----:B--2---:R-:W-:Y:S01]  /*20780*/  STL.64 [R1+0x1de8], R6 ;  /* 0x001de80601007387 */ /* 0x004fe20000100a00 */
[----:B------:R0:W-:Y:S03]  /*20790*/  STL.64 [R1+0x1de0], R4 ;  /* 0x001de00401007387 */ /* 0x0001e60000100a00 */
[----:B0-----:R-:W2:Y:S01]  /*207a0*/  LDL.LU R4, [R1+0x370] ;  /* 0x0003700001047983 */ /* 0x001ea20000300800 */
[----:B------:R-:W2:Y:S02]  /*207b0*/  LDL.LU R5, [R1+0x374] ;  /* 0x0003740001057983 */ /* 0x000ea40000300800 */
[----:B------:R-:W2:Y:S02]  /*207c0*/  LDL.LU R6, [R1+0x378] ;  /* 0x0003780001067983 */ /* 0x000ea40000300800 */
[----:B------:R-:W2:Y:S01]  /*207d0*/  LDL.LU R7, [R1+0x37c] ;  /* 0x00037c0001077983 */ /* 0x000ea20000300800 */
[----:B------:R4:W-:Y:S01]  /*207e0*/  STL.64 [R1+0x1db8], R24 ;  /* 0x001db81801007387 */ /* 0x0009e20000100a00 */
[----:B------:R-:W3:Y:S02]  /*207f0*/  LDL.LU R12, [R1+0x280] ;  /* 0x00028000010c7983 */ /* 0x000ee40000300800 */
[----:B------:R-:W3:Y:S02]  /*20800*/  LDL.LU R13, [R1+0x284] ;  /* 0x00028400010d7983 */ /* 0x000ee40000300800 */
[----:B------:R-:W3:Y:S01]  /*20810*/  LDL.LU R14, [R1+0x288] ;  /* 0x00028800010e7983 */ /* 0x000ee20000300800 */
[----:B------:R-:W3:Y:S01]  /*20820*/  LDL.LU R15, [R1+0x28c] ;  /* 0x00028c00010f7983 */ /* 0x000ee20000300800 */
[----:B----4-:R-:W-:-:S02]  /*20830*/  IMAD.MOV.U32 R24, RZ, RZ, R17 ;  /* 0x000000ffff187224 */ /* 0x010fc400078e0011 */
[----:B------:R-:W-:Y:S02]  /*20840*/  IMAD.MOV.U32 R25, RZ, RZ, R16 ;  /* 0x000000ffff197224 */ /* 0x000fe400078e0010 */
[----:B------:R-:W0:Y:S01]  /*20850*/  LDSM.16.MT88.4 R16, [R29+0x6080] ;  /* 0x006080001d10783b */ /* 0x000e220000004200 */
[----:B------:R-:W-:Y:S02]  /*20860*/  IMAD.MOV.U32 R2, RZ, RZ, R20 ;  /* 0x000000ffff027224 */ /* 0x000fe400078e0014 */
[----:B------:R-:W-:Y:S01]  /*20870*/  IMAD.MOV.U32 R0, RZ, RZ, R21 ;  /* 0x000000ffff007224 */ /* 0x000fe200078e0015 */
[----:B--2---:R-:W-:Y:S01]  /*20880*/  HMMA.16816.F32 R4, R8, R20, R4 ;  /* 0x000000140804723c */ /* 0x004fe20000001804 */
[----:B------:R-:W1:Y:S04]  /*20890*/  LDSM.16.MT88.4 R20, [R29+0x6100] ;  /* 0x006100001d14783b */ /* 0x000e680000004200 */
[----:B---3--:R-:W-:Y:S01]  /*208a0*/  STL.64 [R1+0x1dc8], R14 ;  /* 0x001dc80e01007387 */ /* 0x008fe20000100a00 */
[----:B------:R2:W-:Y:S03]  /*208b0*/  STL.64 [R1+0x1dc0], R12 ;  /* 0x001dc00c01007387 */ /* 0x0005e60000100a00 */
[----:B--2---:R-:W2:Y:S01]  /*208c0*/  LDL.LU R12, [R1+0x350] ;  /* 0x00035000010c7983 */ /* 0x004ea20000300800 */
[----:B------:R-:W2:Y:S02]  /*208d0*/  LDL.LU R13, [R1+0x354] ;  /* 0x00035400010d7983 */ /* 0x000ea40000300800 */
[----:B------:R-:W2:Y:S02]  /*208e0*/  LDL.LU R14, [R1+0x358] ;  /* 0x00035800010e7983 */ /* 0x000ea40000300800 */
[----:B------:R-:W2:Y:S01]  /*208f0*/  LDL.LU R15, [R1+0x35c] ;  /* 0x00035c00010f7983 */ /* 0x000ea20000300800 */
[----:B0-----:R-:W-:Y:S01]  /*20900*/  STL.64 [R1+0x1cc0], R18 ;  /* 0x001cc01201007387 */ /* 0x001fe20000100a00 */
[----:B------:R0:W-:Y:S02]  /*20910*/  STL.64 [R1+0x1cb8], R16 ;  /* 0x001cb81001007387 */ /* 0x0001e40000100a00 */
[----:B0-----:R-:W-:-:S02]  /*20920*/  IMAD.MOV.U32 R16, RZ, RZ, R28 ;  /* 0x000000ffff107224 */ /* 0x001fc400078e001c */
[----:B------:R-:W-:Y:S01]  /*20930*/  IMAD.MOV.U32 R17, RZ, RZ, R3 ;  /* 0x000000ffff117224 */ /* 0x000fe200078e0003 */
[----:B------:R-:W3:Y:S01]  /*20940*/  LDL.LU R28, [R1+0x1df4] ;  /* 0x001df400011c7983 */ /* 0x000ee20000300800 */
[----:B------:R-:W4:Y:S02]  /*20950*/  LDL.LU R3, [R1+0x1df0] ;  /* 0x001df00001037983 */ /* 0x000f240000300800 */
[----:B------:R-:W-:Y:S02]  /*20960*/  STL.64 [R1+0x80], R4 ;  /* 0x0000800401007387 */ /* 0x000fe40000100a00 */
[----:B------:R0:W-:Y:S02]  /*20970*/  STL.64 [R1+0x88], R6 ;  /* 0x0000880601007387 */ /* 0x0001e40000100a00 */
[----:B0-----:R-:W2:Y:S01]  /*20980*/  LDL.LU.64 R6, [R1+0x1de8] ;  /* 0x001de80001067983 */ /* 0x001ea20000300a00 */
[----:B------:R-:W2:Y:S02]  /*20990*/  LDL.LU.64 R4, [R1+0x1de0] ;  /* 0x001de00001047983 */ /* 0x000ea40000300a00 */
[----:B-1----:R-:W-:Y:S02]  /*209a0*/  STL.64 [R1+0x1c30], R22 ;  /* 0x001c301601007387 */ /* 0x002fe40000100a00 */
[----:B------:R0:W-:Y:S02]  /*209b0*/  STL.64 [R1+0x1c28], R20 ;  /* 0x001c281401007387 */ /* 0x0001e40000100a00 */
[----:B0-----:R-:W-:-:S02]  /*209c0*/  IMAD.MOV.U32 R20, RZ, RZ, R27 ;  /* 0x000000ffff147224 */ /* 0x001fc400078e001b */
[----:B------:R-:W-:-:S05]  /*209d0*/  IMAD.MOV.U32 R21, RZ, RZ, R26 ;  /* 0x000000ffff157224 */ /* 0x000fca00078e001a */
[----:B------:R0:W-:Y:S04]  /*209e0*/  STL.64 [R1+0x1d70], R20 ;  /* 0x001d701401007387 */ /* 0x0001e80000100a00 */
[----:B0-----:R-:W3:Y:S01]  /*209f0*/  LDL.LU R20, [R1+0x250] ;  /* 0x0002500001147983 */ /* 0x001ee20000300800 */
[----:B------:R-:W3:Y:S02]  /*20a00*/  LDL.LU R21, [R1+0x254] ;  /* 0x0002540001157983 */ /* 0x000ee40000300800 */
[----:B------:R-:W3:Y:S02]  /*20a10*/  LDL.LU R22, [R1+0x258] ;  /* 0x0002580001167983 */ /* 0x000ee40000300800 */
[----:B------:R-:W3:Y:S01]  /*20a20*/  LDL.LU R23, [R1+0x25c] ;  /* 0x00025c0001177983 */ /* 0x000ee20000300800 */
[----:B--2---:R-:W-:Y:S01]  /*20a30*/  HMMA.16816.F32 R8, R8, R16, R4 ;  /* 0x000000100808723c */ /* 0x004fe20000001804 */
[----:B------:R-:W2:Y:S01]  /*20a40*/  LDL.LU.64 R6, [R1+0x1dd8] ;  /* 0x001dd80001067983 */ /* 0x000ea20000300a00 */
[----:B------:R-:W2:Y:S02]  /*20a50*/  LDL.LU.64 R4, [R1+0x1dd0] ;  /* 0x001dd00001047983 */ /* 0x000ea40000300a00 */
[----:B------:R-:W3:Y:S11]  /*20a60*/  LDL.LU R16, [R1+0x210] ;  /* 0x0002100001107983 */ /* 0x000ef60000300800 */
[----:B------:R-:W-:Y:S08]  /*20a70*/  @!UPT UIADD3 URZ, URZ, URZ, URZ ;  /* 0x0000003f3f3ff290 */ /* 0x000ff0000fffe03f */
[----:B------:R-:W-:Y:S01]  /*20a80*/  STL.64 [R1+0x70], R8 ;  /* 0x0000700801007387 */ /* 0x000fe20000100a00 */
[----:B------:R-:W-:Y:S02]  /*20a90*/  STL.64 [R1+0x78], R10 ;  /* 0x0000780a01007387 */ /* 0x000fe40000100a00 */
[----:B------:R-:W0:Y:S04]  /*20aa0*/  LDSM.16.MT88.4 R8, [R29+0x6180] ;  /* 0x006180001d08783b */ /* 0x000e280000004200 */
[----:B------:R-:W3:Y:S01]  /*20ab0*/  LDL.LU R17, [R1+0x214] ;  /* 0x0002140001117983 */ /* 0x000ee20000300800 */
[----:B------:R-:W3:Y:S01]  /*20ac0*/  LDL.LU R18, [R1+0x218] ;  /* 0x0002180001127983 */ /* 0x000ee20000300800 */
[----:B------:R-:W3:Y:S03]  /*20ad0*/  LDL.LU R19, [R1+0x21c] ;  /* 0x00021c0001137983 */ /* 0x000ee60000300800 */
[----:B0-----:R0:W-:Y:S01]  /*20ae0*/  STL [R1+0x1b90], R8 ;  /* 0x001b900801007387 */ /* 0x0011e20000100800 */
[----:B------:R1:W-:Y:S02]  /*20af0*/  STL [R1+0x1b8c], R9 ;  /* 0x001b8c0901007387 */ /* 0x0003e40000100800 */
[----:B------:R4:W-:Y:S02]  /*20b00*/  STL [R1+0x1b88], R10 ;  /* 0x001b880a01007387 */ /* 0x0009e40000100800 */
[----:B------:R4:W-:Y:S01]  /*20b10*/  STL [R1+0x1b84], R11 ;  /* 0x001b840b01007387 */ /* 0x0009e20000100800 */
[----:B0-----:R-:W3:Y:S01]  /*20b20*/  LDL.LU R8, [R1+0x240] ;  /* 0x0002400001087983 */ /* 0x001ee20000300800 */
[----:B-1----:R-:W3:Y:S02]  /*20b30*/  LDL.LU R9, [R1+0x244] ;  /* 0x0002440001097983 */ /* 0x002ee40000300800 */
[----:B----4-:R-:W4:Y:S02]  /*20b40*/  LDL.LU R10, [R1+0x248] ;  /* 0x00024800010a7983 */ /* 0x010f240000300800 */
[----:B------:R-:W4:Y:S01]  /*20b50*/  LDL.LU R11, [R1+0x24c] ;  /* 0x00024c00010b7983 */ /* 0x000f220000300800 */
[----:B------:R-:W-:Y:S01]  /*20b60*/  STL [R1+0x1b80], R29 ;  /* 0x001b801d01007387 */ /* 0x000fe20000100800 */
[C---:B--2---:R-:W-:Y:S03]  /*20b70*/  HMMA.16816.F32 R24, R4.reuse, R24, R12 ;  /* 0x000000180418723c */ /* 0x044fe6000000180c */
[----:B------:R-:W2:Y:S01]  /*20b80*/  LDL.LU.64 R14, [R1+0x1dc8] ;  /* 0x001dc800010e7983 */ /* 0x000ea20000300a00 */
[----:B------:R-:W2:Y:S11]  /*20b90*/  LDL.LU.64 R12, [R1+0x1dc0] ;  /* 0x001dc000010c7983 */ /* 0x000eb60000300a00 */
[----:B------:R-:W-:Y:S08]  /*20ba0*/  @!UPT UIADD3 URZ, URZ, URZ, URZ ;  /* 0x0000003f3f3ff290 */ /* 0x000ff0000fffe03f */
[----:B------:R0:W-:Y:S01]  /*20bb0*/  STL.64 [R1+0x60], R24 ;  /* 0x0000601801007387 */ /* 0x0001e20000100a00 */
[----:B------:R2:W-:Y:S03]  /*20bc0*/  STL.64 [R1+0x68], R26 ;  /* 0x0000681a01007387 */ /* 0x0005e60000100a00 */
[----:B0-----:R-:W2:Y:S02]  /*20bd0*/  LDL.LU.64 R24, [R1+0x1db8] ;  /* 0x001db80001187983 */ /* 0x001ea40000300a00 */
[C---:B--2---:R-:W-:Y:S02]  /*20be0*/  HMMA.16816.F32 R24, R4.reuse, R24, R12 ;  /* 0x000000180418723c */ /* 0x044fe4000000180c */
[----:B------:R-:W2:Y:S01]  /*20bf0*/  LDL.LU.64 R14, [R1+0x1db0] ;  /* 0x001db000010e7983 */ /* 0x000ea20000300a00 */
[----:B------:R-:W2:Y:S11]  /*20c00*/  LDL.LU.64 R12, [R1+0x1da8] ;  /* 0x001da800010c7983 */ /* 0x000eb60000300a00 */
[----:B------:R-:W-:Y:S09]  /*20c10*/  @!UPT UIADD3 URZ, URZ, URZ, URZ ;  /* 0x0000003f3f3ff290 */ /* 0x000ff2000fffe03f */
[----:B------:R0:W-:Y:S01]  /*20c20*/  STL.64 [R1+0x50], R24 ;  /* 0x0000501801007387 */ /* 0x0001e20000100a00 */
        /* <DEDUP_REMOVED lines=8> */
[----:B0-----:R-:W2:Y:S01]  /*20cb0*/  LDL.LU.64 R26, [R1+0x1d88] ;  /* 0x001d8800011a7983 */ /* 0x001ea20000300a00 */
[----:B------:R-:W2:Y:S02]  /*20cc0*/  LDL.LU.64 R24, [R1+0x1d80] ;  /* 0x001d800001187983 */ /* 0x000ea40000300a00 */
[C---:B--2---:R-:W-:Y:S11]  /*20cd0*/  HMMA.16816.F32 R12, R4.reuse, R24, R12 ;  /* 0x00000018040c723c */ /* 0x044ff6000000180c */
[----:B------:R-:W-:Y:S11]  /*20ce0*/  @!UPT UIADD3 URZ, URZ, URZ, URZ ;  /* 0x0000003f3f3ff290 */ /* 0x000ff6000fffe03f */
[----:B------:R-:W-:Y:S01]  /*20cf0*/  @!UPT UIADD3 URZ, URZ, URZ, URZ ;  /* 0x0000003f3f3ff290 */ /* 0x000fe2000fffe03f */
[----:B------:R0:W-:Y:S01]  /*20d00*/  STL.64 [R1+0x30], R12 ;  /* 0x0000300c01007387 */ /* 0x0001e20000100a00 */
[----:B------:R3:W-:Y:S03]  /*20d10*/  STL.64 [R1+0x38], R14 ;  /* 0x0000380e01007387 */ /* 0x0007e60000100a00 */
[----:B0-----:R-:W3:Y:S01]  /*20d20*/  LDL.LU.64 R12, [R1+0x1d78] ;  /* 0x001d7800010c7983 */ /* 0x001ee20000300a00 */
[----:B------:R-:W-:Y:S01]  /*20d30*/  STL.64 [R1+0x1d28], R26 ;  /* 0x001d281a01007387 */ /* 0x000fe20000100a00 */
[C---:B---3--:R-:W-:Y:S02]  /*20d40*/  HMMA.16816.F32 R12, R4.reuse, R12, R20 ;  /* 0x0000000c040c723c */ /* 0x048fe40000001814 */
[----:B------:R-:W4:Y:S11]  /*20d50*/  LDL.LU.64 R20, [R1+0x1d70] ;  /* 0x001d700001147983 */ /* 0x000f360000300a00 */
[----:B------:R-:W-:Y:S10]  /*20d60*/  @!UPT UIADD3 URZ, URZ, URZ, URZ ;  /* 0x0000003f3f3ff290 */ /* 0x000ff4000fffe03f */
[----:B------:R-:W-:Y:S01]  /*20d70*/  STL.64 [R1+0x120], R12 ;  /* 0x0001200c01007387 */ /* 0x000fe20000100a00 */
[----:B------:R-:W-:Y:S02]  /*20d80*/  IMAD.MOV.U32 R29, RZ, RZ, R15 ;  /* 0x000000ffff1d7224 */ /* 0x000fe400078e000f */
[----:B------:R0:W-:Y:S02]  /*20d90*/  STL [R1+0x128], R14 ;  /* 0x0001280e01007387 */ /* 0x0001e40000100800 */
[----:B0-----:R-:W2:Y:S01]  /*20da0*/  LDL.LU.64 R14, [R1+0x1d68] ;  /* 0x001d6800010e7983 */ /* 0x001ea20000300a00 */
[----:B------:R-:W2:Y:S02]  /*20db0*/  LDL.LU.64 R12, [R1+0x1d60] ;  /* 0x001d6000010c7983 */ /* 0x000ea40000300a00 */
[----:B------:R-:W-:Y:S01]  /*20dc0*/  STL [R1+0x1b94], R29 ;  /* 0x001b941d01007387 */ /* 0x000fe20000100800 */
[----:B----4-:R-:W-:Y:S11]  /*20dd0*/  HMMA.16816.F32 R20, R4, R20, R8 ;  /* 0x000000140414723c */ /* 0x010ff60000001808 */
[----:B------:R-:W-:Y:S11]  /*20de0*/  @!UPT UIADD3 URZ, URZ, URZ, URZ ;  /* 0x0000003f3f3ff290 */ /* 0x000ff6000fffe03f */
[----:B------:R-:W-:Y:S02]  /*20df0*/  @!UPT UIADD3 URZ, URZ, URZ, URZ ;  /* 0x0000003f3f3ff290 */ /* 0x000fe4000fffe03f */
[----:B------:R-:W-:Y:S02]  /*20e00*/  IMAD.MOV.U32 R8, RZ, RZ, R20 ;  /* 0x000000ffff087224 */ /* 0x000fe400078e0014 */
[----:B------:R-:W-:Y:S01]  /*20e10*/  IMAD.MOV.U32 R9, RZ, RZ, R21 ;  /* 0x000000ffff097224 */ /* 0x000fe200078e0015 */
[----:B------:R-:W3:Y:S01]  /*20e20*/  LDL.LU R20, [R1+0x1c0] ;  /* 0x0001c00001147983 */ /* 0x000ee20000300800 */
[----:B------:R-:W3:Y:S02]  /*20e30*/  LDL.LU R21, [R1+0x1c4] ;  /* 0x0001c40001157983 */ /* 0x000ee40000300800 */
[----:B------:R-:W-:Y:S02]  /*20e40*/  IMAD.MOV.U32 R10, RZ, RZ, R22 ;  /* 0x000000ffff0a7224 */ /* 0x000fe400078e0016 */
[----:B------:R-:W-:Y:S02]  /*20e50*/  IMAD.MOV.U32 R11, RZ, RZ, R23 ;  /* 0x000000ffff0b7224 */ /* 0x000fe400078e0017 */
[----:B------:R-:W-:-:S02]  /*20e60*/  IMAD.MOV.U32 R22, RZ, RZ, R3 ;  /* 0x000000ffff167224 */ /* 0x000fc400078e0003 */
[----:B------:R-:W-:Y:S01]  /*20e70*/  IMAD.MOV.U32 R23, RZ, RZ, R28 ;  /* 0x000000ffff177224 */ /* 0x000fe200078e001c */
[----:B------:R-:W4:Y:S01]  /*20e80*/  LDL.LU R3, [R1+0x1d5c] ;  /* 0x001d5c0001037983 */ /* 0x000f220000300800 */
[----:B------:R-:W2:Y:S03]  /*20e90*/  LDL.LU R28, [R1+0x1d58] ;  /* 0x001d5800011c7983 */ /* 0x000ea60000300800 */
[----:B------:R0:W-:Y:S04]  /*20ea0*/  STL.64 [R1+0x1c90], R22 ;  /* 0x001c901601007387 */ /* 0x0001e80000100a00 */
[----:B---3--:R1:W-:Y:S01]  /*20eb0*/  STL.64 [R1+0x1c88], R20 ;  /* 0x001c881401007387 */ /* 0x0083e20000100a00 */
[----:B0-----:R-:W3:Y:S02]  /*20ec0*/  LDL R22, [R1+0x18] ;  /* 0x0000180001167983 */ /* 0x001ee40000100800 */
[----:B------:R-:W3:Y:S02]  /*20ed0*/  LDL R23, [R1+0x1c] ;  /* 0x00001c0001177983 */ /* 0x000ee40000100800 */
[----:B------:R-:W-:-:S02]  /*20ee0*/  IMAD.MOV.U32 R24, RZ, RZ, R2 ;  /* 0x000000ffff187224 */ /* 0x000fc400078e0002 */
[----:B------:R-:W-:Y:S01]  /*20ef0*/  IMAD.MOV.U32 R25, RZ, RZ, R0 ;  /* 0x000000ffff197224 */ /* 0x000fe200078e0000 */
[----:B---3--:R0:W-:Y:S01]  /*20f00*/  STL.64 [R1+0x1d40], R22 ;  /* 0x001d401601007387 */ /* 0x0081e20000100a00 */
[----:B-1----:R-:W3:Y:S02]  /*20f10*/  LDL.LU R20, [R1+0x230] ;  /* 0x0002300001147983 */ /* 0x002ee40000300800 */
[----:B------:R-:W3:Y:S01]  /*20f20*/  LDL.LU R21, [R1+0x234] ;  /* 0x0002340001157983 */ /* 0x000ee20000300800 */
[----:B0-----:R-:W3:Y:S01]  /*20f30*/  LDL.LU R22, [R1+0x238] ;  /* 0x0002380001167983 */ /* 0x001ee20000300800 */
[----:B------:R-:W-:Y:S02]  /*20f40*/  STL.64 [R1+0x1ba0], R10 ;  /* 0x001ba00a01007387 */ /* 0x000fe40000100a00 */
[----:B------:R0:W-:Y:S02]  /*20f50*/  STL.64 [R1+0x1b98], R8 ;  /* 0x001b980801007387 */ /* 0x0001e40000100a00 */
[----:B0-----:R-:W4:Y:S01]  /*20f60*/  LDL.LU.64 R8, [R1+0x100] ;  /* 0x0001000001087983 */ /* 0x001f220000300a00 */
[----:B------:R-:W4:Y:S02]  /*20f70*/  LDL.LU.64 R10, [R1+0x108] ;  /* 0x00010800010a7983 */ /* 0x000f240000300a00 */
[----:B--2---:R-:W-:-:S07]  /*20f80*/  IMAD.MOV.U32 R23, RZ, RZ, R28 ;  /* 0x000000ffff177224 */ /* 0x004fce00078e001c */
[C---:B---3--:R-:W-:Y:S08]  /*20f90*/  HMMA.16816.F32 R24, R4.reuse, R24, R20 ;  /* 0x000000180418723c */ /* 0x048ff00000001814 */
[----:B----4-:R-:W-:Y:S11]  /*20fa0*/  HMMA.16816.F32 R4, R4, R8, R16 ;  /* 0x000000080404723c */ /* 0x010ff60000001810 */
[----:B------:R-:W-:Y:S05]  /*20fb0*/  @!UPT UIADD3 URZ, URZ, URZ, URZ ;  /* 0x0000003f3f3ff290 */ /* 0x000fea000fffe03f */
[----:B------:R-:W-:Y:S01]  /*20fc0*/  IMAD.MOV.U32 R29, RZ, RZ, R27 ;  /* 0x000000ffff1d7224 */ /* 0x000fe200078e001b */
[----:B------:R-:W-:Y:S01]  /*20fd0*/  STL.64 [R1+0x170], R24 ;  /* 0x0001701801007387 */ /* 0x000fe20000100a00 */
[----:B------:R-:W-:Y:S03]  /*20fe0*/  STL [R1+0x178], R26 ;  /* 0x0001781a01007387 */ /* 0x000fe60000100800 */
[----:B------:R-:W-:Y:S04]  /*20ff0*/  STL [R1+0x1c80], R29 ;  /* 0x001c801d01007387 */ /* 0x000fe80000100800 */
[----:B------:R-:W-:Y:S01]  /*21000*/  STL.64 [R1+0x190], R4 ;  /* 0x0001900401007387 */ /* 0x000fe20000100a00 */
[----:B------:R-:W-:Y:S02]  /*21010*/  STL [R1+0x198], R6 ;  /* 0x0001980601007387 */ /* 0x000fe40000100800 */
[----:B------:R0:W-:Y:S02]  /*21020*/  STL.64 [R1+0x1cd8], R10 ;  /* 0x001cd80a01007387 */ /* 0x0001e40000100a00 */
[----:B------:R-:W2:Y:S01]  /*21030*/  LDL.LU R16, [R1+0x2b0] ;  /* 0x0002b00001107983 */ /* 0x000ea20000300800 */
[----:B------:R-:W2:Y:S01]  /*21040*/  LDL.LU R17, [R1+0x2b4] ;  /* 0x0002b40001117983 */ /* 0x000ea20000300800 */
[----:B------:R-:W3:Y:S02]  /*21050*/  LDL.LU R18, [R1+0x2b8] ;  /* 0x0002b80001127983 */ /* 0x000ee40000300800 */
[----:B------:R-:W3:Y:S02]  /*21060*/  LDL.LU R19, [R1+0x2bc] ;  /* 0x0002bc0001137983 */ /* 0x000ee40000300800 */
[----:B------:R-:W4:Y:S01]  /*21070*/  LDL.LU R8, [R1+0x2e0] ;  /* 0x0002e00001087983 */ /* 0x000f220000300800 */
[----:B------:R-:W4:Y:S04]  /*21080*/  LDL.LU R9, [R1+0x2e4] ;  /* 0x0002e40001097983 */ /* 0x000f280000300800 */
[----:B0-----:R-:W2:Y:S01]  /*21090*/  LDL.LU R10, [R1+0x2e8] ;  /* 0x0002e800010a7983 */ /* 0x001ea20000300800 */
[----:B------:R-:W2:Y:S02]  /*210a0*/  LDL.LU R11, [R1+0x2ec] ;  /* 0x0002ec00010b7983 */ /* 0x000ea40000300800 */
[----:B------:R-:W2:Y:S02]  /*210b0*/  LDL.LU R24, [R1+0x2c0] ;  /* 0x0002c00001187983 */ /* 0x000ea40000300800 */
[----:B------:R-:W2:Y:S01]  /*210c0*/  LDL.LU R25, [R1+0x2c4] ;  /* 0x0002c40001197983 */ /* 0x000ea20000300800 */
[----:B------:R-:W2:Y:S01]  /*210d0*/  LDL.LU R26, [R1+0x2c8] ;  /* 0x0002c800011a7983 */ /* 0x000ea20000300800 */
[----:B------:R-:W2:Y:S02]  /*210e0*/  LDL.LU R27, [R1+0x2cc] ;  /* 0x0002cc00011b7983 */ /* 0x000ea40000300800 */
[----:B------:R-:W3:Y:S01]  /*210f0*/  LDL.64 R22, [R1+0x28] ;  /* 0x0000280001167983 */ /* 0x000ee20000100a00 */
        /* <DEDUP_REMOVED lines=11> */
[----:B------:R-:W2:Y:S01]  /*211b0*/  LDL.LU R27, [R1+0x22c] ;  /* 0x00022c00011b7983 */ /* 0x000ea20000300800 */
[----:B------:R0:W-:Y:S01]  /*211c0*/  STL.64 [R1+0x1ce8], R10 ;  /* 0x001ce80a01007387 */ /* 0x0001e20000100a00 */
[----:B----4-:R1:W-:Y:S03]  /*211d0*/  STL.64 [R1+0x1ce0], R8 ;  /* 0x001ce00801007387 */ /* 0x0103e60000100a00 */
[----:B0-----:R-:W4:Y:S04]  /*211e0*/  LDL.64 R10, [R1+0xb8] ;  /* 0x0000b800010a7983 */ /* 0x001f280000100a00 */
[----:B----4-:R0:W-:Y:S01]  /*211f0*/  STL.64 [R1+0x1cf8], R10 ;  /* 0x001cf80a01007387 */ /* 0x0101e20000100a00 */
[----:B-1----:R-:W4:Y:S02]  /*21200*/  LDL.LU R8, [R1+0x2f0] ;  /* 0x0002f00001087983 */ /* 0x002f240000300800 */
[----:B------:R-:W4:Y:S01]  /*21210*/  LDL.LU R9, [R1+0x2f4] ;  /* 0x0002f40001097983 */ /* 0x000f220000300800 */
[----:B0-----:R-:W2:Y:S01]  /*21220*/  LDL.LU R10, [R1+0x2f8] ;  /* 0x0002f800010a7983 */ /* 0x001ea20000300800 */
[----:B------:R-:W2:Y:S03]  /*21230*/  LDL.LU R11, [R1+0x2fc] ;  /* 0x0002fc00010b7983 */ /* 0x000ea60000300800 */
[----:B--2---:R-:W-:Y:S01]  /*21240*/  STL.64 [R1+0x1d18], R10 ;  /* 0x001d180a01007387 */ /* 0x004fe20000100a00 */
[----:B----4-:R0:W-:Y:S03]  /*21250*/  STL.64 [R1+0x1d10], R8 ;  /* 0x001d100801007387 */ /* 0x0101e60000100a00 */
[----:B0-----:R-:W2:Y:S01]  /*21260*/  LDL.LU R8, [R1+0x2d0] ;  /* 0x0002d00001087983 */ /* 0x001ea20000300800 */
[----:B------:R-:W2:Y:S02]  /*21270*/  LDL.LU R9, [R1+0x2d4] ;  /* 0x0002d40001097983 */ /* 0x000ea40000300800 */
[----:B------:R-:W2:Y:S02]  /*21280*/  LDL.LU R10, [R1+0x2d8] ;  /* 0x0002d800010a7983 */ /* 0x000ea40000300800 */
[----:B------:R-:W2:Y:S01]  /*21290*/  LDL.LU R11, [R1+0x2dc] ;  /* 0x0002dc00010b7983 */ /* 0x000ea20000300800 */
[----:B---3--:R0:W-:Y:S01]  /*212a0*/  STL.64 [R1+0x1cd0], R18 ;  /* 0x001cd01201007387 */ /* 0x0081e20000100a00 */
[----:B------:R1:W-:Y:S03]  /*212b0*/  STL.64 [R1+0x1cc8], R16 ;  /* 0x001cc81001007387 */ /* 0x0003e60000100a00 */
[----:B0-----:R-:W3:Y:S01]  /*212c0*/  LDL.LU.64 R18, [R1+0xe8] ;  /* 0x0000e80001127983 */ /* 0x001ee20000300a00 */
[----:B------:R-:W-:Y:S03]  /*212d0*/  HMMA.16816.F32 R24, R12, R22, R24 ;  /* 0x000000160c18723c */ /* 0x000fe60000001818 */
[----:B---3--:R0:W-:Y:S01]  /*212e0*/  STL.64 [R1+0x1cf0], R18 ;  /* 0x001cf01201007387 */ /* 0x0081e20000100a00 */
[----:B-1----:R-:W3:Y:S02]  /*212f0*/  LDL.LU R16, [R1+0x300] ;  /* 0x0003000001107983 */ /* 0x002ee40000300800 */
[----:B------:R-:W3:Y:S01]  /*21300*/  LDL.LU R17, [R1+0x304] ;  /* 0x0003040001117983 */ /* 0x000ee20000300800 */
[----:B0-----:R-:W4:Y:S01]  /*21310*/  LDL.LU R18, [R1+0x308] ;  /* 0x0003080001127983 */ /* 0x001f220000300800 */
[----:B------:R-:W4:Y:S02]  /*21320*/  LDL.LU R19, [R1+0x30c] ;  /* 0x00030c0001137983 */ /* 0x000f240000300800 */
[----:B------:R-:W-:-:S02]  /*21330*/  IMAD.MOV.U32 R28, RZ, RZ, R7 ;  /* 0x000000ffff1c7224 */ /* 0x000fc400078e0007 */
[----:B------:R-:W-:Y:S02]  /*21340*/  IMAD.MOV.U32 R2, RZ, RZ, R22 ;  /* 0x000000ffff027224 */ /* 0x000fe400078e0016 */
[----:B------:R-:W-:Y:S01]  /*21350*/  IMAD.MOV.U32 R0, RZ, RZ, R23 ;  /* 0x000000ffff007224 */ /* 0x000fe200078e0017 */
[----:B----4-:R0:W-:Y:S01]  /*21360*/  STL.64 [R1+0x1d08], R18 ;  /* 0x001d081201007387 */ /* 0x0101e20000100a00 */
[----:B---3--:R-:W-:Y:S03]  /*21370*/  STL.64 [R1+0x1d00], R16 ;  /* 0x001d001001007387 */ /* 0x008fe60000100a00 */
[----:B0-----:R-:W3:Y:S01]  /*21380*/  LDL.64 R18, [R1+0xc8] ;  /* 0x0000c80001127983 */ /* 0x001ee20000100a00 */
[----:B------:R-:W4:Y:S02]  /*21390*/  LDL.LU.64 R6, [R1+0x8] ;  /* 0x0000080001067983 */ /* 0x000f240000300a00 */
[----:B------:R-:W-:Y:S02]  /*213a0*/  STL [R1+0x1c84], R28 ;  /* 0x001c841c01007387 */ /* 0x000fe40000100800 */
[----:B------:R-:W-:Y:S01]  /*213b0*/  STL.64 [R1+0x1f0], R24 ;  /* 0x0001f01801007387 */ /* 0x000fe20000100a00 */
[----:B------:R0:W-:Y:S04]  /*213c0*/  STL.64 [R1+0x1f8], R26 ;  /* 0x0001f81a01007387 */ /* 0x0001e80000100a00 */
[----:B0-----:R-:W2:Y:S01]  /*213d0*/  LDL.LU.64 R26, [R1+0x1d50] ;  /* 0x001d5000011a7983 */ /* 0x001ea20000300a00 */
[----:B------:R-:W2:Y:S02]  /*213e0*/  LDL.LU.64 R24, [R1+0x1d48] ;  /* 0x001d480001187983 */ /* 0x000ea40000300a00 */
[----:B------:R-:W2:Y:S02]  /*213f0*/  LDL.LU.64 R22, [R1+0x1d40] ;  /* 0x001d400001167983 */ /* 0x000ea40000300a00 */
[C---:B--2---:R-:W-:Y:S11]  /*21400*/  HMMA.16816.F32 R24, R12.reuse, R22, R24 ;  /* 0x000000160c18723c */ /* 0x044ff60000001818 */
[----:B------:R-:W-:Y:S11]  /*21410*/  @!UPT UIADD3 URZ, URZ, URZ, URZ ;  /* 0x0000003f3f3ff290 */ /* 0x000ff6000fffe03f */
[----:B------:R-:W-:Y:S01]  /*21420*/  @!UPT UIADD3 URZ, URZ, URZ, URZ ;  /* 0x0000003f3f3ff290 */ /* 0x000fe2000fffe03f */
[----:B------:R-:W-:Y:S01]  /*21430*/  STL.64 [R1+0x210], R24 ;  /* 0x0002101801007387 */ /* 0x000fe20000100a00 */
[----:B------:R0:W-:Y:S03]  /*21440*/  STL.64 [R1+0x218], R26 ;  /* 0x0002181a01007387 */ /* 0x0001e60000100a00 */
[----:B0-----:R-:W4:Y:S01]  /*21450*/  LDL.LU.64 R26, [R1+0x1d38] ;  /* 0x001d3800011a7983 */ /* 0x001f220000300a00 */
[----:B------:R-:W4:Y:S02]  /*21460*/  LDL.LU.64 R24, [R1+0x1d30] ;  /* 0x001d300001187983 */ /* 0x000f240000300a00 */
[----:B------:R-:W-:Y:S01]  /*21470*/  STL.64 [R1+0x1ca0], R22 ;  /* 0x001ca01601007387 */ /* 0x000fe20000100a00 */
[C---:B----4-:R-:W-:Y:S11]  /*21480*/  HMMA.16816.F32 R24, R12.reuse, R6, R24 ;  /* 0x000000060c18723c */ /* 0x050ff60000001818 */
[----:B------:R-:W-:Y:S11]  /*21490*/  @!UPT UIADD3 URZ, URZ, URZ, URZ ;  /* 0x0000003f3f3ff290 */ /* 0x000ff6000fffe03f */
[----:B------:R-:W-:Y:S01]  /*214a0*/  @!UPT UIADD3 URZ, URZ, URZ, URZ ;  /* 0x0000003f3f3ff290 */ /* 0x000fe2000fffe03f */
[----:B------:R-:W-:Y:S01]  /*214b0*/  STL.64 [R1+0x220], R24 ;  /* 0x0002201801007387 */ /* 0x000fe20000100a00 */
[----:B------:R0:W-:Y:S03]  /*214c0*/  STL.64 [R1+0x228], R26 ;  /* 0x0002281a01007387 */ /* 0x0001e60000100a00 */
[----:B0-----:R-:W2:Y:S01]  /*214d0*/  LDL.LU.64 R26, [R1+0x1d28] ;  /* 0x001d2800011a7983 */ /* 0x001ea20000300a00 */
[----:B------:R0:W-:Y:S02]  /*214e0*/  STL.64 [R1+0x1c98], R6 ;  /* 0x001c980601007387 */ /* 0x0001e40000100a00 */
[----:B------:R-:W4:Y:S02]  /*214f0*/  LDL.LU R4, [R1+0x200] ;  /* 0x0002000001047983 */ /* 0x000f240000300800 */
[----:B--2---:R-:W-:Y:S02]  /*21500*/  IMAD.MOV.U32 R5, RZ, RZ, R26 ;  /* 0x000000ffff057224 */ /* 0x004fe400078e001a */
[----:B0-----:R-:W-:Y:S01]  /*21510*/  IMAD.MOV.U32 R6, RZ, RZ, R27 ;  /* 0x000000ffff067224 */ /* 0x001fe200078e001b */
[----:B------:R-:W2:Y:S01]  /*21520*/  LDL.LU R26, [R1+0x1d24] ;  /* 0x001d2400011a7983 */ /* 0x000ea20000300800 */
[----:B------:R-:W2:Y:S02]  /*21530*/  LDL.LU R27, [R1+0x1d20] ;  /* 0x001d2000011b7983 */ /* 0x000ea40000300800 */
[----:B------:R-:W3:Y:S01]  /*21540*/  LDL.LU R7, [R1+0x20c] ;  /* 0x00020c0001077983 */ /* 0x000ee20000300800 */
[----:B--2---:R-:W-:Y:S01]  /*21550*/  HMMA.16816.F32 R8, R12, R26, R8 ;  /* 0x0000001a0c08723c */ /* 0x004fe20000001808 */
[----:B---3--:R-:W-:Y:S01]  /*21560*/  STL.64 [R1+0x1cb0], R6 ;  /* 0x001cb00601007387 */ /* 0x008fe20000100a00 */
[----:B----4-:R0:W-:Y:S03]  /*21570*/  STL.64 [R1+0x1ca8], R4 ;  /* 0x001ca80401007387 */ /* 0x0101e60000100a00 */
[----:B0-----:R-:W2:Y:S01]  /*21580*/  LDL.LU R4, [R1+0x290] ;  /* 0x0002900001047983 */ /* 0x001ea20000300800 */
[----:B------:R-:W2:Y:S02]  /*21590*/  LDL.LU R5, [R1+0x294] ;  /* 0x0002940001057983 */ /* 0x000ea40000300800 */
[----:B------:R-:W2:Y:S11]  /*215a0*/  LDL.LU R6, [R1+0x298] ;  /* 0x0002980001067983 */ /* 0x000eb60000300800 */
[----:B------:R-:W-:Y:S04]  /*215b0*/  @!UPT UIADD3 URZ, URZ, URZ, URZ ;  /* 0x0000003f3f3ff290 */ /* 0x000fe8000fffe03f */
[----:B------:R-:W-:Y:S01]  /*215c0*/  STL.64 [R1+0x240], R8 ;  /* 0x0002400801007387 */ /* 0x000fe20000100a00 */
[----:B------:R0:W-:Y:S03]  /*215d0*/  STL.64 [R1+0x248], R10 ;  /* 0x0002480a01007387 */ /* 0x0001e60000100a00 */
[----:B0-----:R-:W3:Y:S01]  /*215e0*/  LDL.LU.64 R10, [R1+0x1d18] ;  /* 0x001d1800010a7983 */ /* 0x001ee20000300a00 */
[----:B------:R-:W3:Y:S02]  /*215f0*/  LDL.LU.64 R8, [R1+0x1d10] ;  /* 0x001d100001087983 */ /* 0x000ee40000300a00 */
[----:B------:R-:W-:Y:S02]  /*21600*/  IMAD.MOV.U32 R22, RZ, RZ, R2 ;  /* 0x000000ffff167224 */ /* 0x000fe400078e0002 */
[----:B------:R-:W-:Y:S02]  /*21610*/  IMAD.MOV.U32 R23, RZ, RZ, R0 ;  /* 0x000000ffff177224 */ /* 0x000fe400078e0000 */
[----:B------:R-:W-:-:S02]  /*21620*/  IMAD.MOV.U32 R0, RZ, RZ, R18 ;  /* 0x000000ffff007224 */ /* 0x000fc400078e0012 */
[----:B------:R-:W-:Y:S02]  /*21630*/  IMAD.MOV.U32 R2, RZ, RZ, R19 ;  /* 0x000000ffff027224 */ /* 0x000fe400078e0013 */
[----:B------:R-:W-:Y:S01]  /*21640*/  IMAD.MOV.U32 R7, RZ, RZ, R3 ;  /* 0x000000ffff077224 */ /* 0x000fe200078e0003 */
[C---:B---3--:R-:W-:Y:S01]  /*21650*/  HMMA.16816.F32 R8, R12.reuse, R18, R8 ;  /* 0x000000120c08723c */ /* 0x048fe20000001808 */
[----:B------:R-:W3:Y:S01]  /*21660*/  LDL.LU.64 R18, [R1+0x1d08] ;  /* 0x001d080001127983 */ /* 0x000ee20000300a00 */
[----:B------:R-:W3:Y:S11]  /*21670*/  LDL.LU.64 R16, [R1+0x1d00] ;  /* 0x001d000001107983 */ /* 0x000ef60000300a00 */
[----:B------:R-:W-:Y:S10]  /*21680*/  @!UPT UIADD3 URZ, URZ, URZ, URZ ;  /* 0x0000003f3f3ff290 */ /* 0x000ff4000fffe03f */
[----:B------:R-:W-:Y:S01]  /*21690*/  STL.64 [R1+0x2a0], R8 ;  /* 0x0002a00801007387 */ /* 0x000fe20000100a00 */
[----:B------:R0:W-:Y:S02]  /*216a0*/  STL [R1+0x2a8], R10 ;  /* 0x0002a80a01007387 */ /* 0x0001e40000100800 */
[----:B------:R-:W-:Y:S02]  /*216b0*/  IMAD.MOV.U32 R3, RZ, RZ, R11 ;  /* 0x000000ffff037224 */ /* 0x000fe400078e000b */
[----:B0-----:R-:W3:Y:S03]  /*216c0*/  LDL.LU.64 R10, [R1+0x1cf8] ;  /* 0x001cf800010a7983 */ /* 0x001ee60000300a00 */
[----:B------:R-:W-:Y:S01]  /*216d0*/  STL [R1+0x1af8], R3 ;  /* 0x001af80301007387 */ /* 0x000fe20000100800 */
[----:B---3--:R-:W-:Y:S01]  /*216e0*/  HMMA.16816.F32 R16, R12, R10, R16 ;  /* 0x0000000a0c10723c */ /* 0x008fe20000001810 */
[----:B------:R-:W-:-:S02]  /*216f0*/  IMAD.MOV.U32 R28, RZ, RZ, R10 ;  /* 0x000000ffff1c7224 */ /* 0x000fc400078e000a */
        /* <DEDUP_REMOVED lines=8> */
[----:B------:R-:W-:Y:S11]  /*21780*/  IMAD.MOV.U32 R3, RZ, RZ, R19 ;  /* 0x000000ffff037224 */ /* 0x000ff600078e0013 */
[----:B------:R-:W-:Y:S11]  /*21790*/  @!UPT UIADD3 URZ, URZ, URZ, URZ ;  /* 0x0000003f3f3ff290 */ /* 0x000ff6000fffe03f */
[----:B------:R0:W-:Y:S01]  /*217a0*/  STL.64 [R1+0x2f0], R8 ;  /* 0x0002f00801007387 */ /* 0x0001e20000100a00 */
[----:B------:R1:W-:Y:S02]  /*217b0*/  STL.64 [R1+0x2f8], R10 ;  /* 0x0002f80a01007387 */ /* 0x0003e40000100a00 */
[----:B0-----:R-:W-:Y:S01]  /*217c0*/  IMAD.MOV.U32 R8, RZ, RZ, R18 ;  /* 0x000000ffff087224 */ /* 0x001fe200078e0012 */
[----:B-1----:R-:W3:Y:S01]  /*217d0*/  LDL.LU.64 R10, [R1+0x1cd8] ;  /* 0x001cd800010a7983 */ /* 0x002ee20000300a00 */
[----:B------:R-:W3:Y:S02]  /*217e0*/  LDL.LU.64 R18, [R1+0x1cd0] ;  /* 0x001cd00001127983 */ /* 0x000ee40000300a00 */
[----:B------:R-:W3:Y:S02]  /*217f0*/  LDL.LU.64 R16, [R1+0x1cc8] ;  /* 0x001cc80001107983 */ /* 0x000ee40000300a00 */
[----:B---3--:R-:W-:Y:S01]  /*21800*/  HMMA.16816.F32 R12, R12, R10, R16 ;  /* 0x0000000a0c0c723c */ /* 0x008fe20000001810 */
[----:B------:R-:W2:Y:S01]  /*21810*/  LDL.LU.64 R18, [R1+0x1cc0] ;  /* 0x001cc00001127983 */ /* 0x000ea20000300a00 */
[----:B------:R-:W2:Y:S11]  /*21820*/  LDL.LU.64 R16, [R1+0x1cb8] ;  /* 0x001cb80001107983 */ /* 0x000eb60000300a00 */
[----:B------:R-:W-:Y:S10]  /*21830*/  @!UPT UIADD3 URZ, URZ, URZ, URZ ;  /* 0x0000003f3f3ff290 */ /* 0x000ff4000fffe03f */
[----:B------:R-:W-:Y:S01]  /*21840*/  STL.64 [R1+0x2e0], R12 ;  /* 0x0002e00c01007387 */ /* 0x000fe20000100a00 */
[----:B------:R0:W-:Y:S02]  /*21850*/  STL.64 [R1+0x2e8], R14 ;  /* 0x0002e80e01007387 */ /* 0x0001e40000100a00 */
[----:B0-----:R-:W-:Y:S02]  /*21860*/  IMAD.MOV.U32 R14, RZ, RZ, R8 ;  /* 0x000000ffff0e7224 */ /* 0x001fe400078e0008 */
[----:B------:R-:W-:-:S05]  /*21870*/  IMAD.MOV.U32 R15, RZ, RZ, R3 ;  /* 0x000000ffff0f7224 */ /* 0x000fca00078e0003 */
[----:B------:R0:W-:Y:S01]  /*21880*/  STL.64 [R1+0x1c48], R14 ;  /* 0x001c480e01007387 */ /* 0x0001e20000100a00 */
[----:B------:R-:W3:Y:S02]  /*21890*/  LDL.LU R12, [R1+0x1e0] ;  /* 0x0001e000010c7983 */ /* 0x000ee40000300800 */
[----:B------:R-:W3:Y:S01]  /*218a0*/  LDL.LU R13, [R1+0x1e4] ;  /* 0x0001e400010d7983 */ /* 0x000ee20000300800 */
[----:B0-----:R-:W3:Y:S01]  /*218b0*/  LDL.LU R14, [R1+0x1e8] ;  /* 0x0001e800010e7983 */ /* 0x001ee20000300800 */
[----:B------:R-:W3:Y:S01]  /*218c0*/  LDL.LU R15, [R1+0x1ec] ;  /* 0x0001ec00010f7983 */ /* 0x000ee20000300800 */
        /* <DEDUP_REMOVED lines=8> */
[----:B------:R-:W3:Y:S11]  /*21950*/  LDL.LU.64 R6, [R1+0x1c98] ;  /* 0x001c980001067983 */ /* 0x000ef60000300a00 */
[----:B------:R-:W-:Y:S10]  /*21960*/  @!UPT UIADD3 URZ, URZ, URZ, URZ ;  /* 0x0000003f3f3ff290 */ /* 0x000ff4000fffe03f */
[----:B------:R-:W-:Y:S01]  /*21970*/  STL.64 [R1+0x340], R20 ;  /* 0x0003401401007387 */ /* 0x000fe20000100a00 */
[----:B------:R0:W-:Y:S03]  /*21980*/  STL.64 [R1+0x348], R22 ;  /* 0x0003481601007387 */ /* 0x0001e60000100a00 */
[----:B0-----:R-:W2:Y:S01]  /*21990*/  LDL.LU.64 R22, [R1+0x1c90] ;  /* 0x001c900001167983 */ /* 0x001ea20000300a00 */
[----:B------:R-:W2:Y:S01]  /*219a0*/  LDL.LU.64 R20, [R1+0x1c88] ;  /* 0x001c880001147983 */ /* 0x000ea20000300a00 */
[----:B---3--:R-:W-:Y:S01]  /*219b0*/  HMMA.16816.F32 R12, R16, R6, R12 ;  /* 0x00000006100c723c */ /* 0x008fe2000000180c */
[----:B------:R-:W-:Y:S02]  /*219c0*/  IMAD.MOV.U32 R8, RZ, RZ, R6 ;  /* 0x000000ffff087224 */ /* 0x000fe400078e0006 */
[----:B------:R-:W-:-:S05]  /*219d0*/  IMAD.MOV.U32 R3, RZ, RZ, R7 ;  /* 0x000000ffff037224 */ /* 0x000fca00078e0007 */
[----:B--2---:R-:W-:Y:S11]  /*219e0*/  HMMA.16816.F32 R4, R16, R26, R20 ;  /* 0x0000001a1004723c */ /* 0x004ff60000001814 */
[----:B------:R-:W-:Y:S04]  /*219f0*/  @!UPT UIADD3 URZ, URZ, URZ, URZ ;  /* 0x0000003f3f3ff290 */ /* 0x000fe8000fffe03f */
[----:B------:R-:W-:Y:S01]  /*21a00*/  STL.64 [R1+0x330], R12 ;  /* 0x0003300c01007387 */ /* 0x000fe20000100a00 */
[----:B------:R-:W-:Y:S02]  /*21a10*/  STL.64 [R1+0x338], R14 ;  /* 0x0003380e01007387 */ /* 0x000fe40000100a00 */
[----:B------:R-:W-:Y:S02]  /*21a20*/  STL.64 [R1+0x1c40], R10 ;  /* 0x001c400a01007387 */ /* 0x000fe40000100a00 */
[----:B------:R-:W-:Y:S03]  /*21a30*/  STL [R1+0x1c38], R8 ;  /* 0x001c380801007387 */ /* 0x000fe60000100800 */
[----:B------:R0:W-:Y:S01]  /*21a40*/  STL.64 [R1+0x328], R6 ;  /* 0x0003280601007387 */ /* 0x0001e20000100a00 */
[----:B------:R-:W-:Y:S02]  /*21a50*/  IMAD.MOV.U32 R24, RZ, RZ, R4 ;  /* 0x000000ffff187224 */ /* 0x000fe400078e0004 */
[----:B------:R-:W-:-:S02]  /*21a60*/  IMAD.MOV.U32 R25, RZ, RZ, R5 ;  /* 0x000000ffff197224 */ /* 0x000fc400078e0005 */
[----:B------:R-:W2:Y:S01]  /*21a70*/  LDL.LU R4, [R1+0x80] ;  /* 0x0000800001047983 */ /* 0x000ea20000300800 */
[----:B------:R-:W2:Y:S04]  /*21a80*/  LDL.LU R5, [R1+0x84] ;  /* 0x0000840001057983 */ /* 0x000ea80000300800 */
[----:B0-----:R-:W3:Y:S01]  /*21a90*/  LDL.LU R6, [R1+0x88] ;  /* 0x0000880001067983 */ /* 0x001ee20000300800 */
[----:B------:R-:W3:Y:S03]  /*21aa0*/  LDL.LU R7, [R1+0x8c] ;  /* 0x00008c0001077983 */ /* 0x000ee60000300800 */
[----:B---3--:R-:W-:Y:S01]  /*21ab0*/  STL.64 [R1+0x1bb8], R6 ;  /* 0x001bb80601007387 */ /* 0x008fe20000100a00 */
[----:B--2---:R0:W-:Y:S03]  /*21ac0*/  STL.64 [R1+0x1bb0], R4 ;  /* 0x001bb00401007387 */ /* 0x0041e60000100a00 */
[----:B0-----:R-:W2:Y:S01]  /*21ad0*/  LDL.LU R4, [R1+0x90] ;  /* 0x0000900001047983 */ /* 0x001ea20000300800 */
[----:B------:R-:W2:Y:S02]  /*21ae0*/  LDL.LU R5, [R1+0x94] ;  /* 0x0000940001057983 */ /* 0x000ea40000300800 */
[----:B------:R-:W3:Y:S02]  /*21af0*/  LDL.LU R6, [R1+0x98] ;  /* 0x0000980001067983 */ /* 0x000ee40000300800 */
[----:B------:R-:W3:Y:S01]  /*21b00*/  LDL.LU R7, [R1+0x9c] ;  /* 0x00009c0001077983 */ /* 0x000ee20000300800 */
[----:B------:R-:W4:Y:S01]  /*21b10*/  LDL.LU R20, [R1+0x150] ;  /* 0x0001500001147983 */ /* 0x000f220000300800 */
[----:B------:R-:W4:Y:S02]  /*21b20*/  LDL.LU R21, [R1+0x154] ;  /* 0x0001540001157983 */ /* 0x000f240000300800 */
[----:B------:R-:W2:Y:S02]  /*21b30*/  LDL.LU R22, [R1+0x158] ;  /* 0x0001580001167983 */ /* 0x000ea40000300800 */
[----:B------:R-:W2:Y:S02]  /*21b40*/  LDL.LU R23, [R1+0x15c] ;  /* 0x00015c0001177983 */ /* 0x000ea40000300800 */
[----:B--2---:R-:W-:Y:S01]  /*21b50*/  STL.64 [R1+0x1c58], R22 ;  /* 0x001c581601007387 */ /* 0x004fe20000100a00 */
[----:B----4-:R0:W-:Y:S02]  /*21b60*/  STL.64 [R1+0x1c50], R20 ;  /* 0x001c501401007387 */ /* 0x0101e40000100a00 */
[----:B------:R-:W2:Y:S02]  /*21b70*/  LDL.LU R8, [R1+0x180] ;  /* 0x0001800001087983 */ /* 0x000ea40000300800 */
[----:B------:R-:W2:Y:S01]  /*21b80*/  LDL.LU R9, [R1+0x184] ;  /* 0x0001840001097983 */ /* 0x000ea20000300800 */
[----:B------:R-:W4:Y:S01]  /*21b90*/  LDL.LU R10, [R1+0x188] ;  /* 0x00018800010a7983 */ /* 0x000f220000300800 */
[----:B------:R-:W4:Y:S02]  /*21ba0*/  LDL.LU R11, [R1+0x18c] ;  /* 0x00018c00010b7983 */ /* 0x000f240000300800 */
[----:B------:R-:W-:-:S02]  /*21bb0*/  IMAD.MOV.U32 R14, RZ, RZ, R28 ;  /* 0x000000ffff0e7224 */ /* 0x000fc400078e001c */
[----:B------:R-:W-:Y:S01]  /*21bc0*/  IMAD.MOV.U32 R15, RZ, RZ, R29 ;  /* 0x000000ffff0f7224 */ /* 0x000fe200078e001d */
[----:B----4-:R1:W-:Y:S01]  /*21bd0*/  STL.64 [R1+0x1c68], R10 ;  /* 0x001c680a01007387 */ /* 0x0103e20000100a00 */
[----:B--2---:R-:W-:Y:S02]  /*21be0*/  STL.64 [R1+0x1c60], R8 ;  /* 0x001c600801007387 */ /* 0x004fe40000100a00 */
[----:B------:R-:W2:Y:S02]  /*21bf0*/  LDL.LU R28, [R1+0x1c84] ;  /* 0x001c8400011c7983 */ /* 0x000ea40000300800 */
[----:B------:R-:W4:Y:S01]  /*21c00*/  LDL.LU R29, [R1+0x1c80] ;  /* 0x001c8000011d7983 */ /* 0x000f220000300800 */
[----:B------:R3:W-:Y:S01]  /*21c10*/  STL.64 [R1+0x1c70], R14 ;  /* 0x001c700e01007387 */ /* 0x0007e20000100a00 */
[----:B0-----:R-:W2:Y:S02]  /*21c20*/  LDL.LU R20, [R1+0x1a0] ;  /* 0x0001a00001147983 */ /* 0x001ea40000300800 */
[----:B------:R-:W2:Y:S02]  /*21c30*/  LDL.LU R21, [R1+0x1a4] ;  /* 0x0001a40001157983 */ /* 0x000ea40000300800 */
[----:B------:R-:W2:Y:S01]  /*21c40*/  LDL.LU R22, [R1+0x1a8] ;  /* 0x0001a80001167983 */ /* 0x000ea20000300800 */
[----:B------:R-:W2:Y:S01]  /*21c50*/  LDL.LU R23, [R1+0x1ac] ;  /* 0x0001ac0001177983 */ /* 0x000ea20000300800 */
[----:B-1----:R-:W-:-:S02]  /*21c60*/  IMAD.MOV.U32 R10, RZ, RZ, R0 ;  /* 0x000000ffff0a7224 */ /* 0x002fc400078e0000 */
[----:B------:R-:W-:Y:S01]  /*21c70*/  IMAD.MOV.U32 R11, RZ, RZ, R2 ;  /* 0x000000ffff0b7224 */ /* 0x000fe200078e0002 */
[----:B------:R-:W2:Y:S01]  /*21c80*/  LDL.LU R0, [R1+0x1c7c] ;  /* 0x001c7c0001007983 */ /* 0x000ea20000300800 */
[----:B------:R-:W2:Y:S02]  /*21c90*/  LDL.LU R2, [R1+0x1c78] ;  /* 0x001c780001027983 */ /* 0x000ea40000300800 */
[----:B------:R-:W2:Y:S02]  /*21ca0*/  LDL.LU R12, [R1+0x1b0] ;  /* 0x0001b000010c7983 */ /* 0x000ea40000300800 */
[----:B------:R-:W2:Y:S01]  /*21cb0*/  LDL.LU R13, [R1+0x1b4] ;  /* 0x0001b400010d7983 */ /* 0x000ea20000300800 */
[----:B---3--:R-:W2:Y:S01]  /*21cc0*/  LDL.LU R14, [R1+0x1b8] ;  /* 0x0001b800010e7983 */ /* 0x008ea20000300800 */
[----:B------:R-:W2:Y:S02]  /*21cd0*/  LDL.LU R15, [R1+0x1bc] ;  /* 0x0001bc00010f7983 */ /* 0x000ea40000300800 */
[----:B------:R-:W-:Y:S02]  /*21ce0*/  STL.64 [R1+0x1bc8], R6 ;  /* 0x001bc80601007387 */ /* 0x000fe40000100a00 */
[----:B------:R0:W-:Y:S02]  /*21cf0*/  STL.64 [R1+0x1bc0], R4 ;  /* 0x001bc00401007387 */ /* 0x0001e40000100a00 */
[----:B0-----:R-:W3:Y:S01]  /*21d00*/  LDL.LU R4, [R1+0xa0] ;  /* 0x0000a00001047983 */ /* 0x001ee20000300800 */
[----:B------:R-:W3:Y:S02]  /*21d10*/  LDL.LU R5, [R1+0xa4] ;  /* 0x0000a40001057983 */ /* 0x000ee40000300800 */
[----:B------:R-:W2:Y:S02]  /*21d20*/  LDL.LU R6, [R1+0xa8] ;  /* 0x0000a80001067983 */ /* 0x000ea40000300800 */
[----:B------:R-:W2:Y:S02]  /*21d30*/  LDL.LU R7, [R1+0xac] ;  /* 0x0000ac0001077983 */ /* 0x000ea40000300800 */
[----:B--2---:R-:W-:Y:S01]  /*21d40*/  STL.64 [R1+0x1be8], R6 ;  /* 0x001be80601007387 */ /* 0x004fe20000100a00 */
[----:B---3--:R0:W-:Y:S03]  /*21d50*/  STL.64 [R1+0x1be0], R4 ;  /* 0x001be00401007387 */ /* 0x0081e60000100a00 */
[----:B0-----:R-:W2:Y:S01]  /*21d60*/  LDL.LU R4, [R1+0xf0] ;  /* 0x0000f00001047983 */ /* 0x001ea20000300800 */
[----:B------:R-:W2:Y:S02]  /*21d70*/  LDL.LU R5, [R1+0xf4] ;  /* 0x0000f40001057983 */ /* 0x000ea40000300800 */
[----:B------:R-:W3:Y:S02]  /*21d80*/  LDL.LU R6, [R1+0xf8] ;  /* 0x0000f80001067983 */ /* 0x000ee40000300800 */
[----:B------:R-:W3:Y:S02]  /*21d90*/  LDL.LU R7, [R1+0xfc] ;  /* 0x0000fc0001077983 */ /* 0x000ee40000300800 */
[----:B---3--:R0:W-:Y:S01]  /*21da0*/  STL.64 [R1+0x1bf8], R6 ;  /* 0x001bf80601007387 */ /* 0x0081e20000100a00 */
[----:B--2---:R-:W-:Y:S03]  /*21db0*/  STL.64 [R1+0x1bf0], R4 ;  /* 0x001bf00401007387 */ /* 0x004fe60000100a00 */
[----:B0-----:R-:W2:Y:S04]  /*21dc0*/  LDL.LU.64 R6, [R1+0x18] ;  /* 0x0000180001067983 */ /* 0x001ea80000300a00 */
[----:B--2---:R0:W-:Y:S04]  /*21dd0*/  STL.64 [R1+0x1c10], R6 ;  /* 0x001c100601007387 */ /* 0x0041e80000100a00 */
[----:B0-----:R-:W2:Y:S01]  /*21de0*/  LDL.LU.64 R6, [R1+0x28] ;  /* 0x0000280001067983 */ /* 0x001ea20000300a00 */
[----:B------:R-:W-:Y:S02]  /*21df0*/  STL [R1+0x1afc], R25 ;  /* 0x001afc1901007387 */ /* 0x000fe40000100800 */
[----:B------:R0:W-:Y:S02]  /*21e00*/  STL [R1+0x1a80], R24 ;  /* 0x001a801801007387 */ /* 0x0001e40000100800 */
[----:B0-----:R-:W3:Y:S01]  /*21e10*/  LDL R24, [R1+0x38c] ;  /* 0x00038c0001187983 */ /* 0x001ee20000100800 */
[----:B------:R-:W-:Y:S03]  /*21e20*/  STL.64 [R1+0x1c08], R26 ;  /* 0x001c081a01007387 */ /* 0x000fe60000100a00 */
[----:B---3--:R0:W-:Y:S04]  /*21e30*/  STL [R1+0x1c00], R24 ;  /* 0x001c001801007387 */ /* 0x0081e80000100800 */
[----:B0-----:R-:W3:Y:S01]  /*21e40*/  LDL.LU R24, [R1+0x110] ;  /* 0x0001100001187983 */ /* 0x001ee20000300800 */
[----:B------:R-:W3:Y:S02]  /*21e50*/  LDL.LU R25, [R1+0x114] ;  /* 0x0001140001197983 */ /* 0x000ee40000300800 */
[----:B------:R-:W2:Y:S02]  /*21e60*/  LDL.LU R26, [R1+0x118] ;  /* 0x00011800011a7983 */ /* 0x000ea40000300800 */
[----:B------:R-:W2:Y:S01]  /*21e70*/  LDL.LU R27, [R1+0x11c] ;  /* 0x00011c00011b7983 */ /* 0x000ea20000300800 */
[C---:B------:R-:W-:Y:S01]  /*21e80*/  HMMA.16816.F32 R8, R16.reuse, R10, R12 ;  /* 0x0000000a1008723c */ /* 0x040fe2000000180c */
[----:B--2---:R-:W-:Y:S01]  /*21e90*/  STL.64 [R1+0x1c20], R26 ;  /* 0x001c201a01007387 */ /* 0x004fe20000100a00 */
[----:B---3--:R0:W-:Y:S03]  /*21ea0*/  STL.64 [R1+0x1c18], R24 ;  /* 0x001c181801007387 */ /* 0x0081e60000100a00 */
[----:B0-----:R-:W2:Y:S01]  /*21eb0*/  LDL.LU R24, [R1+0x130] ;  /* 0x0001300001187983 */ /* 0x001ea20000300800 */
[----:B------:R-:W2:Y:S02]  /*21ec0*/  LDL.LU R25, [R1+0x134] ;  /* 0x0001340001197983 */ /* 0x000ea40000300800 */
[----:B------:R-:W2:Y:S02]  /*21ed0*/  LDL.LU R26, [R1+0x138] ;  /* 0x00013800011a7983 */ /* 0x000ea40000300800 */
[----:B------:R-:W2:Y:S01]  /*21ee0*/  LDL.LU R27, [R1+0x13c] ;  /* 0x00013c00011b7983 */ /* 0x000ea20000300800 */
[----:B------:R-:W3:Y:S11]  /*21ef0*/  LDL.LU.64 R14, [R1+0x1c70] ;  /* 0x001c7000010e7983 */ /* 0x000ef60000300a00 */
[----:B------:R-:W-:Y:S01]  /*21f00*/  @!UPT UIADD3 URZ, URZ, URZ, URZ ;  /* 0x0000003f3f3ff290 */ /* 0x000fe2000fffe03f */
[----:B------:R-:W-:Y:S02]  /*21f10*/  STL.64 [R1+0x310], R8 ;  /* 0x0003100801007387 */ /* 0x000fe40000100a00 */
[----:B------:R0:W-:Y:S02]  /*21f20*/  STL.64 [R1+0x318], R10 ;  /* 0x0003180a01007387 */ /* 0x0001e40000100a00 */
[----:B0-----:R-:W2:Y:S01]  /*21f30*/  LDL.LU.64 R10, [R1+0x1c68] ;  /* 0x001c6800010a7983 */ /* 0x001ea20000300a00 */
[----:B------:R-:W2:Y:S01]  /*21f40*/  LDL.LU.64 R8, [R1+0x1c60] ;  /* 0x001c600001087983 */ /* 0x000ea20000300a00 */
[C---:B---3--:R-:W-:Y:S02]  /*21f50*/  HMMA.16816.F32 R12, R16.reuse, R14, R20 ;  /* 0x0000000e100c723c */ /* 0x048fe40000001814 */
[----:B------:R-:W3:Y:S01]  /*21f60*/  LDL.LU.64 R22, [R1+0x1c58] ;  /* 0x001c580001167983 */ /* 0x000ee20000300a00 */
[----:B------:R-:W3:Y:S11]  /*21f70*/  LDL.LU.64 R20, [R1+0x1c50] ;  /* 0x001c500001147983 */ /* 0x000ef60000300a00 */
[----:B------:R-:W-:Y:S09]  /*21f80*/  @!UPT UIADD3 URZ, URZ, URZ, URZ ;  /* 0x0000003f3f3ff290 */ /* 0x000ff2000fffe03f */
[----:B------:R-:W-:Y:S01]  /*21f90*/  STL.64 [R1+0x1c0], R12 ;  /* 0x0001c00c01007387 */ /* 0x000fe20000100a00 */
[----:B------:R0:W-:Y:S03]  /*21fa0*/  STL.64 [R1+0x1c8], R14 ;  /* 0x0001c80e01007387 */ /* 0x0001e60000100a00 */
[----:B0-----:R-:W2:Y:S02]  /*21fb0*/  LDL.LU.64 R14, [R1+0x1c48] ;  /* 0x001c4800010e7983 */ /* 0x001ea40000300a00 */
[C---:B--2---:R-:W-:Y:S11]  /*21fc0*/  HMMA.16816.F32 R8, R16.reuse, R14, R8 ;  /* 0x0000000e1008723c */ /* 0x044ff60000001808 */
[----:B------:R-:W-:Y:S11]  /*21fd0*/  @!UPT UIADD3 URZ, URZ, URZ, URZ ;  /* 0x0000003f3f3ff290 */ /* 0x000ff6000fffe03f */
[----:B------:R-:W-:Y:S01]  /*21fe0*/  @!UPT UIADD3 URZ, URZ, URZ, URZ ;  /* 0x0000003f3f3ff290 */ /* 0x000fe2000fffe03f */
[----:B------:R-:W-:Y:S01]  /*21ff0*/  STL.64 [R1+0x300], R8 ;  /* 0x0003000801007387 */ /* 0x000fe20000100a00 */
[----:B------:R0:W-:Y:S03]  /*22000*/  STL.64 [R1+0x308], R10 ;  /* 0x0003080a01007387 */ /* 0x0001e60000100a00 */
[----:B0-----:R-:W3:Y:S01]  /*22010*/  LDL.LU.64 R10, [R1+0x1c40] ;  /* 0x001c4000010a7983 */ /* 0x001ee20000300a00 */
[----:B------:R-:W2:Y:S01]  /*22020*/  LDL.LU R8, [R1+0x1c38] ;  /* 0x001c380001087983 */ /* 0x000ea20000300800 */
[----:B---3--:R-:W-:Y:S02]  /*22030*/  HMMA.16816.F32 R16, R16, R10, R20 ;  /* 0x0000000a1010723c */ /* 0x008fe40000001814 */
[----:B------:R-:W3:Y:S01]  /*22040*/  LDL.LU.64 R22, [R1+0x1c30] ;  /* 0x001c300001167983 */ /* 0x000ee20000300a00 */
[----:B------:R-:W3:Y:S11]  /*22050*/  LDL.LU.64 R20, [R1+0x1c28] ;  /* 0x001c280001147983 */ /* 0x000ef60000300a00 */
[----:B------:R-:W-:Y:S09]  /*22060*/  @!UPT UIADD3 URZ, URZ, URZ, URZ ;  /* 0x0000003f3f3ff290 */ /* 0x000ff2000fffe03f */
[----:B------:R-:W-:Y:S01]  /*22070*/  STL.64 [R1+0x2c0], R16 ;  /* 0x0002c01001007387 */ /* 0x000fe20000100a00 */
[----:B------:R2:W-:Y:S02]  /*22080*/  STL.64 [R1+0x2c8], R18 ;  /* 0x0002c81201007387 */ /* 0x0005e40000100a00 */
[----:B--2---:R-:W-:Y:S02]  /*22090*/  IMAD.MOV.U32 R18, RZ, RZ, R8 ;  /* 0x000000ffff127224 */ /* 0x004fe400078e0008 */
[----:B------:R-:W-:Y:S02]  /*220a0*/  IMAD.MOV.U32 R19, RZ, RZ, R3 ;  /* 0x000000ffff137224 */ /* 0x000fe400078e0003 */
[----:B------:R-:W-:Y:S02]  /*220b0*/  IMAD.MOV.U32 R8, RZ, RZ, R6 ;  /* 0x000000ffff087224 */ /* 0x000fe400078e0006 */
[----:B------:R-:W-:Y:S01]  /*220c0*/  IMAD.MOV.U32 R3, RZ, RZ, R7 ;  /* 0x000000ffff037224 */ /* 0x000fe200078e0007 */
[C---:B---3--:R-:W-:Y:S11]  /*220d0*/  HMMA.16816.F32 R24, R20.reuse, R6, R24 ;  /* 0x000000061418723c */ /* 0x048ff60000001818 */
[----:B------:R-:W-:Y:S11]  /*220e0*/  @!UPT UIADD3 URZ, URZ, URZ, URZ ;  /* 0x0000003f3f3ff290 */ /* 0x000ff6000fffe03f */
[----:B------:R-:W-:Y:S01]  /*220f0*/  @!UPT UIADD3 URZ, URZ, URZ, URZ ;  /* 0x0000003f3f3ff290 */ /* 0x000fe2000fffe03f */
        /* <DEDUP_REMOVED lines=12> */
[----:B------:R-:W3:Y:S02]  /*221c0*/  LDL.LU R24, [R1+0x1c00] ;  /* 0x001c000001187983 */ /* 0x000ee40000300800 */
[----:B------:R-:W2:Y:S02]  /*221d0*/  LDL.LU.64 R6, [R1+0x1bf8] ;  /* 0x001bf80001067983 */ /* 0x000ea40000300a00 */
[----:B------:R-:W2:Y:S01]  /*221e0*/  LDL.LU.64 R4, [R1+0x1bf0] ;  /* 0x001bf00001047983 */ /* 0x000ea20000300a00 */
[----:B------:R0:W-:Y:S01]  /*221f0*/  STL.64 [R1+0x1bd8], R14 ;  /* 0x001bd80e01007387 */ /* 0x0001e20000100a00 */
[----:B------:R-:W-:Y:S03]  /*22200*/  STL [R1+0x1bd0], R12 ;  /* 0x001bd00c01007387 */ /* 0x000fe60000100800 */
[----:B0-----:R-:W3:Y:S01]  /*22210*/  LDL.LU.64 R14, [R1+0xc8] ;  /* 0x0000c800010e7983 */ /* 0x001ee20000300a00 */
[----:B--2---:R-:W-:Y:S11]  /*22220*/  HMMA.16816.F32 R4, R20, R18, R4 ;  /* 0x000000121404723c */ /* 0x004ff60000001804 */
[----:B------:R-:W-:Y:S11]  /*22230*/  @!UPT UIADD3 URZ, URZ, URZ, URZ ;  /* 0x0000003f3f3ff290 */ /* 0x000ff6000fffe03f */
[----:B------:R-:W-:Y:S01]  /*22240*/  @!UPT UIADD3 URZ, URZ, URZ, URZ ;  /* 0x0000003f3f3ff290 */ /* 0x000fe2000fffe03f */
[----:B------:R-:W-:Y:S01]  /*22250*/  STL.64 [R1+0x280], R4 ;  /* 0x0002800401007387 */ /* 0x000fe20000100a00 */
[----:B------:R0:W-:Y:S03]  /*22260*/  STL.64 [R1+0x288], R6 ;  /* 0x0002880601007387 */ /* 0x0001e60000100a00 */
[----:B0-----:R-:W2:Y:S01]  /*22270*/  LDL.LU.64 R6, [R1+0x1be8] ;  /* 0x001be80001067983 */ /* 0x001ea20000300a00 */
[----:B------:R-:W2:Y:S02]  /*22280*/  LDL.LU.64 R4, [R1+0x1be0] ;  /* 0x001be00001047983 */ /* 0x000ea40000300a00 */
[----:B------:R0:W-:Y:S02]  /*22290*/  STL.64 [R1+0x1b50], R18 ;  /* 0x001b501201007387 */ /* 0x0001e40000100a00 */
[----:B------:R-:W2:Y:S01]  /*222a0*/  LDL.LU R16, [R1+0xd0] ;  /* 0x0000d00001107983 */ /* 0x000ea20000300800 */
[----:B------:R-:W2:Y:S01]  /*222b0*/  LDL.LU R17, [R1+0xd4] ;  /* 0x0000d40001117983 */ /* 0x000ea20000300800 */
[----:B0-----:R-:W-:-:S02]  /*222c0*/  IMAD.MOV.U32 R18, RZ, RZ, R2 ;  /* 0x000000ffff127224 */ /* 0x001fc400078e0002 */
[----:B------:R-:W-:Y:S01]  /*222d0*/  IMAD.MOV.U32 R19, RZ, RZ, R0 ;  /* 0x000000ffff137224 */ /* 0x000fe200078e0000 */
[----:B------:R0:W-:Y:S01]  /*222e0*/  STL.64 [R1+0x1b60], R26 ;  /* 0x001b601a01007387 */ /* 0x0001e20000100a00 */
[----:B---3--:R-:W-:Y:S02]  /*222f0*/  STL [R1+0x1b58], R24 ;  /* 0x001b581801007387 */ /* 0x008fe40000100800 */
[----:B------:R-:W-:-:S03]  /*22300*/  IMAD.MOV.U32 R13, RZ, RZ, R15 ;  /* 0x000000ffff0d7224 */ /* 0x000fc600078e000f */
[C---:B--2---:R-:W-:Y:S08]  /*22310*/  HMMA.16816.F32 R16, R20.reuse, R26, R16 ;  /* 0x0000001a1410723c */ /* 0x044ff00000001810 */
[----:B------:R-:W-:Y:S11]  /*22320*/  HMMA.16816.F32 R4, R20, R14, R4 ;  /* 0x0000000e1404723c */ /* 0x000ff60000001804 */
[----:B------:R-:W-:Y:S04]  /*22330*/  @!UPT UIADD3 URZ, URZ, URZ, URZ ;  /* 0x0000003f3f3ff290 */ /* 0x000fe8000fffe03f */
[----:B------:R1:W-:Y:S01]  /*22340*/  STL.64 [R1+0x270], R16 ;  /* 0x0002701001007387 */ /* 0x0003e20000100a00 */
[----:B------:R-:W-:Y:S02]  /*22350*/  STL.64 [R1+0x278], R18 ;  /* 0x0002781201007387 */ /* 0x000fe40000100a00 */
[----:B0-----:R-:W2:Y:S06]  /*22360*/  LDL.LU.64 R26, [R1+0xb8] ;  /* 0x0000b800011a7983 */ /* 0x001eac0000300a00 */
[----:B------:R-:W-:Y:S02]  /*22370*/  IMAD.MOV.U32 R2, RZ, RZ, R6 ;  /* 0x000000ffff027224 */ /* 0x000fe400078e0006 */
[----:B------:R-:W-:-:S02]  /*22380*/  IMAD.MOV.U32 R0, RZ, RZ, R7 ;  /* 0x000000ffff007224 */ /* 0x000fc400078e0007 */
[----:B-1----:R-:W-:Y:S02]  /*22390*/  IMAD.MOV.U32 R16, RZ, RZ, R14 ;  /* 0x000000ffff107224 */ /* 0x002fe400078e000e */
[----:B------:R-:W3:Y:S01]  /*223a0*/  LDL.LU.64 R14, [R1+0x1bd8] ;  /* 0x001bd800010e7983 */ /* 0x000ee20000300a00 */
[----:B------:R-:W2:Y:S02]  /*223b0*/  LDL.LU R12, [R1+0x1bd0] ;  /* 0x001bd000010c7983 */ /* 0x000ea40000300800 */
[----:B------:R0:W-:Y:S02]  /*223c0*/  STL.64 [R1+0x260], R4 ;  /* 0x0002600401007387 */ /* 0x0001e40000100a00 */
[----:B------:R-:W2:Y:S01]  /*223d0*/  LDL.LU.64 R6, [R1+0x1bc8] ;  /* 0x001bc80001067983 */ /* 0x000ea20000300a00 */
[----:B0-----:R-:W2:Y:S01]  /*223e0*/  LDL.LU.64 R4, [R1+0x1bc0] ;  /* 0x001bc00001047983 */ /* 0x001ea20000300a00 */
[----:B------:R-:W-:Y:S02]  /*223f0*/  STL [R1+0x19bc], R0 ;  /* 0x0019bc0001007387 */ /* 0x000fe40000100800 */
[----:B------:R-:W-:Y:S01]  /*22400*/  STL [R1+0x19b8], R2 ;  /* 0x0019b80201007387 */ /* 0x000fe20000100800 */
[C---:B--2---:R-:W-:Y:S11]  /*22410*/  HMMA.16816.F32 R4, R20.reuse, R26, R4 ;  /* 0x0000001a1404723c */ /* 0x044ff60000001804 */
[----:B------:R-:W-:Y:S11]  /*22420*/  @!UPT UIADD3 URZ, URZ, URZ, URZ ;  /* 0x0000003f3f3ff290 */ /* 0x000ff6000fffe03f */
[----:B------:R-:W-:Y:S01]  /*22430*/  @!UPT UIADD3 URZ, URZ, URZ, URZ ;  /* 0x0000003f3f3ff290 */ /* 0x000fe2000fffe03f */
[----:B------:R-:W-:Y:S01]  /*22440*/  STL.64 [R1+0x250], R4 ;  /* 0x0002500401007387 */ /* 0x000fe20000100a00 */
[----:B------:R0:W-:Y:S03]  /*22450*/  STL.64 [R1+0x258], R6 ;  /* 0x0002580601007387 */ /* 0x0001e60000100a00 */
[----:B0-----:R-:W2:Y:S01]  /*22460*/  LDL.LU.64 R6, [R1+0x1bb8] ;  /* 0x001bb80001067983 */ /* 0x001ea20000300a00 */
[----:B------:R-:W2:Y:S02]  /*22470*/  LDL.LU.64 R4, [R1+0x1bb0] ;  /* 0x001bb00001047983 */ /* 0x000ea40000300a00 */
[----:B---3--:R-:W-:Y:S01]  /*22480*/  STL.64 [R1+0x1b18], R14 ;  /* 0x001b180e01007387 */ /* 0x008fe20000100a00 */
[----:B--2---:R-:W-:Y:S11]  /*22490*/  HMMA.16816.F32 R4, R20, R14, R4 ;  /* 0x0000000e1404723c */ /* 0x004ff60000001804 */
[----:B------:R-:W-:Y:S11]  /*224a0*/  @!UPT UIADD3 URZ, URZ, URZ, URZ ;  /* 0x0000003f3f3ff290 */ /* 0x000ff6000fffe03f */
[----:B------:R-:W-:Y:S01]  /*224b0*/  @!UPT UIADD3 URZ, URZ, URZ, URZ ;  /* 0x0000003f3f3ff290 */ /* 0x000fe2000fffe03f */
[----:B------:R0:W-:Y:S01]  /*224c0*/  STL.64 [R1+0x230], R4 ;  /* 0x0002300401007387 */ /* 0x0001e20000100a00 */
[----:B------:R1:W-:Y:S03]  /*224d0*/  STL.64 [R1+0x238], R6 ;  /* 0x0002380601007387 */ /* 0x0003e60000100a00 */
[----:B0-----:R-:W2:Y:S01]  /*224e0*/  LDL.LU R4, [R1+0x30] ;  /* 0x0000300001047983 */ /* 0x001ea20000300800 */
[----:B------:R-:W2:Y:S02]  /*224f0*/  LDL.LU R5, [R1+0x34] ;  /* 0x0000340001057983 */ /* 0x000ea40000300800 */
[----:B-1----:R-:W3:Y:S02]  /*22500*/  LDL.LU R6, [R1+0x38] ;  /* 0x0000380001067983 */ /* 0x002ee40000300800 */
[----:B------:R-:W3:Y:S02]  /*22510*/  LDL.LU R7, [R1+0x3c] ;  /* 0x00003c0001077983 */ /* 0x000ee40000300800 */
[----:B------:R-:W-:-:S02]  /*22520*/  IMAD.MOV.U32 R2, RZ, RZ, R26 ;  /* 0x000000ffff027224 */ /* 0x000fc400078e001a */
[----:B------:R-:W-:Y:S02]  /*22530*/  IMAD.MOV.U32 R0, RZ, RZ, R27 ;  /* 0x000000ffff007224 */ /* 0x000fe400078e001b */
[----:B------:R-:W-:Y:S02]  /*22540*/  IMAD.MOV.U32 R18, RZ, RZ, R12 ;  /* 0x000000ffff127224 */ /* 0x000fe400078e000c */
[----:B------:R-:W-:Y:S02]  /*22550*/  IMAD.MOV.U32 R19, RZ, RZ, R9 ;  /* 0x000000ffff137224 */ /* 0x000fe400078e0009 */
[----:B------:R-:W-:Y:S02]  /*22560*/  IMAD.MOV.U32 R14, RZ, RZ, R2 ;  /* 0x000000ffff0e7224 */ /* 0x000fe400078e0002 */
[----:B------:R-:W-:Y:S01]  /*22570*/  IMAD.MOV.U32 R15, RZ, RZ, R0 ;  /* 0x000000ffff0f7224 */ /* 0x000fe200078e0000 */
[----:B---3--:R0:W-:Y:S01]  /*22580*/  STL.64 [R1+0x1b70], R6 ;  /* 0x001b700601007387 */ /* 0x0081e20000100a00 */
[----:B--2---:R1:W-:Y:S03]  /*22590*/  STL.64 [R1+0x1b68], R4 ;  /* 0x001b680401007387 */ /* 0x0043e60000100a00 */
[----:B------:R-:W-:Y:S02]  /*225a0*/  STL.64 [R1+0x1b30], R14 ;  /* 0x001b300e01007387 */ /* 0x000fe40000100a00 */
[----:B------:R-:W-:Y:S02]  /*225b0*/  STL.64 [R1+0x1b78], R18 ;  /* 0x001b781201007387 */ /* 0x000fe40000100a00 */
[----:B0-----:R-:W-:-:S02]  /*225c0*/  IMAD.MOV.U32 R6, RZ, RZ, R8 ;  /* 0x000000ffff067224 */ /* 0x001fc400078e0008 */
[----:B------:R-:W-:-:S05]  /*225d0*/  IMAD.MOV.U32 R7, RZ, RZ, R3 ;  /* 0x000000ffff077224 */ /* 0x000fca00078e0003 */
[----:B------:R0:W-:Y:S01]  /*225e0*/  STL.64 [R1+0x1ba8], R6 ;  /* 0x001ba80601007387 */ /* 0x0001e20000100a00 */
[----:B-1----:R-:W2:Y:S02]  /*225f0*/  LDL.LU R4, [R1+0x70] ;  /* 0x0000700001047983 */ /* 0x002ea40000300800 */
[----:B------:R-:W2:Y:S01]  /*22600*/  LDL.LU R5, [R1+0x74] ;  /* 0x0000740001057983 */ /* 0x000ea20000300800 */
[----:B0-----:R-:W2:Y:S01]  /*22610*/  LDL.LU R6, [R1+0x78] ;  /* 0x0000780001067983 */ /* 0x001ea20000300800 */
[----:B------:R-:W2:Y:S02]  /*22620*/  LDL.LU R7, [R1+0x7c] ;  /* 0x00007c0001077983 */ /* 0x000ea40000300800 */
[----:B------:R-:W-:Y:S02]  /*22630*/  IMAD.MOV.U32 R14, RZ, RZ, R16 ;  /* 0x000000ffff0e7224 */ /* 0x000fe400078e0010 */
[----:B------:R-:W3:Y:S01]  /*22640*/  LDL.LU R16, [R1+0x60] ;  /* 0x0000600001107983 */ /* 0x000ee20000300800 */
[----:B------:R-:W3:Y:S02]  /*22650*/  LDL.LU R17, [R1+0x64] ;  /* 0x0000640001117983 */ /* 0x000ee40000300800 */
[----:B------:R-:W3:Y:S02]  /*22660*/  LDL.LU R18, [R1+0x68] ;  /* 0x0000680001127983 */ /* 0x000ee40000300800 */
[----:B------:R-:W-:Y:S01]  /*22670*/  IMAD.MOV.U32 R15, RZ, RZ, R13 ;  /* 0x000000ffff0f7224 */ /* 0x000fe200078e000d */
[----:B------:R-:W3:Y:S01]  /*22680*/  LDL.LU R19, [R1+0x6c] ;  /* 0x00006c0001137983 */ /* 0x000ee20000300800 */
[----:B------:R-:W3:Y:S02]  /*22690*/  LDL.LU R24, [R1+0x50] ;  /* 0x0000500001187983 */ /* 0x000ee40000300800 */
[----:B------:R-:W3:Y:S02]  /*226a0*/  LDL.LU R25, [R1+0x54] ;  /* 0x0000540001197983 */ /* 0x000ee40000300800 */
[----:B------:R-:W3:Y:S01]  /*226b0*/  LDL.LU R26, [R1+0x58] ;  /* 0x00005800011a7983 */ /* 0x000ee20000300800 */
[----:B------:R-:W3:Y:S01]  /*226c0*/  LDL.LU R27, [R1+0x5c] ;  /* 0x00005c00011b7983 */ /* 0x000ee20000300800 */
[----:B------:R0:W-:Y:S02]  /*226d0*/  STL.64 [R1+0x1b48], R14 ;  /* 0x001b480e01007387 */ /* 0x0001e40000100a00 */
[----:B------:R-:W-:-:S02]  /*226e0*/  IMAD.MOV.U32 R3, RZ, RZ, R11 ;  /* 0x000000ffff037224 */ /* 0x000fc400078e000b */
[----:B------:R-:W3:Y:S01]  /*226f0*/  LDL.LU R12, [R1+0x40] ;  /* 0x00004000010c7983 */ /* 0x000ee20000300800 */
[----:B------:R-:W3:Y:S04]  /*22700*/  LDL.LU R13, [R1+0x44] ;  /* 0x00004400010d7983 */ /* 0x000ee80000300800 */
[----:B0-----:R-:W3:Y:S01]  /*22710*/  LDL.LU R14, [R1+0x48] ;  /* 0x00004800010e7983 */ /* 0x001ee20000300800 */
[----:B------:R-:W3:Y:S01]  /*22720*/  LDL.LU R15, [R1+0x4c] ;  /* 0x00004c00010f7983 */ /* 0x000ee20000300800 */
[----:B--2---:R-:W-:Y:S02]  /*22730*/  HMMA.16816.F32 R20, R20, R10, R4 ;  /* 0x0000000a1414723c */ /* 0x004fe40000001804 */
[----:B------:R-:W3:Y:S05]  /*22740*/  LDL.LU.64 R6, [R1+0x1ba8] ;  /* 0x001ba80001067983 */ /* 0x000eea0000300a00 */
[----:B------:R-:W-:-:S02]  /*22750*/  IMAD.MOV.U32 R4, RZ, RZ, R10 ;  /* 0x000000ffff047224 */ /* 0x000fc400078e000a */
[----:B------:R-:W2:Y:S01]  /*22760*/  LDL.LU.64 R10, [R1+0x1ba0] ;  /* 0x001ba000010a7983 */ /* 0x000ea20000300a00 */
[----:B------:R-:W2:Y:S11]  /*22770*/  LDL.LU.64 R8, [R1+0x1b98] ;  /* 0x001b980001087983 */ /* 0x000eb60000300a00 */
[----:B------:R-:W-:Y:S03]  /*22780*/  @!UPT UIADD3 URZ, URZ, URZ, URZ ;  /* 0x0000003f3f3ff290 */ /* 0x000fe6000fffe03f */
[----:B------:R-:W-:Y:S02]  /*22790*/  IMAD.MOV.U32 R0, RZ, RZ, R22 ;  /* 0x000000ffff007224 */ /* 0x000fe400078e0016 */
[----:B------:R-:W-:Y:S02]  /*227a0*/  IMAD.MOV.U32 R2, RZ, RZ, R23 ;  /* 0x000000ffff027224 */ /* 0x000fe400078e0017 */
[----:B------:R-:W-:Y:S02]  /*227b0*/  IMAD.MOV.U32 R22, RZ, RZ, R4 ;  /* 0x000000ffff167224 */ /* 0x000fe400078e0004 */
[----:B------:R-:W-:Y:S01]  /*227c0*/  IMAD.MOV.U32 R23, RZ, RZ, R3 ;  /* 0x000000ffff177224 */ /* 0x000fe200078e0003 */
[----:B------:R0:W-:Y:S04]  /*227d0*/  STL.64 [R1+0x200], R20 ;  /* 0x0002001401007387 */ /* 0x0001e80000100a00 */
[----:B------:R1:W-:Y:S04]  /*227e0*/  STL.64 [R1+0x1b10], R22 ;  /* 0x001b101601007387 */ /* 0x0003e80000100a00 */
[----:B0-----:R-:W2:Y:S01]  /*227f0*/  LDL.LU R20, [R1+0x170] ;  /* 0x0001700001147983 */ /* 0x001ea20000300800 */
[----:B------:R-:W2:Y:S03]  /*22800*/  LDL.LU R21, [R1+0x174] ;  /* 0x0001740001157983 */ /* 0x000ea60000300800 */
[----:B-1----:R-:W2:Y:S01]  /*22810*/  LDL.LU R22, [R1+0x178] ;  /* 0x0001780001167983 */ /* 0x002ea20000300800 */
[----:B----4-:R-:W-:-:S02]  /*22820*/  IMAD.MOV.U32 R23, RZ, RZ, R29 ;  /* 0x000000ffff177224 */ /* 0x010fc400078e001d */
[----:B------:R-:W4:Y:S03]  /*22830*/  LDL.LU R29, [R1+0x1b94] ;  /* 0x001b9400011d7983 */ /* 0x000f260000300800 */
[----:B--2---:R-:W-:Y:S01]  /*22840*/  STL.64 [R1+0x1b28], R22 ;  /* 0x001b281601007387 */ /* 0x004fe20000100a00 */
[----:B------:R0:W-:Y:S02]  /*22850*/  STL.64 [R1+0x1b20], R20 ;  /* 0x001b201401007387 */ /* 0x0001e40000100a00 */
[----:B0-----:R-:W-:Y:S02]  /*22860*/  IMAD.MOV.U32 R20, RZ, RZ, R8 ;  /* 0x000000ffff147224 */ /* 0x001fe400078e0008 */
[----:B------:R-:W-:Y:S01]  /*22870*/  IMAD.MOV.U32 R21, RZ, RZ, R9 ;  /* 0x000000ffff157224 */ /* 0x000fe200078e0009 */
[----:B------:R-:W3:Y:S01]  /*22880*/  LDL.LU R8, [R1+0x1b90] ;  /* 0x001b900001087983 */ /* 0x000ee20000300800 */
[----:B------:R-:W3:Y:S02]  /*22890*/  LDL.LU R9, [R1+0x1b8c] ;  /* 0x001b8c0001097983 */ /* 0x000ee40000300800 */
[----:B------:R-:W-:-:S02]  /*228a0*/  IMAD.MOV.U32 R22, RZ, RZ, R10 ;  /* 0x000000ffff167224 */ /* 0x000fc400078e000a */
[----:B------:R-:W-:Y:S01]  /*228b0*/  IMAD.MOV.U32 R23, RZ, RZ, R11 ;  /* 0x000000ffff177224 */ /* 0x000fe200078e000b */
[----:B------:R-:W3:Y:S01]  /*228c0*/  LDL.LU R10, [R1+0x1b88] ;  /* 0x001b8800010a7983 */ /* 0x000ee20000300800 */
[----:B------:R-:W3:Y:S03]  /*228d0*/  LDL.LU R11, [R1+0x1b84] ;  /* 0x001b8400010b7983 */ /* 0x000ee60000300800 */
[----:B------:R-:W-:Y:S01]  /*228e0*/  STL.64 [R1+0x1b40], R22 ;  /* 0x001b401601007387 */ /* 0x000fe20000100a00 */
[----:B------:R0:W-:Y:S03]  /*228f0*/  STL.64 [R1+0x1b38], R20 ;  /* 0x001b381401007387 */ /* 0x0001e60000100a00 */
[----:B0-----:R-:W2:Y:S01]  /*22900*/  LDL.LU R20, [R1+0x120] ;  /* 0x0001200001147983 */ /* 0x001ea20000300800 */
[----:B------:R-:W2:Y:S02]  /*22910*/  LDL.LU R21, [R1+0x124] ;  /* 0x0001240001157983 */ /* 0x000ea40000300800 */
[----:B------:R-:W2:Y:S02]  /*22920*/  LDL.LU R22, [R1+0x128] ;  /* 0x0001280001167983 */ /* 0x000ea40000300800 */
[----:B----4-:R-:W-:-:S02]  /*22930*/  IMAD.MOV.U32 R23, RZ, RZ, R29 ;  /* 0x000000ffff177224 */ /* 0x010fc400078e001d */
[----:B------:R-:W4:Y:S01]  /*22940*/  LDL.LU R29, [R1+0x1b80] ;  /* 0x001b8000011d7983 */ /* 0x000f220000300800 */
[----:B------:R-:W-:Y:S02]  /*22950*/  STL [R1+0x19d4], R2 ;  /* 0x0019d40201007387 */ /* 0x000fe40000100800 */
[----:B------:R-:W-:Y:S01]  /*22960*/  STL [R1+0x19d0], R0 ;  /* 0x0019d00001007387 */ /* 0x000fe20000100800 */
[C---:B---3--:R-:W-:Y:S01]  /*22970*/  HMMA.16816.F32 R4, R8.reuse, R6, R16 ;  /* 0x000000060804723c */ /* 0x048fe20000001810 */
[----:B------:R-:W3:Y:S11]  /*22980*/  LDL.LU.64 R18, [R1+0x1b78] ;  /* 0x001b780001127983 */ /* 0x000ef60000300a00 */
[----:B------:R-:W-:Y:S11]  /*22990*/  @!UPT UIADD3 URZ, URZ, URZ, URZ ;  /* 0x0000003f3f3ff290 */ /* 0x000ff6000fffe03f */
[----:B------:R-:W-:Y:S01]  /*229a0*/  STL.64 [R1+0x1e0], R4 ;  /* 0x0001e00401007387 */ /* 0x000fe20000100a00 */
[----:B------:R0:W-:Y:S03]  /*229b0*/  STL.64 [R1+0x1e8], R6 ;  /* 0x0001e80601007387 */ /* 0x0001e60000100a00 */
[----:B0-----:R-:W2:Y:S01]  /*229c0*/  LDL.LU.64 R6, [R1+0x1b70] ;  /* 0x001b700001067983 */ /* 0x001ea20000300a00 */
[----:B------:R-:W2:Y:S01]  /*229d0*/  LDL.LU.64 R4, [R1+0x1b68] ;  /* 0x001b680001047983 */ /* 0x000ea20000300a00 */
[C---:B---3--:R-:W-:Y:S02]  /*229e0*/  HMMA.16816.F32 R16, R8.reuse, R18, R24 ;  /* 0x000000120810723c */ /* 0x048fe40000001818 */
[----:B------:R-:W2:Y:S01]  /*229f0*/  LDL.LU.64 R26, [R1+0x1b60] ;  /* 0x001b6000011a7983 */ /* 0x000ea20000300a00 */
[----:B------:R-:W3:Y:S11]  /*22a00*/  LDL.LU R24, [R1+0x1b58] ;  /* 0x001b580001187983 */ /* 0x000ef60000300800 */
[----:B------:R-:W-:Y:S09]  /*22a10*/  @!UPT UIADD3 URZ, URZ, URZ, URZ ;  /* 0x0000003f3f3ff290 */ /* 0x000ff2000fffe03f */
[----:B------:R-:W-:Y:S01]  /*22a20*/  STL.64 [R1+0x1d0], R16 ;  /* 0x0001d01001007387 */ /* 0x000fe20000100a00 */
[----:B------:R0:W-:Y:S03]  /*22a30*/  STL.64 [R1+0x1d8], R18 ;  /* 0x0001d81201007387 */ /* 0x0001e60000100a00 */
[----:B0-----:R-:W2:Y:S02]  /*22a40*/  LDL.LU.64 R18, [R1+0x1b50] ;  /* 0x001b500001127983 */ /* 0x001ea40000300a00 */
[C---:B--2---:R-:W-:Y:S08]  /*22a50*/  HMMA.16816.F32 R16, R8.reuse, R18, R12 ;  /* 0x000000120810723c */ /* 0x044ff0000000180c */
[----:B------:R-:W-:Y:S01]  /*22a60*/  HMMA.16816.F32 R12, R8, R26, R4 ;  /* 0x0000001a080c723c */ /* 0x000fe20000001804 */
[----:B----4-:R-:W0:Y:S11]  /*22a70*/  LDSM.16.MT88.4 R4, [R29+0x8000] ;  /* 0x008000001d04783b */ /* 0x010e360000004200 */
[----:B------:R-:W-:Y:S03]  /*22a80*/  @!UPT UIADD3 URZ, URZ, URZ, URZ ;  /* 0x0000003f3f3ff290 */ /* 0x000fe6000fffe03f */
[----:B------:R-:W-:Y:S01]  /*22a90*/  STL.64 [R1+0x1b0], R16 ;  /* 0x0001b01001007387 */ /* 0x000fe20000100a00 */
[----:B------:R-:W-:Y:S03]  /*22aa0*/  STL.64 [R1+0x1b8], R18 ;  /* 0x0001b81201007387 */ /* 0x000fe60000100a00 */
[----:B0-----:R-:W-:Y:S04]  /*22ab0*/  STL.64 [R1+0x1b08], R6 ;  /* 0x001b080601007387 */ /* 0x001fe80000100a00 */
[----:B------:R-:W-:Y:S02]  /*22ac0*/  STL.64 [R1+0x1a0], R12 ;  /* 0x0001a00c01007387 */ /* 0x000fe40000100a00 */
[----:B------:R-:W-:Y:S02]  /*22ad0*/  STL.64 [R1+0x1a8], R14 ;  /* 0x0001a80e01007387 */ /* 0x000fe40000100a00 */
[----:B---3--:R-:W0:Y:S04]  /*22ae0*/  LDSM.16.M88.4 R12, [R24+0x10080] ;  /* 0x01008000180c783b */ /* 0x008e280000000200 */
[----:B------:R1:W-:Y:S04]  /*22af0*/  STL.64 [R1+0x1b00], R4 ;  /* 0x001b000401007387 */ /* 0x0003e80000100a00 */
[----:B-1----:R-:W2:Y:S01]  /*22b00*/  LDL.LU R4, [R1+0x190] ;  /* 0x0001900001047983 */ /* 0x002ea20000300800 */
[----:B------:R-:W2:Y:S02]  /*22b10*/  LDL.LU R5, [R1+0x194] ;  /* 0x0001940001057983 */ /* 0x000ea40000300800 */
[----:B------:R-:W2:Y:S01]  /*22b20*/  LDL.LU R6, [R1+0x198] ;  /* 0x0001980001067983 */ /* 0x000ea20000300800 */
[----:B0-----:R-:W-:Y:S01]  /*22b30*/  STL.64 [R1+0xf0], R12 ;  /* 0x0000f00c01007387 */ /* 0x001fe20000100a00 */
[----:B------:R0:W-:Y:S03]  /*22b40*/  STL.64 [R1+0xf8], R14 ;  /* 0x0000f80e01007387 */ /* 0x0001e60000100a00 */
[----:B0-----:R-:W3:Y:S01]  /*22b50*/  LDL.LU.64 R14, [R1+0x1b48] ;  /* 0x001b4800010e7983 */ /* 0x001ee20000300a00 */
[----:B------:R-:W-:-:S02]  /*22b60*/  IMAD.MOV.U32 R17, RZ, RZ, R12 ;  /* 0x000000ffff117224 */ /* 0x000fc400078e000c */
[----:B------:R-:W-:Y:S02]  /*22b70*/  IMAD.MOV.U32 R16, RZ, RZ, R13 ;  /* 0x000000ffff107224 */ /* 0x000fe400078e000d */
[----:B---3--:R-:W-:Y:S01]  /*22b80*/  HMMA.16816.F32 R12, R8, R14, R20 ;  /* 0x0000000e080c723c */ /* 0x008fe20000001814 */
[----:B------:R-:W3:Y:S01]  /*22b90*/  LDL.LU.64 R22, [R1+0x1b40] ;  /* 0x001b400001167983 */ /* 0x000ee20000300a00 */
[----:B------:R-:W3:Y:S11]  /*22ba0*/  LDL.LU.64 R20, [R1+0x1b38] ;  /* 0x001b380001147983 */ /* 0x000ef60000300a00 */
[----:B------:R-:W-:Y:S10]  /*22bb0*/  @!UPT UIADD3 URZ, URZ, URZ, URZ ;  /* 0x0000003f3f3ff290 */ /* 0x000ff4000fffe03f */
[----:B------:R-:W-:Y:S01]  /*22bc0*/  STL.64 [R1+0x180], R12 ;  /* 0x0001800c01007387 */ /* 0x000fe20000100a00 */
[----:B------:R-:W-:Y:S02]  /*22bd0*/  STL.64 [R1+0x188], R14 ;  /* 0x0001880e01007387 */ /* 0x000fe40000100a00 */
[----:B------:R-:W0:Y:S02]  /*22be0*/  LDSM.16.M88.4 R12, [R24+0x10880] ;  /* 0x01088000180c783b */ /* 0x000e240000000200 */
[----:B0-----:R-:W-:Y:S02]  /*22bf0*/  STL.64 [R1+0xd0], R12 ;  /* 0x0000d00c01007387 */ /* 0x001fe40000100a00 */
[----:B------:R0:W-:Y:S02]  /*22c00*/  STL.64 [R1+0xd8], R14 ;  /* 0x0000d80e01007387 */ /* 0x0001e40000100a00 */
        /* <DEDUP_REMOVED lines=11> */
[----:B------:R-:W-:Y:S02]  /*22cc0*/  IMAD.MOV.U32 R27, RZ, RZ, R12 ;  /* 0x000000ffff1b7224 */ /* 0x000fe400078e000c */
[----:B------:R-:W-:Y:S02]  /*22cd0*/  IMAD.MOV.U32 R26, RZ, RZ, R13 ;  /* 0x000000ffff1a7224 */ /* 0x000fe400078e000d */
[----:B------:R-:W-:Y:S01]  /*22ce0*/  IMAD.MOV.U32 R2, RZ, RZ, R14 ;  /* 0x000000ffff027224 */ /* 0x000fe200078e000e */
[----:B------:R-:W-:Y:S01]  /*22cf0*/  STL.64 [R1+0xc8], R14 ;  /* 0x0000c80e01007387 */ /* 0x000fe20000100a00 */
[----:B------:R-:W-:-:S02]  /*22d00*/  IMAD.MOV.U32 R0, RZ, RZ, R15 ;  /* 0x000000ffff007224 */ /* 0x000fc400078e000f */
[----:B------:R-:W0:Y:S02]  /*22d10*/  LDSM.16.M88.4 R12, [R24+0x11880] ;  /* 0x01188000180c783b */ /* 0x000e240000000200 */
[----:B0-----:R-:W-:Y:S02]  /*22d20*/  STL.64 [R1+0xb0], R12 ;  /* 0x0000b00c01007387 */ /* 0x001fe40000100a00 */
[----:B------:R0:W-:Y:S02]  /*22d30*/  STL.64 [R1+0xb8], R14 ;  /* 0x0000b80e01007387 */ /* 0x0001e40000100a00 */
[----:B0-----:R-:W3:Y:S01]  /*22d40*/  LDL.LU.64 R14, [R1+0x1b18] ;  /* 0x001b1800010e7983 */ /* 0x001ee20000300a00 */
[----:B------:R-:W-:Y:S02]  /*22d50*/  IMAD.MOV.U32 R25, RZ, RZ, R12 ;  /* 0x000000ffff197224 */ /* 0x000fe400078e000c */
[----:B------:R-:W-:Y:S02]  /*22d60*/  IMAD.MOV.U32 R3, RZ, RZ, R13 ;  /* 0x000000ffff037224 */ /* 0x000fe400078e000d */
[----:B------:R-:W-:Y:S01]  /*22d70*/  IMAD.MOV.U32 R7, RZ, RZ, R28 ;  /* 0x000000ffff077224 */ /* 0x000fe200078e001c */
[----:B---3--:R-:W-:Y:S01]  /*22d80*/  HMMA.16816.F32 R12, R8, R14, R20 ;  /* 0x0000000e080c723c */ /* 0x008fe20000001814 */
[----:B------:R-:W2:Y:S11]  /*22d90*/  LDL.LU.64 R22, [R1+0x1b10] ;  /* 0x001b100001167983 */ /* 0x000eb60000300a00 */
[----:B------:R-:W-:Y:S11]  /*22da0*/  @!UPT UIADD3 URZ, URZ, URZ, URZ ;  /* 0x0000003f3f3ff290 */ /* 0x000ff6000fffe03f */
[----:B------:R-:W-:Y:S01]  /*22db0*/  STL.64 [R1+0x150], R12 ;  /* 0x0001500c01007387 */ /* 0x000fe20000100a00 */
[----:B------:R-:W-:Y:S02]  /*22dc0*/  STL.64 [R1+0x158], R14 ;  /* 0x0001580e01007387 */ /* 0x000fe40000100a00 */
[----:B------:R-:W0:Y:S04]  /*22dd0*/  LDSM.16.M88.4 R12, [R24+0x12080] ;  /* 0x01208000180c783b */ /* 0x000e280000000200 */
[----:B0-----:R-:W-:-:S05]  /*22de0*/  IMAD.MOV.U32 R28, RZ, RZ, R15 ;  /* 0x000000ffff1c7224 */ /* 0x001fca00078e000f */
[----:B------:R-:W-:Y:S01]  /*22df0*/  STL [R1+0x1920], R28 ;  /* 0x0019201c01007387 */ /* 0x000fe20000100800 */
[----:B--2---:R-:W-:Y:S03]  /*22e00*/  HMMA.16816.F32 R8, R8, R22, R4 ;  /* 0x000000160808723c */ /* 0x004fe60000001804 */
[----:B------:R-:W2:Y:S01]  /*22e10*/  LDL.LU.64 R6, [R1+0x1b08] ;  /* 0x001b080001067983 */ /* 0x000ea20000300a00 */
[----:B------:R-:W2:Y:S02]  /*22e20*/  LDL.LU.64 R4, [R1+0x1b00] ;  /* 0x001b000001047983 */ /* 0x000ea40000300a00 */
[----:B------:R-:W-:Y:S02]  /*22e30*/  STL.64 [R1+0xa0], R12 ;  /* 0x0000a00c01007387 */ /* 0x000fe40000100a00 */
[----:B------:R-:W-:Y:S11]  /*22e40*/  STL.64 [R1+0xa8], R14 ;  /* 0x0000a80e01007387 */ /* 0x000ff60000100a00 */
[----:B------:R-:W-:Y:S04]  /*22e50*/  @!UPT UIADD3 URZ, URZ, URZ, URZ ;  /* 0x0000003f3f3ff290 */ /* 0x000fe8000fffe03f */
[----:B------:R0:W-:Y:S01]  /*22e60*/  STL.64 [R1+0x140], R8 ;  /* 0x0001400801007387 */ /* 0x0001e20000100a00 */
[----:B------:R-:W-:Y:S02]  /*22e70*/  STL.64 [R1+0x148], R10 ;  /* 0x0001480a01007387 */ /* 0x000fe40000100a00 */
[----:B------:R-:W-:Y:S02]  /*22e80*/  STL.64 [R1+0x1aa8], R12 ;  /* 0x001aa80c01007387 */ /* 0x000fe40000100a00 */
[----:B------:R-:W3:Y:S01]  /*22e90*/  LDL.LU R20, [R1+0x2f0] ;  /* 0x0002f00001147983 */ /* 0x000ee20000300800 */
[----:B------:R-:W3:Y:S01]  /*22ea0*/  LDL.LU R21, [R1+0x2f4] ;  /* 0x0002f40001157983 */ /* 0x000ee20000300800 */
[----:B------:R-:W4:Y:S02]  /*22eb0*/  LDL.LU R22, [R1+0x2f8] ;  /* 0x0002f80001167983 */ /* 0x000f240000300800 */
[----:B------:R-:W4:Y:S02]  /*22ec0*/  LDL.LU R23, [R1+0x2fc] ;  /* 0x0002fc0001177983 */ /* 0x000f240000300800 */
[----:B0-----:R-:W-:-:S02]  /*22ed0*/  IMAD.MOV.U32 R8, RZ, RZ, R25 ;  /* 0x000000ffff087224 */ /* 0x001fc400078e0019 */
[----:B------:R-:W-:Y:S01]  /*22ee0*/  IMAD.MOV.U32 R9, RZ, RZ, R3 ;  /* 0x000000ffff097224 */ /* 0x000fe200078e0003 */
[----:B------:R-:W2:Y:S01]  /*22ef0*/  LDL.LU R25, [R1+0x1afc] ;  /* 0x001afc0001197983 */ /* 0x000ea20000300800 */
[----:B------:R-:W2:Y:S03]  /*22f00*/  LDL.LU R3, [R1+0x1af8] ;  /* 0x001af80001037983 */ /* 0x000ea60000300800 */
[----:B------:R0:W-:Y:S02]  /*22f10*/  STL.64 [R1+0x1ab0], R8 ;  /* 0x001ab00801007387 */ /* 0x0001e40000100a00 */
[----:B0-----:R-:W-:Y:S02]  /*22f20*/  IMAD.MOV.U32 R8, RZ, RZ, R27 ;  /* 0x000000ffff087224 */ /* 0x001fe400078e001b */
[----:B------:R-:W-:-:S05]  /*22f30*/  IMAD.MOV.U32 R9, RZ, RZ, R26 ;  /* 0x000000ffff097224 */ /* 0x000fca00078e001a */
[----:B------:R0:W-:Y:S02]  /*22f40*/  STL.64 [R1+0x1ac8], R8 ;  /* 0x001ac80801007387 */ /* 0x0001e40000100a00 */
[----:B0-----:R-:W-:Y:S02]  /*22f50*/  IMAD.MOV.U32 R8, RZ, RZ, R19 ;  /* 0x000000ffff087224 */ /* 0x001fe400078e0013 */
[----:B------:R-:W-:-:S05]  /*22f60*/  IMAD.MOV.U32 R9, RZ, RZ, R18 ;  /* 0x000000ffff097224 */ /* 0x000fca00078e0012 */
[----:B------:R-:W-:Y:S01]  /*22f70*/  STL.64 [R1+0x1ae0], R8 ;  /* 0x001ae00801007387 */ /* 0x000fe20000100a00 */
[----:B------:R-:W2:Y:S02]  /*22f80*/  LDL.LU R12, [R1+0x240] ;  /* 0x00024000010c7983 */ /* 0x000ea40000300800 */
[----:B------:R-:W2:Y:S02]  /*22f90*/  LDL.LU R13, [R1+0x244] ;  /* 0x00024400010d7983 */ /* 0x000ea40000300800 */
[----:B------:R-:W2:Y:S01]  /*22fa0*/  LDL.LU R14, [R1+0x248] ;  /* 0x00024800010e7983 */ /* 0x000ea20000300800 */
[----:B------:R-:W2:Y:S04]  /*22fb0*/  LDL.LU R15, [R1+0x24c] ;  /* 0x00024c00010f7983 */ /* 0x000ea80000300800 */
        /* <DEDUP_REMOVED lines=12> */
[----:B------:R-:W-:-:S02]  /*23080*/  IMAD.MOV.U32 R8, RZ, RZ, R17 ;  /* 0x000000ffff087224 */ /* 0x000fc400078e0011 */
[----:B------:R-:W-:Y:S02]  /*23090*/  IMAD.MOV.U32 R9, RZ, RZ, R16 ;  /* 0x000000ffff097224 */ /* 0x000fe400078e0010 */
[----:B------:R-:W0:Y:S04]  /*230a0*/  LDSM.16.M88.4 R16, [R24+0x12880] ;  /* 0x012880001810783b */ /* 0x000e280000000200 */
[----:B--2---:R-:W-:Y:S01]  /*230b0*/  STL.64 [R1+0x1af0], R14 ;  /* 0x001af00e01007387 */ /* 0x004fe20000100a00 */
[----:B------:R1:W-:Y:S03]  /*230c0*/  STL.64 [R1+0x1ae8], R12 ;  /* 0x001ae80c01007387 */ /* 0x0003e60000100a00 */
[----:B-1----:R-:W2:Y:S01]  /*230d0*/  LDL.LU R12, [R1+0x1f0] ;  /* 0x0001f000010c7983 */ /* 0x002ea20000300800 */
[----:B------:R-:W2:Y:S02]  /*230e0*/  LDL.LU R13, [R1+0x1f4] ;  /* 0x0001f400010d7983 */ /* 0x000ea40000300800 */
[----:B------:R-:W2:Y:S02]  /*230f0*/  LDL.LU R14, [R1+0x1f8] ;  /* 0x0001f800010e7983 */ /* 0x000ea40000300800 */
[----:B------:R-:W2:Y:S01]  /*23100*/  LDL.LU R15, [R1+0x1fc] ;  /* 0x0001fc00010f7983 */ /* 0x000ea20000300800 */
[----:B----4-:R-:W-:Y:S01]  /*23110*/  STL.64 [R1+0x1a90], R22 ;  /* 0x001a901601007387 */ /* 0x010fe20000100a00 */
[----:B---3--:R1:W-:Y:S03]  /*23120*/  STL.64 [R1+0x1a88], R20 ;  /* 0x001a881401007387 */ /* 0x0083e60000100a00 */
[----:B-1----:R-:W3:Y:S01]  /*23130*/  LDL.LU R20, [R1+0x2d0] ;  /* 0x0002d00001147983 */ /* 0x002ee20000300800 */
[----:B------:R-:W3:Y:S02]  /*23140*/  LDL.LU R21, [R1+0x2d4] ;  /* 0x0002d40001157983 */ /* 0x000ee40000300800 */
[----:B------:R-:W4:Y:S02]  /*23150*/  LDL.LU R22, [R1+0x2d8] ;  /* 0x0002d80001167983 */ /* 0x000f240000300800 */
[----:B------:R-:W4:Y:S01]  /*23160*/  LDL.LU R23, [R1+0x2dc] ;  /* 0x0002dc0001177983 */ /* 0x000f220000300800 */
[----:B--2---:R-:W-:Y:S01]  /*23170*/  HMMA.16816.F32 R8, R4, R8, R12 ;  /* 0x000000080408723c */ /* 0x004fe2000000180c */
[----:B----4-:R-:W-:Y:S01]  /*23180*/  STL.64 [R1+0x1aa0], R22 ;  /* 0x001aa01601007387 */ /* 0x010fe20000100a00 */
[----:B---3--:R1:W-:Y:S11]  /*23190*/  STL.64 [R1+0x1a98], R20 ;  /* 0x001a981401007387 */ /* 0x0083f60000100a00 */
[----:B------:R-:W-:Y:S11]  /*231a0*/  @!UPT UIADD3 URZ, URZ, URZ, URZ ;  /* 0x0000003f3f3ff290 */ /* 0x000ff6000fffe03f */
[----:B------:R-:W-:Y:S01]  /*231b0*/  IMAD.MOV.U32 R28, RZ, RZ, R10 ;  /* 0x000000ffff1c7224 */ /* 0x000fe200078e000a */
[----:B-1----:R-:W2:Y:S01]  /*231c0*/  LDL.LU R20, [R1+0x2a0] ;  /* 0x0002a00001147983 */ /* 0x002ea20000300800 */
[----:B------:R-:W2:Y:S02]  /*231d0*/  LDL.LU R21, [R1+0x2a4] ;  /* 0x0002a40001157983 */ /* 0x000ea40000300800 */
[----:B------:R-:W2:Y:S02]  /*231e0*/  LDL.LU R22, [R1+0x2a8] ;  /* 0x0002a80001167983 */ /* 0x000ea40000300800 */
[----:B------:R-:W3:Y:S02]  /*231f0*/  LDL.LU.64 R14, [R1+0x1af0] ;  /* 0x001af000010e7983 */ /* 0x000ee40000300a00 */
[----:B------:R-:W-:Y:S01]  /*23200*/  IMAD.MOV.U32 R23, RZ, RZ, R3 ;  /* 0x000000ffff177224 */ /* 0x000fe200078e0003 */
[----:B------:R-:W3:Y:S01]  /*23210*/  LDL.LU.64 R12, [R1+0x1ae8] ;  /* 0x001ae800010c7983 */ /* 0x000ee20000300a00 */
[----:B------:R-:W-:Y:S02]  /*23220*/  STL.64 [R1+0x130], R8 ;  /* 0x0001300801007387 */ /* 0x000fe40000100a00 */
[----:B------:R-:W-:-:S02]  /*23230*/  IMAD.MOV.U32 R3, RZ, RZ, R11 ;  /* 0x000000ffff037224 */ /* 0x000fc400078e000b */
[----:B------:R-:W1:Y:S01]  /*23240*/  LDSM.16.M88.4 R8, [R24+0x13080] ;  /* 0x013080001808783b */ /* 0x000e620000000200 */
[----:B0-----:R-:W-:Y:S02]  /*23250*/  STL.64 [R1+0x90], R16 ;  /* 0x0000901001007387 */ /* 0x001fe40000100a00 */
[----:B------:R-:W-:Y:S02]  /*23260*/  STL.64 [R1+0x98], R18 ;  /* 0x0000981201007387 */ /* 0x000fe40000100a00 */
[----:B------:R-:W-:Y:S01]  /*23270*/  STL [R1+0x1964], R3 ;  /* 0x0019640301007387 */ /* 0x000fe20000100800 */
[----:B------:R-:W-:Y:S04]  /*23280*/  STL [R1+0x1960], R28 ;  /* 0x0019601c01007387 */ /* 0x000fe80000100800 */
[----:B-1----:R0:W-:Y:S01]  /*23290*/  STL.64 [R1+0x80], R8 ;  /* 0x0000800801007387 */ /* 0x0021e20000100a00 */
[----:B------:R3:W-:Y:S03]  /*232a0*/  STL.64 [R1+0x88], R10 ;  /* 0x0000880a01007387 */ /* 0x0007e60000100a00 */
[----:B0-----:R-:W3:Y:S02]  /*232b0*/  LDL.LU.64 R8, [R1+0x1ae0] ;  /* 0x001ae00001087983 */ /* 0x001ee40000300a00 */
[----:B---3--:R-:W-:Y:S02]  /*232c0*/  HMMA.16816.F32 R8, R4, R8, R12 ;  /* 0x000000080408723c */ /* 0x008fe4000000180c */
[----:B------:R-:W3:Y:S01]  /*232d0*/  LDL.LU.64 R14, [R1+0x1ad8] ;  /* 0x001ad800010e7983 */ /* 0x000ee20000300a00 */
[----:B------:R-:W3:Y:S11]  /*232e0*/  LDL.LU.64 R12, [R1+0x1ad0] ;  /* 0x001ad000010c7983 */ /* 0x000ef60000300a00 */
[----:B------:R-:W-:Y:S09]  /*232f0*/  @!UPT UIADD3 URZ, URZ, URZ, URZ ;  /* 0x0000003f3f3ff290 */ /* 0x000ff2000fffe03f */
[----:B------:R-:W-:Y:S01]  /*23300*/  STL.64 [R1+0x120], R8 ;  /* 0x0001200801007387 */ /* 0x000fe20000100a00 */
[----:B------:R-:W-:Y:S02]  /*23310*/  STL.64 [R1+0x128], R10 ;  /* 0x0001280a01007387 */ /* 0x000fe40000100a00 */
[----:B------:R-:W0:Y:S02]  /*23320*/  LDSM.16.M88.4 R8, [R24+0x13880] ;  /* 0x013880001808783b */ /* 0x000e240000000200 */
[----:B0-----:R0:W-:Y:S02]  /*23330*/  STL.64 [R1+0x70], R8 ;  /* 0x0000700801007387 */ /* 0x0011e40000100a00 */
[----:B------:R-:W-:Y:S02]  /*23340*/  IMAD.MOV.U32 R24, RZ, RZ, R8 ;  /* 0x000000ffff187224 */ /* 0x000fe400078e0008 */
[----:B------:R3:W-:Y:S02]  /*23350*/  STL.64 [R1+0x78], R10 ;  /* 0x0000780a01007387 */ /* 0x0007e40000100a00 */
[----:B------:R-:W-:-:S02]  /*23360*/  IMAD.MOV.U32 R27, RZ, RZ, R9 ;  /* 0x000000ffff1b7224 */ /* 0x000fc400078e0009 */
[----:B0-----:R-:W3:Y:S02]  /*23370*/  LDL.LU.64 R8, [R1+0x1ac8] ;  /* 0x001ac80001087983 */ /* 0x001ee40000300a00 */
[----:B---3--:R-:W-:Y:S02]  /*23380*/  HMMA.16816.F32 R8, R4, R8, R12 ;  /* 0x000000080408723c */ /* 0x008fe4000000180c */
[----:B------:R-:W3:Y:S01]  /*23390*/  LDL.LU.64 R14, [R1+0x1ac0] ;  /* 0x001ac000010e7983 */ /* 0x000ee20000300a00 */
[----:B------:R-:W3:Y:S11]  /*233a0*/  LDL.LU.64 R12, [R1+0x1ab8] ;  /* 0x001ab800010c7983 */ /* 0x000ef60000300a00 */
[----:B------:R-:W-:Y:S09]  /*233b0*/  @!UPT UIADD3 URZ, URZ, URZ, URZ ;  /* 0x0000003f3f3ff290 */ /* 0x000ff2000fffe03f */
[----:B------:R0:W-:Y:S04]  /*233c0*/  STL.64 [R1+0x110], R8 ;  /* 0x0001100801007387 */ /* 0x0001e80000100a00 */
[----:B0-----:R-:W3:Y:S01]  /*233d0*/  LDL.LU.64 R8, [R1+0x1ab0] ;  /* 0x001ab00001087983 */ /* 0x001ee20000300a00 */
[----:B------:R-:W-:Y:S02]  /*233e0*/  IMAD.MOV.U32 R28, RZ, RZ, R11 ;  /* 0x000000ffff1c7224 */ /* 0x000fe400078e000b */
[----:B------:R-:W-:-:S03]  /*233f0*/  IMAD.MOV.U32 R3, RZ, RZ, R10 ;  /* 0x000000ffff037224 */ /* 0x000fc600078e000a */
[----:B------:R-:W-:Y:S02]  /*23400*/  STL [R1+0x196c], R28 ;  /* 0x00196c1c01007387 */ /* 0x000fe40000100800 */
[----:B------:R-:W-:Y:S01]  /*23410*/  STL [R1+0x1968], R3 ;  /* 0x0019680301007387 */ /* 0x000fe20000100800 */
[C---:B---3--:R-:W-:Y:S01]  /*23420*/  HMMA.16816.F32 R8, R4.reuse, R8, R12 ;  /* 0x000000080408723c */ /* 0x048fe2000000180c */
[----:B------:R-:W2:Y:S11]  /*23430*/  LDL.LU.64 R12, [R1+0x1aa8] ;  /* 0x001aa800010c7983 */ /* 0x000eb60000300a00 */
[----:B------:R-:W-:Y:S11]  /*23440*/  @!UPT UIADD3 URZ, URZ, URZ, URZ ;  /* 0x0000003f3f3ff290 */ /* 0x000ff6000fffe03f */
[----:B------:R-:W-:Y:S01]  /*23450*/  STL.64 [R1+0x100], R8 ;  /* 0x0001000801007387 */ /* 0x000fe20000100a00 */
[----:B------:R-:W-:Y:S02]  /*23460*/  STL.64 [R1+0x108], R10 ;  /* 0x0001080a01007387 */ /* 0x000fe40000100a00 */
[----:B------:R-:W-:Y:S01]  /*23470*/  LDSM.16.MT88.4 R8, [R29+0x8080] ;  /* 0x008080001d08783b */ /* 0x000fe20000004200 */
[C---:B--2---:R-:W-:Y:S11]  /*23480*/  HMMA.16816.F32 R20, R4.reuse, R12, R20 ;  /* 0x0000000c0414723c */ /* 0x044ff60000001814 */
[----:B------:R-:W-:Y:S11]  /*23490*/  @!UPT UIADD3 URZ, URZ, URZ, URZ ;  /* 0x0000003f3f3ff290 */ /* 0x000ff6000fffe03f */
[----:B------:R-:W-:Y:S01]  /*234a0*/  @!UPT UIADD3 URZ, URZ, URZ, URZ ;  /* 0x0000003f3f3ff290 */ /* 0x000fe2000fffe03f */
[----:B------:R-:W-:Y:S01]  /*234b0*/  STL.64 [R1+0xe0], R20 ;  /* 0x0000e01401007387 */ /* 0x000fe20000100a00 */
[----:B------:R0:W-:Y:S03]  /*234c0*/  STL.64 [R1+0xe8], R22 ;  /* 0x0000e81601007387 */ /* 0x0001e60000100a00 */
[----:B0-----:R-:W2:Y:S01]  /*234d0*/  LDL.LU.64 R22, [R1+0x1aa0] ;  /* 0x001aa00001167983 */ /* 0x001ea20000300a00 */
[----:B------:R-:W2:Y:S02]  /*234e0*/  LDL.LU.64 R20, [R1+0x1a98] ;  /* 0x001a980001147983 */ /* 0x000ea40000300a00 */
[----:B------:R-:W-:Y:S02]  /*234f0*/  IMAD.MOV.U32 R26, RZ, RZ, R12 ;  /* 0x000000ffff1a7224 */ /* 0x000fe400078e000c */
[----:B------:R-:W-:Y:S02]  /*23500*/  IMAD.MOV.U32 R3, RZ, RZ, R13 ;  /* 0x000000ffff037224 */ /* 0x000fe400078e000d */
[----:B------:R-:W0:Y:S04]  /*23510*/  LDSM.16.MT88.4 R12, [R29+0x8100] ;  /* 0x008100001d0c783b */ /* 0x000e280000004200 */
[----:B0-----:R-:W-:Y:S01]  /*23520*/  STL.64 [R1+0x1a08], R14 ;  /* 0x001a080e01007387 */ /* 0x001fe20000100a00 */
[----:B------:R0:W-:Y:S03]  /*23530*/  STL.64 [R1+0x1a00], R12 ;  /* 0x001a000c01007387 */ /* 0x0001e60000100a00 */
        /* <DEDUP_REMOVED lines=12> */
[----:B------:R0:W-:Y:S02]  /*23600*/  STL.64 [R1+0x1970], R16 ;  /* 0x0019701001007387 */ /* 0x0001e40000100a00 */
[----:B0-----:R-:W-:-:S02]  /*23610*/  IMAD.MOV.U32 R16, RZ, RZ, R24 ;  /* 0x000000ffff107224 */ /* 0x001fc400078e0018 */
[----:B------:R-:W4:Y:S01]  /*23620*/  LDL.LU R24, [R1+0x1a80] ;  /* 0x001a800001187983 */ /* 0x000f220000300800 */
[----:B---3--:R-:W-:Y:S01]  /*23630*/  STL.64 [R1+0x1a10], R12 ;  /* 0x001a100c01007387 */ /* 0x008fe20000100a00 */
[----:B--2---:R-:W-:Y:S11]  /*23640*/  HMMA.16816.F32 R20, R4, R12, R20 ;  /* 0x0000000c0414723c */ /* 0x004ff60000001814 */
[----:B------:R-:W-:Y:S11]  /*23650*/  @!UPT UIADD3 URZ, URZ, URZ, URZ ;  /* 0x0000003f3f3ff290 */ /* 0x000ff6000fffe03f */
[----:B------:R-:W-:Y:S01]  /*23660*/  @!UPT UIADD3 URZ, URZ, URZ, URZ ;  /* 0x0000003f3f3ff290 */ /* 0x000fe2000fffe03f */
[----:B------:R-:W-:Y:S01]  /*23670*/  STL.64 [R1+0x50], R20 ;  /* 0x0000501401007387 */ /* 0x000fe20000100a00 */
[----:B------:R-:W-:Y:S02]  /*23680*/  STL.64 [R1+0x58], R22 ;  /* 0x0000581601007387 */ /* 0x000fe40000100a00 */
[----:B------:R-:W0:Y:S02]  /*23690*/  LDSM.16.MT88.4 R20, [R29+0xa000] ;  /* 0x00a000001d14783b */ /* 0x000e240000004200 */
[----:B0-----:R-:W-:Y:S02]  /*236a0*/  STL.64 [R1+0x18c0], R22 ;  /* 0x0018c01601007387 */ /* 0x001fe40000100a00 */
[----:B------:R0:W-:Y:S02]  /*236b0*/  STL.64 [R1+0x18b8], R20 ;  /* 0x0018b81401007387 */ /* 0x0001e40000100a00 */
[----:B0-----:R-:W2:Y:S01]  /*236c0*/  LDL.LU.64 R20, [R1+0xd0] ;  /* 0x0000d00001147983 */ /* 0x001ea20000300a00 */
[----:B------:R-:W-:-:S03]  /*236d0*/  IMAD.MOV.U32 R17, RZ, RZ, R27 ;  /* 0x000000ffff117224 */ /* 0x000fc600078e001b */
[----:B--2---:R0:W-:Y:S04]  /*236e0*/  STL.64 [R1+0x1a78], R20 ;  /* 0x001a781401007387 */ /* 0x0041e80000100a00 */
[----:B0-----:R-:W2:Y:S01]  /*236f0*/  LDL.LU R20, [R1+0x2e0] ;  /* 0x0002e00001147983 */ /* 0x001ea20000300800 */
[----:B------:R-:W2:Y:S02]  /*23700*/  LDL.LU R21, [R1+0x2e4] ;  /* 0x0002e40001157983 */ /* 0x000ea40000300800 */
[----:B------:R-:W2:Y:S02]  /*23710*/  LDL.LU R22, [R1+0x2e8] ;  /* 0x0002e80001167983 */ /* 0x000ea40000300800 */
[----:B------:R-:W2:Y:S02]  /*23720*/  LDL.LU R23, [R1+0x2ec] ;  /* 0x0002ec0001177983 */ /* 0x000ea40000300800 */
[----:B------:R-:W-:-:S02]  /*23730*/  IMAD.MOV.U32 R12, RZ, RZ, R15 ;  /* 0x000000ffff0c7224 */ /* 0x000fc400078e000f */
[----:B------:R-:W-:Y:S01]  /*23740*/  IMAD.MOV.U32 R13, RZ, RZ, R14 ;  /* 0x000000ffff0d7224 */ /* 0x000fe200078e000e */
[----:B--2---:R-:W-:Y:S11]  /*23750*/  HMMA.16816.F32 R4, R4, R16, R20 ;  /* 0x000000100404723c */ /* 0x004ff60000001814 */
[----:B------:R-:W-:Y:S11]  /*23760*/  @!UPT UIADD3 URZ, URZ, URZ, URZ ;  /* 0x0000003f3f3ff290 */ /* 0x000ff6000fffe03f */
[----:B------:R-:W-:Y:S01]  /*23770*/  @!UPT UIADD3 URZ, URZ, URZ, URZ ;  /* 0x0000003f3f3ff290 */ /* 0x000fe2000fffe03f */
[----:B------:R-:W-:Y:S01]  /*23780*/  STL.64 [R1+0x30], R4 ;  /* 0x0000300401007387 */ /* 0x000fe20000100a00 */
[----:B------:R-:W-:Y:S02]  /*23790*/  STL.64 [R1+0x38], R6 ;  /* 0x0000380601007387 */ /* 0x000fe40000100a00 */
[----:B------:R0:W-:Y:S02]  /*237a0*/  STL.64 [R1+0x1a28], R12 ;  /* 0x001a280c01007387 */ /* 0x0001e40000100a00 */
[----:B------:R-:W1:Y:S04]  /*237b0*/  LDSM.16.MT88.4 R4, [R29+0xa080] ;  /* 0x00a080001d04783b */ /* 0x000e680000004200 */
[----:B0-----:R-:W-:Y:S02]  /*237c0*/  IMAD.MOV.U32 R12, RZ, RZ, R26 ;  /* 0x000000ffff0c7224 */ /* 0x001fe400078e001a */
[----:B------:R-:W-:-:S05]  /*237d0*/  IMAD.MOV.U32 R13, RZ, RZ, R3 ;  /* 0x000000ffff0d7224 */ /* 0x000fca00078e0003 */
[----:B------:R0:W-:Y:S01]  /*237e0*/  STL.64 [R1+0x1a60], R12 ;  /* 0x001a600c01007387 */ /* 0x0001e20000100a00 */
[----:B------:R-:W2:Y:S02]  /*237f0*/  LDL.LU R26, [R1+0x328] ;  /* 0x00032800011a7983 */ /* 0x000ea40000300800 */
[----:B------:R-:W2:Y:S01]  /*23800*/  LDL.LU R27, [R1+0x32c] ;  /* 0x00032c00011b7983 */ /* 0x000ea20000300800 */
[----:B0-----:R-:W3:Y:S01]  /*23810*/  LDL.LU R12, [R1+0x330] ;  /* 0x00033000010c7983 */ /* 0x001ee20000300800 */
[----:B------:R-:W3:Y:S02]  /*23820*/  LDL.LU R13, [R1+0x334] ;  /* 0x00033400010d7983 */ /* 0x000ee40000300800 */
[----:B------:R-:W2:Y:S02]  /*23830*/  LDL.LU R14, [R1+0x338] ;  /* 0x00033800010e7983 */ /* 0x000ea40000300800 */
[----:B------:R-:W2:Y:S01]  /*23840*/  LDL.LU R15, [R1+0x33c] ;  /* 0x00033c00010f7983 */ /* 0x000ea20000300800 */
[----:B------:R-:W3:Y:S01]  /*23850*/  LDL.LU R16, [R1+0x350] ;  /* 0x0003500001107983 */ /* 0x000ee20000300800 */
[----:B------:R-:W4:Y:S02]  /*23860*/  LDL.LU R17, [R1+0x354] ;  /* 0x0003540001117983 */ /* 0x000f240000300800 */
[----:B------:R-:W4:Y:S02]  /*23870*/  LDL.LU R18, [R1+0x358] ;  /* 0x0003580001127983 */ /* 0x000f240000300800 */
[----:B------:R-:W4:Y:S01]  /*23880*/  LDL.LU R19, [R1+0x35c] ;  /* 0x00035c0001137983 */ /* 0x000f220000300800 */
[----:B------:R-:W4:Y:S04]  /*23890*/  LDL.64 R20, [R1+0xf0] ;  /* 0x0000f00001147983 */ /* 0x000f280000100a00 */
[----:B--2---:R-:W-:Y:S01]  /*238a0*/  STL.64 [R1+0x1a70], R14 ;  /* 0x001a700e01007387 */ /* 0x004fe20000100a00 */
[----:B---3--:R0:W-:Y:S03]  /*238b0*/  STL.64 [R1+0x1a68], R12 ;  /* 0x001a680c01007387 */ /* 0x0081e60000100a00 */
[----:B0-----:R-:W2:Y:S01]  /*238c0*/  LDL.LU R12, [R1+0x340] ;  /* 0x00034000010c7983 */ /* 0x001ea20000300800 */
[----:B------:R-:W2:Y:S02]  /*238d0*/  LDL.LU R13, [R1+0x344] ;  /* 0x00034400010d7983 */ /* 0x000ea40000300800 */
[----:B------:R-:W2:Y:S02]  /*238e0*/  LDL.LU R14, [R1+0x348] ;  /* 0x00034800010e7983 */ /* 0x000ea40000300800 */
[----:B------:R-:W2:Y:S01]  /*238f0*/  LDL.LU R15, [R1+0x34c] ;  /* 0x00034c00010f7983 */ /* 0x000ea20000300800 */
[----:B------:R-:W-:Y:S01]  /*23900*/  STL.64 [R1+0x1a58], R26 ;  /* 0x001a581a01007387 */ /* 0x000fe20000100a00 */
[----:B----4-:R0:W-:Y:S03]  /*23910*/  STL.64 [R1+0x1a50], R24 ;  /* 0x001a501801007387 */ /* 0x0101e60000100a00 */
[----:B0-----:R-:W3:Y:S01]  /*23920*/  LDL.LU.64 R24, [R1+0xc0] ;  /* 0x0000c00001187983 */ /* 0x001ee20000300a00 */
[----:B-1----:R-:W-:Y:S02]  /*23930*/  STL.64 [R1+0x1860], R6 ;  /* 0x0018600601007387 */ /* 0x002fe40000100a00 */
[----:B------:R0:W-:Y:S02]  /*23940*/  STL.64 [R1+0x1858], R4 ;  /* 0x0018580401007387 */ /* 0x0001e40000100a00 */
[----:B0-----:R-:W4:Y:S01]  /*23950*/  LDL.LU.64 R4, [R1+0x70] ;  /* 0x0000700001047983 */ /* 0x001f220000300a00 */
[----:B------:R-:W2:Y:S03]  /*23960*/  LDL.LU.64 R6, [R1+0x78] ;  /* 0x0000780001067983 */ /* 0x000ea60000300a00 */
[----:B--2---:R-:W-:Y:S01]  /*23970*/  STL.64 [R1+0x1a20], R6 ;  /* 0x001a200601007387 */ /* 0x004fe20000100a00 */
[----:B----4-:R0:W-:Y:S03]  /*23980*/  STL.64 [R1+0x1a18], R4 ;  /* 0x001a180401007387 */ /* 0x0101e60000100a00 */
[----:B0-----:R-:W2:Y:S01]  /*23990*/  LDL.LU R4, [R1+0x1c0] ;  /* 0x0001c00001047983 */ /* 0x001ea20000300800 */
[----:B------:R-:W2:Y:S02]  /*239a0*/  LDL.LU R5, [R1+0x1c4] ;  /* 0x0001c40001057983 */ /* 0x000ea40000300800 */
[----:B------:R-:W4:Y:S02]  /*239b0*/  LDL.LU R6, [R1+0x1c8] ;  /* 0x0001c80001067983 */ /* 0x000f240000300800 */
[----:B------:R-:W4:Y:S01]  /*239c0*/  LDL.LU R7, [R1+0x1cc] ;  /* 0x0001cc0001077983 */ /* 0x000f220000300800 */
[----:B------:R-:W-:Y:S01]  /*239d0*/  HMMA.16816.F32 R16, R8, R20, R16 ;  /* 0x000000140810723c */ /* 0x000fe20000001810 */
[----:B----4-:R-:W-:Y:S01]  /*239e0*/  STL.64 [R1+0x1a38], R6 ;  /* 0x001a380601007387 */ /* 0x010fe20000100a00 */
[----:B--2---:R0:W-:Y:S03]  /*239f0*/  STL.64 [R1+0x1a30], R4 ;  /* 0x001a300401007387 */ /* 0x0041e60000100a00 */
[----:B0-----:R-:W2:Y:S01]  /*23a00*/  LDL.LU R4, [R1+0x310] ;  /* 0x0003100001047983 */ /* 0x001ea20000300800 */
[----:B------:R-:W2:Y:S02]  /*23a10*/  LDL.LU R5, [R1+0x314] ;  /* 0x0003140001057983 */ /* 0x000ea40000300800 */
[----:B------:R-:W4:Y:S02]  /*23a20*/  LDL.LU R6, [R1+0x318] ;  /* 0x0003180001067983 */ /* 0x000f240000300800 */
[----:B------:R-:W4:Y:S02]  /*23a30*/  LDL.LU R7, [R1+0x31c] ;  /* 0x00031c0001077983 */ /* 0x000f240000300800 */
[----:B----4-:R-:W-:Y:S01]  /*23a40*/  STL.64 [R1+0x1a48], R6 ;  /* 0x001a480601007387 */ /* 0x010fe20000100a00 */
[----:B--2---:R0:W-:Y:S03]  /*23a50*/  STL.64 [R1+0x1a40], R4 ;  /* 0x001a400401007387 */ /* 0x0041e60000100a00 */
[----:B0-----:R-:W2:Y:S01]  /*23a60*/  LDL.LU.64 R4, [R1+0xb0] ;  /* 0x0000b00001047983 */ /* 0x001ea20000300a00 */
[----:B------:R-:W-:Y:S06]  /*23a70*/  STL [R1+0x1850], R29 ;  /* 0x0018501d01007387 */ /* 0x000fec0000100800 */
[----:B------:R0:W-:Y:S02]  /*23a80*/  STL.64 [R1+0x20], R16 ;  /* 0x0000201001007387 */ /* 0x0001e40000100a00 */
[----:B------:R1:W-:Y:S02]  /*23a90*/  STL.64 [R1+0x28], R18 ;  /* 0x0000281201007387 */ /* 0x0003e40000100a00 */
[----:B0-----:R-:W-:-:S02]  /*23aa0*/  IMAD.MOV.U32 R17, RZ, RZ, R21 ;  /* 0x000000ffff117224 */ /* 0x001fc400078e0015 */
[----:B-1----:R-:W-:Y:S02]  /*23ab0*/  IMAD.MOV.U32 R18, RZ, RZ, R20 ;  /* 0x000000ffff127224 */ /* 0x002fe400078e0014 */
[----:B------:R-:W4:Y:S02]  /*23ac0*/  LDL.LU.64 R20, [R1+0x1a78] ;  /* 0x001a780001147983 */ /* 0x000f240000300a00 */
[C---:B----4-:R-:W-:Y:S11]  /*23ad0*/  HMMA.16816.F32 R12, R8.reuse, R20, R12 ;  /* 0x00000014080c723c */ /* 0x050ff6000000180c */
[----:B------:R-:W-:Y:S11]  /*23ae0*/  @!UPT UIADD3 URZ, URZ, URZ, URZ ;  /* 0x0000003f3f3ff290 */ /* 0x000ff6000fffe03f */
[----:B------:R-:W-:Y:S01]  /*23af0*/  @!UPT UIADD3 URZ, URZ, URZ, URZ ;  /* 0x0000003f3f3ff290 */ /* 0x000fe2000fffe03f */
[----:B------:R-:W-:Y:S01]  /*23b00*/  STL.64 [R1+0x10], R12 ;  /* 0x0000100c01007387 */ /* 0x000fe20000100a00 */
[----:B------:R0:W-:Y:S03]  /*23b10*/  STL.64 [R1+0x18], R14 ;  /* 0x0000180e01007387 */ /* 0x0001e60000100a00 */
[----:B0-----:R-:W3:Y:S01]  /*23b20*/  LDL.LU.64 R14, [R1+0x1a70] ;  /* 0x001a7000010e7983 */ /* 0x001ee20000300a00 */
[----:B------:R-:W3:Y:S02]  /*23b30*/  LDL.LU.64 R12, [R1+0x1a68] ;  /* 0x001a6800010c7983 */ /* 0x000ee40000300a00 */
[----:B------:R0:W-:Y:S02]  /*23b40*/  STL.64 [R1+0x19e8], R20 ;  /* 0x0019e81401007387 */ /* 0x0001e40000100a00 */
[----:B0-----:R-:W4:Y:S01]  /*23b50*/  LDL.LU R20, [R1+0x2c0] ;  /* 0x0002c00001147983 */ /* 0x001f220000300800 */
[----:B------:R-:W4:Y:S02]  /*23b60*/  LDL.LU R21, [R1+0x2c4] ;  /* 0x0002c40001157983 */ /* 0x000f240000300800 */
[----:B------:R-:W4:Y:S02]  /*23b70*/  LDL.LU R22, [R1+0x2c8] ;  /* 0x0002c80001167983 */ /* 0x000f240000300800 */
[----:B------:R-:W4:Y:S01]  /*23b80*/  LDL.LU R23, [R1+0x2cc] ;  /* 0x0002cc0001177983 */ /* 0x000f220000300800 */
[----:B---3--:R-:W-:Y:S11]  /*23b90*/  HMMA.16816.F32 R12, R8, R24, R12 ;  /* 0x00000018080c723c */ /* 0x008ff6000000180c */
[----:B------:R-:W-:Y:S11]  /*23ba0*/  @!UPT UIADD3 URZ, URZ, URZ, URZ ;  /* 0x0000003f3f3ff290 */ /* 0x000ff6000fffe03f */
[----:B------:R-:W-:Y:S01]  /*23bb0*/  @!UPT UIADD3 URZ, URZ, URZ, URZ ;  /* 0x0000003f3f3ff290 */ /* 0x000fe2000fffe03f */
[----:B------:R0:W-:Y:S01]  /*23bc0*/  STL.64 [R1], R12 ;  /* 0x0000000c01007387 */ /* 0x0001e20000100a00 */
[----:B------:R1:W-:Y:S03]  /*23bd0*/  STL.64 [R1+0x8], R14 ;  /* 0x0000080e01007387 */ /* 0x0003e60000100a00 */
[----:B0-----:R-:W3:Y:S01]  /*23be0*/  LDL.LU.64 R12, [R1+0x1a60] ;  /* 0x001a6000010c7983 */ /* 0x001ee20000300a00 */
[----:B-1----:R-:W-:Y:S02]  /*23bf0*/  IMAD.MOV.U32 R15, RZ, RZ, R24 ;  /* 0x000000ffff0f7224 */ /* 0x002fe400078e0018 */
[----:B------:R-:W-:Y:S02]  /*23c00*/  IMAD.MOV.U32 R14, RZ, RZ, R25 ;  /* 0x000000ffff0e7224 */ /* 0x000fe400078e0019 */
[----:B------:R-:W3:Y:S01]  /*23c10*/  LDL.LU.64 R26, [R1+0x1a58] ;  /* 0x001a5800011a7983 */ /* 0x000ee20000300a00 */
[----:B------:R-:W3:Y:S01]  /*23c20*/  LDL.LU.64 R24, [R1+0x1a50] ;  /* 0x001a500001187983 */ /* 0x000ee20000300a00 */
[----:B--2---:R-:W-:-:S02]  /*23c30*/  IMAD.MOV.U32 R16, RZ, RZ, R4 ;  /* 0x000000ffff107224 */ /* 0x004fc400078e0004 */
[----:B------:R-:W-:Y:S02]  /*23c40*/  IMAD.MOV.U32 R3, RZ, RZ, R5 ;  /* 0x000000ffff037224 */ /* 0x000fe400078e0005 */
[----:B------:R-:W2:Y:S01]  /*23c50*/  LDL.LU.64 R6, [R1+0x1a48] ;  /* 0x001a480001067983 */ /* 0x000ea20000300a00 */
[----:B---3--:R-:W-:Y:S01]  /*23c60*/  HMMA.16816.F32 R24, R8, R4, R24 ;  /* 0x000000040818723c */ /* 0x008fe20000001818 */
[----:B------:R-:W2:Y:S11]  /*23c70*/  LDL.LU.64 R4, [R1+0x1a40] ;  /* 0x001a400001047983 */ /* 0x000eb60000300a00 */
[----:B------:R-:W-:Y:S11]  /*23c80*/  @!UPT UIADD3 URZ, URZ, URZ, URZ ;  /* 0x0000003f3f3ff290 */ /* 0x000ff6000fffe03f */
[----:B------:R-:W-:Y:S01]  /*23c90*/  STL.64 [R1+0x1810], R26 ;  /* 0x0018101a01007387 */ /* 0x000fe20000100a00 */
[----:B------:R0:W-:Y:S02]  /*23ca0*/  STL.64 [R1+0x1808], R24 ;  /* 0x0018081801007387 */ /* 0x0001e40000100a00 */
[----:B0-----:R-:W-:Y:S02]  /*23cb0*/  IMAD.MOV.U32 R24, RZ, RZ, R15 ;  /* 0x000000ffff187224 */ /* 0x001fe400078e000f */
[----:B------:R-:W-:Y:S02]  /*23cc0*/  IMAD.MOV.U32 R25, RZ, RZ, R14 ;  /* 0x000000ffff197224 */ /* 0x000fe400078e000e */
[----:B------:R-:W-:Y:S02]  /*23cd0*/  IMAD.MOV.U32 R26, RZ, RZ, R2 ;  /* 0x000000ffff1a7224 */ /* 0x000fe400078e0002 */
[----:B------:R-:W-:-:S05]  /*23ce0*/  IMAD.MOV.U32 R27, RZ, RZ, R0 ;  /* 0x000000ffff1b7224 */ /* 0x000fca00078e0000 */
[----:B------:R-:W-:Y:S01]  /*23cf0*/  STL.64 [R1+0x19e0], R26 ;  /* 0x0019e01a01007387 */ /* 0x000fe20000100a00 */
[----:B------:R0:W-:Y:S03]  /*23d00*/  STL.64 [R1+0x19d8], R24 ;  /* 0x0019d81801007387 */ /* 0x0001e60000100a00 */
[----:B0-----:R-:W3:Y:S01]  /*23d10*/  LDL.LU R24, [R1+0x300] ;  /* 0x0003000001187983 */ /* 0x001ee20000300800 */
[----:B------:R-:W3:Y:S02]  /*23d20*/  LDL.LU R25, [R1+0x304] ;  /* 0x0003040001197983 */ /* 0x000ee40000300800 */
[----:B------:R-:W3:Y:S02]  /*23d30*/  LDL.LU R26, [R1+0x308] ;  /* 0x00030800011a7983 */ /* 0x000ee40000300800 */
[----:B------:R-:W3:Y:S01]  /*23d40*/  LDL.LU R27, [R1+0x30c] ;  /* 0x00030c00011b7983 */ /* 0x000ee20000300800 */
[C---:B--2---:R-:W-:Y:S01]  /*23d50*/  HMMA.16816.F32 R12, R8.reuse, R12, R4 ;  /* 0x0000000c080c723c */ /* 0x044fe20000001804 */
[----:B------:R-:W2:Y:S01]  /*23d60*/  LDL.LU.64 R6, [R1+0x1a38] ;  /* 0x001a380001067983 */ /* 0x000ea20000300a00 */
[----:B------:R-:W2:Y:S11]  /*23d70*/  LDL.LU.64 R4, [R1+0x1a30] ;  /* 0x001a300001047983 */ /* 0x000eb60000300a00 */
[----:B------:R-:W-:Y:S10]  /*23d80*/  @!UPT UIADD3 URZ, URZ, URZ, URZ ;  /* 0x0000003f3f3ff290 */ /* 0x000ff4000fffe03f */
[----:B------:R0:W-:Y:S01]  /*23d90*/  STL.64 [R1+0x40], R12 ;  /* 0x0000400c01007387 */ /* 0x0001e20000100a00 */
[----:B------:R2:W-:Y:S03]  /*23da0*/  STL [R1+0x48], R14 ;  /* 0x0000480e01007387 */ /* 0x0005e60000100800 */
[----:B0-----:R-:W2:Y:S01]  /*23db0*/  LDL.LU.64 R12, [R1+0x1a28] ;  /* 0x001a2800010c7983 */ /* 0x001ea20000300a00 */
[----:B------:R-:W-:Y:S02]  /*23dc0*/  IMAD.MOV.U32 R29, RZ, RZ, R15 ;  /* 0x000000ffff1d7224 */ /* 0x000fe400078e000f */
[C---:B--2---:R-:W-:Y:S01]  /*23dd0*/  HMMA.16816.F32 R12, R8.reuse, R12, R4 ;  /* 0x0000000c080c723c */ /* 0x044fe20000001804 */
[----:B------:R-:W2:Y:S01]  /*23de0*/  LDL.LU.64 R6, [R1+0x1a20] ;  /* 0x001a200001067983 */ /* 0x000ea20000300a00 */
[----:B------:R-:W4:Y:S11]  /*23df0*/  LDL.LU.64 R4, [R1+0x1a18] ;  /* 0x001a180001047983 */ /* 0x000f360000300a00 */
[----:B------:R-:W-:Y:S10]  /*23e00*/  @!UPT UIADD3 URZ, URZ, URZ, URZ ;  /* 0x0000003f3f3ff290 */ /* 0x000ff4000fffe03f */
[----:B------:R0:W-:Y:S01]  /*23e10*/  STL.64 [R1+0x1c0], R12 ;  /* 0x0001c00c01007387 */ /* 0x0001e20000100a00 */
[----:B------:R1:W-:Y:S03]  /*23e20*/  STL.64 [R1+0x1c8], R14 ;  /* 0x0001c80e01007387 */ /* 0x0003e60000100a00 */
[----:B0-----:R-:W3:Y:S02]  /*23e30*/  LDL.LU.64 R12, [R1+0x1a10] ;  /* 0x001a1000010c7983 */ /* 0x001ee40000300a00 */
[C---:B---3--:R-:W-:Y:S08]  /*23e40*/  HMMA.16816.F32 R24, R8.reuse, R12, R24 ;  /* 0x0000000c0818723c */ /* 0x048ff00000001818 */
[----:B----4-:R-:W-:Y:S01]  /*23e50*/  HMMA.16816.F32 R8, R8, R4, R20 ;  /* 0x000000040808723c */ /* 0x010fe20000001814 */
[----:B------:R-:W-:-:S02]  /*23e60*/  IMAD.MOV.U32 R2, RZ, RZ, R12 ;  /* 0x000000ffff027224 */ /* 0x000fc400078e000c */
[----:B------:R-:W-:Y:S11]  /*23e70*/  IMAD.MOV.U32 R0, RZ, RZ, R13 ;  /* 0x000000ffff007224 */ /* 0x000ff600078e000d */
[----:B------:R-:W-:Y:S01]  /*23e80*/  @!UPT UIADD3 URZ, URZ, URZ, URZ ;  /* 0x0000003f3f3ff290 */ /* 0x000fe2000fffe03f */
[----:B------:R0:W-:Y:S01]  /*23e90*/  STL.64 [R1+0x300], R24 ;  /* 0x0003001801007387 */ /* 0x0001e20000100a00 */
[----:B------:R3:W-:Y:S02]  /*23ea0*/  STL.64 [R1+0x308], R26 ;  /* 0x0003081a01007387 */ /* 0x0007e40000100a00 */
[----:B-1----:R-:W4:Y:S02]  /*23eb0*/  LDL.LU.64 R14, [R1+0x1a08] ;  /* 0x001a0800010e7983 */ /* 0x002f240000300a00 */
[----:B------:R-:W4:Y:S01]  /*23ec0*/  LDL.LU.64 R12, [R1+0x1a00] ;  /* 0x001a0000010c7983 */ /* 0x000f220000300a00 */
[----:B0-----:R-:W2:Y:S02]  /*23ed0*/  LDL.LU R24, [R1+0x290] ;  /* 0x0002900001187983 */ /* 0x001ea40000300800 */
[----:B------:R-:W-:Y:S02]  /*23ee0*/  STL.64 [R1+0x2f0], R8 ;  /* 0x0002f00801007387 */ /* 0x000fe40000100a00 */
[----:B------:R-:W-:Y:S02]  /*23ef0*/  STL.64 [R1+0x2f8], R10 ;  /* 0x0002f80a01007387 */ /* 0x000fe40000100a00 */
[----:B------:R-:W2:Y:S01]  /*23f00*/  LDL.LU R25, [R1+0x294] ;  /* 0x0002940001197983 */ /* 0x000ea20000300800 */
[----:B---3--:R-:W3:Y:S01]  /*23f10*/  LDL.LU R26, [R1+0x298] ;  /* 0x00029800011a7983 */ /* 0x008ee20000300800 */
[----:B------:R-:W3:Y:S03]  /*23f20*/  LDL.LU R27, [R1+0x29c] ;  /* 0x00029c00011b7983 */ /* 0x000ee60000300800 */
[----:B---3--:R-:W-:Y:S01]  /*23f30*/  STL.64 [R1+0x19f8], R26 ;  /* 0x0019f81a01007387 */ /* 0x008fe20000100a00 */
[----:B--2---:R0:W-:Y:S03]  /*23f40*/  STL.64 [R1+0x19f0], R24 ;  /* 0x0019f01801007387 */ /* 0x0041e60000100a00 */
[----:B0-----:R-:W4:Y:S01]  /*23f50*/  LDL.LU R24, [R1+0x2b0] ;  /* 0x0002b00001187983 */ /* 0x001f220000300800 */
[----:B------:R-:W4:Y:S02]  /*23f60*/  LDL.LU R25, [R1+0x2b4] ;  /* 0x0002b40001197983 */ /* 0x000f240000300800 */
[----:B------:R-:W4:Y:S02]  /*23f70*/  LDL.LU R26, [R1+0x2b8] ;  /* 0x0002b800011a7983 */ /* 0x000f240000300800 */
[----:B------:R-:W4:Y:S01]  /*23f80*/  LDL.LU R27, [R1+0x2bc] ;  /* 0x0002bc00011b7983 */ /* 0x000f220000300800 */
[----:B------:R-:W-:Y:S01]  /*23f90*/  STL.64 [R1+0x1988], R6 ;  /* 0x0019880601007387 */ /* 0x000fe20000100a00 */
[----:B------:R-:W-:Y:S02]  /*23fa0*/  STL.64 [R1+0x1980], R4 ;  /* 0x0019800401007387 */ /* 0x000fe40000100a00 */
[----:B------:R-:W2:Y:S02]  /*23fb0*/  LDL R10, [R1+0xb8] ;  /* 0x0000b800010a7983 */ /* 0x000ea40000100800 */
[----:B------:R-:W2:Y:S02]  /*23fc0*/  LDL R11, [R1+0xbc] ;  /* 0x0000bc00010b7983 */ /* 0x000ea40000100800 */
[----:B------:R-:W-:-:S02]  /*23fd0*/  IMAD.MOV.U32 R8, RZ, RZ, R16 ;  /* 0x000000ffff087224 */ /* 0x000fc400078e0010 */
[----:B------:R-:W-:Y:S01]  /*23fe0*/  IMAD.MOV.U32 R9, RZ, RZ, R3 ;  /* 0x000000ffff097224 */ /* 0x000fe200078e0003 */
[----:B--2---:R-:W-:Y:S04]  /*23ff0*/  STL.64 [R1+0x19c8], R10 ;  /* 0x0019c80a01007387 */ /* 0x004fe80000100a00 */
[----:B------:R0:W-:Y:S02]  /*24000*/  STL.64 [R1+0x19c0], R8 ;  /* 0x0019c00801007387 */ /* 0x0001e40000100a00 */
[----:B0-----:R-:W2:Y:S01]  /*24010*/  LDL.LU R8, [R1+0x280] ;  /* 0x0002800001087983 */ /* 0x001ea20000300800 */
[----:B------:R-:W2:Y:S02]  /*24020*/  LDL.LU R9, [R1+0x284] ;  /* 0x0002840001097983 */ /* 0x000ea40000300800 */
[----:B------:R-:W2:Y:S02]  /*24030*/  LDL.LU R10, [R1+0x288] ;  /* 0x00028800010a7983 */ /* 0x000ea40000300800 */
[----:B------:R-:W2:Y:S01]  /*24040*/  LDL.LU R11, [R1+0x28c] ;  /* 0x00028c00010b7983 */ /* 0x000ea20000300800 */
[----:B------:R-:W3:Y:S01]  /*24050*/  LDL.LU R4, [R1+0x250] ;  /* 0x0002500001047983 */ /* 0x000ee20000300800 */
[----:B------:R-:W3:Y:S02]  /*24060*/  LDL.LU R5, [R1+0x254] ;  /* 0x0002540001057983 */ /* 0x000ee40000300800 */
[----:B------:R-:W2:Y:S02]  /*24070*/  LDL.LU R6, [R1+0x258] ;  /* 0x0002580001067983 */ /* 0x000ea40000300800 */
[----:B------:R-:W2:Y:S02]  /*24080*/  LDL.LU R7, [R1+0x25c] ;  /* 0x00025c0001077983 */ /* 0x000ea40000300800 */
[----:B--2---:R-:W-:Y:S01]  /*24090*/  STL.64 [R1+0x19a8], R6 ;  /* 0x0019a80601007387 */ /* 0x004fe20000100a00 */
[----:B---3--:R0:W-:Y:S03]  /*240a0*/  STL.64 [R1+0x19a0], R4 ;  /* 0x0019a00401007387 */ /* 0x0081e60000100a00 */
[----:B0-----:R-:W2:Y:S01]  /*240b0*/  LDL.LU.64 R4, [R1+0xa0] ;  /* 0x0000a00001047983 */ /* 0x001ea20000300a00 */
[----:B------:R-:W-:-:S02]  /*240c0*/  IMAD.MOV.U32 R21, RZ, RZ, R17 ;  /* 0x000000ffff157224 */ /* 0x000fc400078e0011 */
[----:B------:R-:W-:-:S07]  /*240d0*/  IMAD.MOV.U32 R20, RZ, RZ, R18 ;  /* 0x000000ffff147224 */ /* 0x000fce00078e0012 */
[C---:B----4-:R-:W-:Y:S01]  /*240e0*/  HMMA.16816.F32 R20, R12.reuse, R20, R24 ;  /* 0x000000140c14723c */ /* 0x050fe20000001818 */
[----:B--2---:R0:W-:Y:S04]  /*240f0*/  STL.64 [R1+0x19b0], R4 ;  /* 0x0019b00401007387 */ /* 0x0041e80000100a00 */
[----:B0-----:R-:W2:Y:S01]  /*24100*/  LDL.LU R4, [R1+0x270] ;  /* 0x0002700001047983 */ /* 0x001ea20000300800 */
[----:B------:R-:W2:Y:S02]  /*24110*/  LDL.LU R5, [R1+0x274] ;  /* 0x0002740001057983 */ /* 0x000ea40000300800 */
[----:B------:R-:W2:Y:S02]  /*24120*/  LDL.LU R6, [R1+0x278] ;  /* 0x0002780001067983 */ /* 0x000ea40000300800 */
[----:B------:R-:W2:Y:S01]  /*24130*/  LDL.LU R7, [R1+0x27c] ;  /* 0x00027c0001077983 */ /* 0x000ea20000300800 */
[----:B------:R-:W3:Y:S01]  /*24140*/  LDL.LU R16, [R1+0x230] ;  /* 0x0002300001107983 */ /* 0x000ee20000300800 */
[----:B------:R-:W3:Y:S02]  /*24150*/  LDL.LU R17, [R1+0x234] ;  /* 0x0002340001117983 */ /* 0x000ee40000300800 */
[----:B------:R-:W4:Y:S02]  /*24160*/  LDL.LU R18, [R1+0x238] ;  /* 0x0002380001127983 */ /* 0x000f240000300800 */
[----:B------:R-:W4:Y:S02]  /*24170*/  LDL.LU R19, [R1+0x23c] ;  /* 0x00023c0001137983 */ /* 0x000f240000300800 */
[----:B----4-:R-:W-:Y:S01]  /*24180*/  STL.64 [R1+0x1998], R18 ;  /* 0x0019981201007387 */ /* 0x010fe20000100a00 */
[----:B---3--:R0:W-:Y:S03]  /*24190*/  STL.64 [R1+0x1990], R16 ;  /* 0x0019901001007387 */ /* 0x0081e60000100a00 */
[----:B0-----:R-:W3:Y:S01]  /*241a0*/  LDL.LU.64 R16, [R1+0x90] ;  /* 0x0000900001107983 */ /* 0x001ee20000300a00 */
[----:B------:R-:W4:Y:S02]  /*241b0*/  LDL.LU.64 R26, [R1+0x19f8] ;  /* 0x0019f800011a7983 */ /* 0x000f240000300a00 */
[----:B------:R-:W4:Y:S02]  /*241c0*/  LDL.LU.64 R24, [R1+0x19f0] ;  /* 0x0019f00001187983 */ /* 0x000f240000300a00 */
[----:B------:R0:W-:Y:S01]  /*241d0*/  STL.64 [R1+0x350], R20 ;  /* 0x0003501401007387 */ /* 0x0001e20000100a00 */
[----:B------:R-:W-:Y:S04]  /*241e0*/  STL.64 [R1+0x358], R22 ;  /* 0x0003581601007387 */ /* 0x000fe80000100a00 */
[----:B0-----:R-:W4:Y:S02]  /*241f0*/  LDL.LU.64 R20, [R1+0x19e8] ;  /* 0x0019e80001147983 */ /* 0x001f240000300a00 */
[----:B----4-:R-:W-:Y:S01]  /*24200*/  HMMA.16816.F32 R24, R12, R20, R24 ;  /* 0x000000140c18723c */ /* 0x010fe20000001818 */
[----:B------:R-:W-:-:S02]  /*24210*/  IMAD.MOV.U32 R28, RZ, RZ, R20 ;  /* 0x000000ffff1c7224 */ /* 0x000fc400078e0014 */
[----:B------:R-:W-:Y:S11]  /*24220*/  IMAD.MOV.U32 R3, RZ, RZ, R21 ;  /* 0x000000ffff037224 */ /* 0x000ff600078e0015 */
[----:B------:R-:W-:Y:S09]  /*24230*/  @!UPT UIADD3 URZ, URZ, URZ, URZ ;  /* 0x0000003f3f3ff290 */ /* 0x000ff2000fffe03f */
[----:B------:R-:W-:Y:S01]  /*24240*/  STL.64 [R1+0x340], R24 ;  /* 0x0003401801007387 */ /* 0x000fe20000100a00 */
[----:B------:R0:W-:Y:S03]  /*24250*/  STL.64 [R1+0x348], R26 ;  /* 0x0003481a01007387 */ /* 0x0001e60000100a00 */
[----:B0-----:R-:W4:Y:S01]  /*24260*/  LDL.LU.64 R26, [R1+0x19e0] ;  /* 0x0019e000011a7983 */ /* 0x001f220000300a00 */
[----:B------:R-:W2:Y:S02]  /*24270*/  LDL.LU.64 R24, [R1+0x19d8] ;  /* 0x0019d80001187983 */ /* 0x000ea40000300a00 */
[----:B------:R-:W3:Y:S02]  /*24280*/  LDL.LU R20, [R1+0x140] ;  /* 0x0001400001147983 */ /* 0x000ee40000300800 */
[----:B------:R-:W3:Y:S01]  /*24290*/  LDL.LU R21, [R1+0x144] ;  /* 0x0001440001157983 */ /* 0x000ee20000300800 */
[----:B------:R-:W3:Y:S01]  /*242a0*/  LDL.LU R22, [R1+0x148] ;  /* 0x0001480001167983 */ /* 0x000ee20000300800 */
[----:B------:R-:W3:Y:S01]  /*242b0*/  LDL.LU R23, [R1+0x14c] ;  /* 0x00014c0001177983 */ /* 0x000ee20000300800 */
[----:B--2---:R-:W-:Y:S02]  /*242c0*/  HMMA.16816.F32 R8, R12, R24, R8 ;  /* 0x000000180c08723c */ /* 0x004fe40000001808 */
[----:B---3--:R-:W-:Y:S01]  /*242d0*/  STL.64 [R1+0x18d0], R22 ;  /* 0x0018d01601007387 */ /* 0x008fe20000100a00 */
[----:B------:R0:W-:Y:S02]  /*242e0*/  STL.64 [R1+0x18c8], R20 ;  /* 0x0018c81401007387 */ /* 0x0001e40000100a00 */
[----:B0-----:R-:W-:-:S02]  /*242f0*/  IMAD.MOV.U32 R20, RZ, RZ, R2 ;  /* 0x000000ffff147224 */ /* 0x001fc400078e0002 */
[----:B------:R-:W-:Y:S01]  /*24300*/  IMAD.MOV.U32 R21, RZ, RZ, R0 ;  /* 0x000000ffff157224 */ /* 0x000fe200078e0000 */
[----:B------:R-:W2:Y:S01]  /*24310*/  LDL.LU R2, [R1+0x19d4] ;  /* 0x0019d40001027983 */ /* 0x000ea20000300800 */
[----:B------:R-:W3:Y:S11]  /*24320*/  LDL.LU R0, [R1+0x19d0] ;  /* 0x0019d00001007983 */ /* 0x000ef60000300800 */
[----:B------:R-:W-:Y:S03]  /*24330*/  @!UPT UIADD3 URZ, URZ, URZ, URZ ;  /* 0x0000003f3f3ff290 */ /* 0x000fe6000fffe03f */
[----:B------:R-:W-:Y:S01]  /*24340*/  STL.64 [R1+0x330], R8 ;  /* 0x0003300801007387 */ /* 0x000fe20000100a00 */
[----:B------:R0:W-:Y:S03]  /*24350*/  STL.64 [R1+0x338], R10 ;  /* 0x0003380a01007387 */ /* 0x0001e60000100a00 */
[----:B0-----:R-:W2:Y:S01]  /*24360*/  LDL.LU.64 R10, [R1+0x19c8] ;  /* 0x0019c800010a7983 */ /* 0x001ea20000300a00 */
[----:B------:R-:W2:Y:S02]  /*24370*/  LDL.LU.64 R8, [R1+0x19c0] ;  /* 0x0019c00001087983 */ /* 0x000ea40000300a00 */
[----:B----4-:R-:W-:Y:S02]  /*24380*/  STL.64 [R1+0x1940], R26 ;  /* 0x0019401a01007387 */ /* 0x010fe40000100a00 */
[----:B------:R0:W-:Y:S02]  /*24390*/  STL.64 [R1+0x1938], R24 ;  /* 0x0019381801007387 */ /* 0x0001e40000100a00 */
[----:B0-----:R-:W4:Y:S01]  /*243a0*/  LDL.LU R24, [R1+0x200] ;  /* 0x0002000001187983 */ /* 0x001f220000300800 */
[----:B------:R-:W4:Y:S01]  /*243b0*/  LDL.LU R25, [R1+0x204] ;  /* 0x0002040001197983 */ /* 0x000f220000300800 */
[----:B--2---:R-:W-:Y:S01]  /*243c0*/  HMMA.16816.F32 R4, R12, R8, R4 ;  /* 0x000000080c04723c */ /* 0x004fe20000001804 */
[----:B---3--:R-:W-:-:S02]  /*243d0*/  IMAD.MOV.U32 R26, RZ, RZ, R0 ;  /* 0x000000ffff1a7224 */ /* 0x008fc400078e0000 */
[----:B------:R-:W-:Y:S01]  /*243e0*/  IMAD.MOV.U32 R27, RZ, RZ, R2 ;  /* 0x000000ffff1b7224 */ /* 0x000fe200078e0002 */
[----:B------:R-:W2:Y:S01]  /*243f0*/  LDL.LU R0, [R1+0x19bc] ;  /* 0x0019bc0001007983 */ /* 0x000ea20000300800 */
[----:B------:R-:W3:Y:S11]  /*24400*/  LDL.LU R2, [R1+0x19b8] ;  /* 0x0019b80001027983 */ /* 0x000ef60000300800 */
[----:B------:R-:W-:Y:S07]  /*24410*/  @!UPT UIADD3 URZ, URZ, URZ, URZ ;  /* 0x0000003f3f3ff290 */ /* 0x000fee000fffe03f */
[----:B------:R0:W-:Y:S01]  /*24420*/  STL.64 [R1+0x320], R4 ;  /* 0x0003200401007387 */ /* 0x0001e20000100a00 */
[----:B------:R-:W-:Y:S03]  /*24430*/  STL.64 [R1+0x328], R6 ;  /* 0x0003280601007387 */ /* 0x000fe60000100a00 */
[----:B0-----:R-:W4:Y:S01]  /*24440*/  LDL.LU.64 R4, [R1+0x19b0] ;  /* 0x0019b00001047983 */ /* 0x001f220000300a00 */
[----:B------:R-:W-:Y:S02]  /*24450*/  STL.64 [R1+0x1930], R10 ;  /* 0x0019300a01007387 */ /* 0x000fe40000100a00 */
[----:B------:R0:W-:Y:S02]  /*24460*/  STL.64 [R1+0x1928], R8 ;  /* 0x0019280801007387 */ /* 0x0001e40000100a00 */
[----:B0-----:R-:W4:Y:S01]  /*24470*/  LDL.LU R8, [R1+0x260] ;  /* 0x0002600001087983 */ /* 0x001f220000300800 */
[----:B------:R-:W4:Y:S02]  /*24480*/  LDL.LU R9, [R1+0x264] ;  /* 0x0002640001097983 */ /* 0x000f240000300800 */
[----:B--2---:R-:W-:-:S02]  /*24490*/  IMAD.MOV.U32 R11, RZ, RZ, R0 ;  /* 0x000000ffff0b7224 */ /* 0x004fc400078e0000 */
[----:B---3--:R-:W-:-:S07]  /*244a0*/  IMAD.MOV.U32 R10, RZ, RZ, R2 ;  /* 0x000000ffff0a7224 */ /* 0x008fce00078e0002 */
[----:B----4-:R-:W-:Y:S11]  /*244b0*/  HMMA.16816.F32 R8, R12, R4, R8 ;  /* 0x000000040c08723c */ /* 0x010ff60000001808 */
[----:B------:R-:W-:Y:S11]  /*244c0*/  @!UPT UIADD3 URZ, URZ, URZ, URZ ;  /* 0x0000003f3f3ff290 */ /* 0x000ff6000fffe03f */
[----:B------:R-:W-:Y:S01]  /*244d0*/  @!UPT UIADD3 URZ, URZ, URZ, URZ ;  /* 0x0000003f3f3ff290 */ /* 0x000fe2000fffe03f */
[----:B------:R0:W-:Y:S01]  /*244e0*/  STL.64 [R1+0x290], R8 ;  /* 0x0002900801007387 */ /* 0x0001e20000100a00 */
[----:B------:R1:W-:Y:S02]  /*244f0*/  STL.64 [R1+0x298], R10 ;  /* 0x0002980a01007387 */ /* 0x0003e40000100a00 */
[----:B------:R-:W2:Y:S02]  /*24500*/  LDL.LU.64 R6, [R1+0x19a8] ;  /* 0x0019a80001067983 */ /* 0x000ea40000300a00 */
[----:B0-----:R-:W-:Y:S02]  /*24510*/  IMAD.MOV.U32 R9, RZ, RZ, R4 ;  /* 0x000000ffff097224 */ /* 0x001fe400078e0004 */
[----:B------:R-:W-:Y:S02]  /*24520*/  IMAD.MOV.U32 R8, RZ, RZ, R5 ;  /* 0x000000ffff087224 */ /* 0x000fe400078e0005 */
[----:B------:R-:W2:Y:S01]  /*24530*/  LDL.LU.64 R4, [R1+0x19a0] ;  /* 0x0019a00001047983 */ /* 0x000ea20000300a00 */
[----:B-1----:R-:W-:-:S02]  /*24540*/  IMAD.MOV.U32 R11, RZ, RZ, R16 ;  /* 0x000000ffff0b7224 */ /* 0x002fc400078e0010 */
[----:B------:R-:W-:Y:S02]  /*24550*/  IMAD.MOV.U32 R10, RZ, RZ, R17 ;  /* 0x000000ffff0a7224 */ /* 0x000fe400078e0011 */
[----:B------:R-:W3:Y:S01]  /*24560*/  LDL.LU.64 R18, [R1+0x1998] ;  /* 0x0019980001127983 */ /* 0x000ee20000300a00 */
[C---:B--2---:R-:W-:Y:S01]  /*24570*/  HMMA.16816.F32 R4, R12.reuse, R16, R4 ;  /* 0x000000100c04723c */ /* 0x044fe20000001804 */
[----:B------:R-:W3:Y:S11]  /*24580*/  LDL.LU.64 R16, [R1+0x1990] ;  /* 0x0019900001107983 */ /* 0x000ef60000300a00 */
[----:B------:R-:W-:Y:S11]  /*24590*/  @!UPT UIADD3 URZ, URZ, URZ, URZ ;  /* 0x0000003f3f3ff290 */ /* 0x000ff6000fffe03f */
[----:B------:R0:W-:Y:S01]  /*245a0*/  STL.64 [R1+0x310], R4 ;  /* 0x0003100401007387 */ /* 0x0001e20000100a00 */
[----:B------:R-:W-:Y:S02]  /*245b0*/  IMAD.MOV.U32 R2, RZ, RZ, R6 ;  /* 0x000000ffff027224 */ /* 0x000fe400078e0006 */
[----:B------:R-:W-:Y:S02]  /*245c0*/  IMAD.MOV.U32 R0, RZ, RZ, R7 ;  /* 0x000000ffff007224 */ /* 0x000fe400078e0007 */
[----:B------:R-:W2:Y:S04]  /*245d0*/  LDL.LU.64 R6, [R1+0x1988] ;  /* 0x0019880001067983 */ /* 0x000ea80000300a00 */
[----:B0-----:R-:W4:Y:S01]  /*245e0*/  LDL.LU.64 R4, [R1+0x1980] ;  /* 0x0019800001047983 */ /* 0x001f220000300a00 */
[C---:B---3--:R-:W-:Y:S11]  /*245f0*/  HMMA.16816.F32 R16, R12.reuse, R20, R16 ;  /* 0x000000140c10723c */ /* 0x048ff60000001810 */
[----:B------:R-:W-:Y:S11]  /*24600*/  @!UPT UIADD3 URZ, URZ, URZ, URZ ;  /* 0x0000003f3f3ff290 */ /* 0x000ff6000fffe03f */
[----:B------:R-:W-:Y:S01]  /*24610*/  @!UPT UIADD3 URZ, URZ, URZ, URZ ;  /* 0x0000003f3f3ff290 */ /* 0x000fe2000fffe03f */
[----:B------:R-:W-:Y:S01]  /*24620*/  STL.64 [R1+0x2e0], R16 ;  /* 0x0002e01001007387 */ /* 0x000fe20000100a00 */
[----:B------:R0:W-:Y:S01]  /*24630*/  STL.64 [R1+0x2e8], R18 ;  /* 0x0002e81201007387 */ /* 0x0001e20000100a00 */
[----:B----4-:R-:W-:Y:S02]  /*24640*/  HMMA.16816.F32 R12, R12, R4, R24 ;  /* 0x000000040c0c723c */ /* 0x010fe40000001818 */
[----:B0-----:R-:W3:Y:S01]  /*24650*/  LDL.LU.64 R18, [R1+0x1978] ;  /* 0x0019780001127983 */ /* 0x001ee20000300a00 */
[----:B------:R-:W3:Y:S02]  /*24660*/  LDL.LU.64 R16, [R1+0x1970] ;  /* 0x0019700001107983 */ /* 0x000ee40000300a00 */
[----:B------:R0:W-:Y:S02]  /*24670*/  STL.64 [R1+0x18e8], R20 ;  /* 0x0018e81401007387 */ /* 0x0001e40000100a00 */
[----:B0-----:R-:W-:Y:S02]  /*24680*/  IMAD.MOV.U32 R20, RZ, RZ, R11 ;  /* 0x000000ffff147224 */ /* 0x001fe400078e000b */
[----:B------:R-:W-:-:S05]  /*24690*/  IMAD.MOV.U32 R21, RZ, RZ, R10 ;  /* 0x000000ffff157224 */ /* 0x000fca00078e000a */
[----:B------:R0:W-:Y:S02]  /*246a0*/  STL.64 [R1+0x1900], R20 ;  /* 0x0019001401007387 */ /* 0x0001e40000100a00 */
[----:B0-----:R-:W-:Y:S02]  /*246b0*/  IMAD.MOV.U32 R20, RZ, RZ, R9 ;  /* 0x000000ffff147224 */ /* 0x001fe400078e0009 */
[----:B------:R-:W-:-:S05]  /*246c0*/  IMAD.MOV.U32 R21, RZ, RZ, R8 ;  /* 0x000000ffff157224 */ /* 0x000fca00078e0008 */
[----:B------:R-:W-:Y:S01]  /*246d0*/  STL.64 [R1+0x1918], R20 ;  /* 0x0019181401007387 */ /* 0x000fe20000100a00 */
[----:B------:R-:W4:Y:S02]  /*246e0*/  LDL.LU R8, [R1+0x1b0] ;  /* 0x0001b00001087983 */ /* 0x000f240000300800 */
[----:B------:R-:W-:Y:S02]  /*246f0*/  STL.64 [R1+0x2d0], R12 ;  /* 0x0002d00c01007387 */ /* 0x000fe40000100a00 */
[----:B------:R-:W-:Y:S01]  /*24700*/  STL.64 [R1+0x2d8], R14 ;  /* 0x0002d80e01007387 */ /* 0x000fe20000100a00 */
[----:B------:R-:W4:Y:S01]  /*24710*/  LDL.LU R9, [R1+0x1b4] ;  /* 0x0001b40001097983 */ /* 0x000f220000300800 */
[----:B------:R-:W2:Y:S02]  /*24720*/  LDL.LU R10, [R1+0x1b8] ;  /* 0x0001b800010a7983 */ /* 0x000ea40000300800 */
[----:B------:R-:W2:Y:S02]  /*24730*/  LDL.LU R11, [R1+0x1bc] ;  /* 0x0001bc00010b7983 */ /* 0x000ea40000300800 */
[----:B------:R-:W-:-:S02]  /*24740*/  IMAD.MOV.U32 R24, RZ, RZ, R28 ;  /* 0x000000ffff187224 */ /* 0x000fc400078e001c */
[----:B------:R-:W-:Y:S01]  /*24750*/  IMAD.MOV.U32 R25, RZ, RZ, R3 ;  /* 0x000000ffff197224 */ /* 0x000fe200078e0003 */
[----:B--2---:R-:W-:Y:S01]  /*24760*/  STL.64 [R1+0x1950], R10 ;  /* 0x0019500a01007387 */ /* 0x004fe20000100a00 */
[----:B----4-:R0:W-:Y:S02]  /*24770*/  STL.64 [R1+0x1948], R8 ;  /* 0x0019480801007387 */ /* 0x0101e40000100a00 */
[----:B------:R-:W2:Y:S02]  /*24780*/  LDL.LU R28, [R1+0x196c] ;  /* 0x00196c00011c7983 */ /* 0x000ea40000300800 */
[----:B------:R-:W4:Y:S01]  /*24790*/  LDL.LU R3, [R1+0x1968] ;  /* 0x0019680001037983 */ /* 0x000f220000300800 */
[----:B------:R1:W-:Y:S04]  /*247a0*/  STL.64 [R1+0x1958], R24 ;  /* 0x0019581801007387 */ /* 0x0003e80000100a00 */
[----:B0-----:R-:W2:Y:S01]  /*247b0*/  LDL.LU R8, [R1+0x1d0] ;  /* 0x0001d00001087983 */ /* 0x001ea20000300800 */
[----:B------:R-:W2:Y:S02]  /*247c0*/  LDL.LU R9, [R1+0x1d4] ;  /* 0x0001d40001097983 */ /* 0x000ea40000300800 */
[----:B------:R-:W2:Y:S02]  /*247d0*/  LDL.LU R10, [R1+0x1d8] ;  /* 0x0001d800010a7983 */ /* 0x000ea40000300800 */
[----:B------:R-:W2:Y:S01]  /*247e0*/  LDL.LU R11, [R1+0x1dc] ;  /* 0x0001dc00010b7983 */ /* 0x000ea20000300800 */
[----:B-1----:R-:W3:Y:S01]  /*247f0*/  LDL.LU R24, [R1+0x1e0] ;  /* 0x0001e00001187983 */ /* 0x002ee20000300800 */
[----:B------:R-:W3:Y:S02]  /*24800*/  LDL.LU R25, [R1+0x1e4] ;  /* 0x0001e40001197983 */ /* 0x000ee40000300800 */
[----:B------:R-:W3:Y:S02]  /*24810*/  LDL.LU R26, [R1+0x1e8] ;  /* 0x0001e800011a7983 */ /* 0x000ee40000300800 */
[----:B------:R-:W3:Y:S01]  /*24820*/  LDL.LU R27, [R1+0x1ec] ;  /* 0x0001ec00011b7983 */ /* 0x000ee20000300800 */
[----:B------:R-:W2:Y:S01]  /*24830*/  LDL.LU R20, [R1+0x1a0] ;  /* 0x0001a00001147983 */ /* 0x000ea20000300800 */
[----:B------:R-:W2:Y:S02]  /*24840*/  LDL.LU R21, [R1+0x1a4] ;  /* 0x0001a40001157983 */ /* 0x000ea40000300800 */
[----:B------:R-:W2:Y:S02]  /*24850*/  LDL.LU R22, [R1+0x1a8] ;  /* 0x0001a80001167983 */ /* 0x000ea40000300800 */
[----:B------:R-:W2:Y:S01]  /*24860*/  LDL.LU R23, [R1+0x1ac] ;  /* 0x0001ac0001177983 */ /* 0x000ea20000300800 */
[----:B------:R-:W-:Y:S01]  /*24870*/  STL.64 [R1+0x18e0], R6 ;  /* 0x0018e00601007387 */ /* 0x000fe20000100a00 */
        /* <DEDUP_REMOVED lines=19> */
[----:B----4-:R-:W-:-:S02]  /*249b0*/  IMAD.MOV.U32 R14, RZ, RZ, R3 ;  /* 0x000000ffff0e7224 */ /* 0x010fc400078e0003 */
[----:B------:R-:W-:Y:S01]  /*249c0*/  IMAD.MOV.U32 R15, RZ, RZ, R28 ;  /* 0x000000ffff0f7224 */ /* 0x000fe200078e001c */
[----:B------:R-:W4:Y:S01]  /*249d0*/  LDL.LU R3, [R1+0x1964] ;  /* 0x0019640001037983 */ /* 0x000f220000300800 */
[----:B------:R-:W3:Y:S03]  /*249e0*/  LDL.LU R28, [R1+0x1960] ;  /* 0x00196000011c7983 */ /* 0x000ee60000300800 */
[----:B------:R-:W-:Y:S04]  /*249f0*/  STL.64 [R1+0x18a8], R14 ;  /* 0x0018a80e01007387 */ /* 0x000fe80000100a00 */
[----:B--2---:R0:W-:Y:S04]  /*24a00*/  STL.64 [R1+0x18a0], R12 ;  /* 0x0018a00c01007387 */ /* 0x0041e80000100a00 */
[----:B0-----:R-:W3:Y:S01]  /*24a10*/  LDL.LU.64 R12, [R1+0xf0] ;  /* 0x0000f000010c7983 */ /* 0x001ee20000300a00 */
[----:B------:R-:W2:Y:S01]  /*24a20*/  LDL.64 R14, [R1+0xf8] ;  /* 0x0000f800010e7983 */ /* 0x000ea20000100a00 */
[C---:B---3--:R-:W-:Y:S11]  /*24a30*/  HMMA.16816.F32 R24, R16.reuse, R12, R24 ;  /* 0x0000000c1018723c */ /* 0x048ff60000001818 */
[----:B------:R-:W-:Y:S11]  /*24a40*/  @!UPT UIADD3 URZ, URZ, URZ, URZ ;  /* 0x0000003f3f3ff290 */ /* 0x000ff6000fffe03f */
[----:B------:R-:W-:Y:S01]  /*24a50*/  @!UPT UIADD3 URZ, URZ, URZ, URZ ;  /* 0x0000003f3f3ff290 */ /* 0x000fe2000fffe03f */
[----:B------:R0:W-:Y:S01]  /*24a60*/  STL.64 [R1+0x2c0], R24 ;  /* 0x0002c01801007387 */ /* 0x0001e20000100a00 */
[----:B------:R1:W-:Y:S03]  /*24a70*/  STL.64 [R1+0x2c8], R26 ;  /* 0x0002c81a01007387 */ /* 0x0003e60000100a00 */
[----:B0-----:R-:W1:Y:S02]  /*24a80*/  LDL.LU.64 R24, [R1+0x1958] ;  /* 0x0019580001187983 */ /* 0x001e640000300a00 */
[C---:B-1----:R-:W-:Y:S02]  /*24a90*/  HMMA.16816.F32 R24, R16.reuse, R24, R8 ;  /* 0x000000181018723c */ /* 0x042fe40000001808 */
[----:B------:R-:W3:Y:S01]  /*24aa0*/  LDL.LU.64 R10, [R1+0x1950] ;  /* 0x00195000010a7983 */ /* 0x000ee20000300a00 */
[----:B------:R-:W3:Y:S11]  /*24ab0*/  LDL.LU.64 R8, [R1+0x1948] ;  /* 0x0019480001087983 */ /* 0x000ef60000300a00 */
[----:B------:R-:W-:Y:S09]  /*24ac0*/  @!UPT UIADD3 URZ, URZ, URZ, URZ ;  /* 0x0000003f3f3ff290 */ /* 0x000ff2000fffe03f */
[----:B------:R-:W-:Y:S01]  /*24ad0*/  STL.64 [R1+0x2b0], R24 ;  /* 0x0002b01801007387 */ /* 0x000fe20000100a00 */
[----:B------:R0:W-:Y:S03]  /*24ae0*/  STL.64 [R1+0x2b8], R26 ;  /* 0x0002b81a01007387 */ /* 0x0001e60000100a00 */
[----:B0-----:R-:W2:Y:S01]  /*24af0*/  LDL.LU.64 R26, [R1+0x1940] ;  /* 0x00194000011a7983 */ /* 0x001ea20000300a00 */
[----:B------:R-:W3:Y:S02]  /*24b00*/  LDL.LU.64 R24, [R1+0x1938] ;  /* 0x0019380001187983 */ /* 0x000ee40000300a00 */
[----:B---3--:R-:W-:Y:S11]  /*24b10*/  HMMA.16816.F32 R8, R16, R24, R8 ;  /* 0x000000181008723c */ /* 0x008ff60000001808 */
[----:B------:R-:W-:Y:S11]  /*24b20*/  @!UPT UIADD3 URZ, URZ, URZ, URZ ;  /* 0x0000003f3f3ff290 */ /* 0x000ff6000fffe03f */
[----:B------:R-:W-:Y:S01]  /*24b30*/  @!UPT UIADD3 URZ, URZ, URZ, URZ ;  /* 0x0000003f3f3ff290 */ /* 0x000fe2000fffe03f */
[----:B------:R-:W-:Y:S01]  /*24b40*/  STL.64 [R1+0x2a0], R8 ;  /* 0x0002a00801007387 */ /* 0x000fe20000100a00 */
[----:B------:R0:W-:Y:S03]  /*24b50*/  STL.64 [R1+0x2a8], R10 ;  /* 0x0002a80a01007387 */ /* 0x0001e60000100a00 */
[----:B0-----:R-:W3:Y:S01]  /*24b60*/  LDL.LU.64 R10, [R1+0x1930] ;  /* 0x00193000010a7983 */ /* 0x001ee20000300a00 */
[----:B------:R-:W3:Y:S02]  /*24b70*/  LDL.LU.64 R8, [R1+0x1928] ;  /* 0x0019280001087983 */ /* 0x000ee40000300a00 */
[----:B--2---:R0:W-:Y:S02]  /*24b80*/  STL.64 [R1+0x18b0], R26 ;  /* 0x0018b01a01007387 */ /* 0x0041e40000100a00 */
[----:B------:R-:W2:Y:S01]  /*24b90*/  LDL.LU R24, [R1+0x130] ;  /* 0x0001300001187983 */ /* 0x000ea20000300800 */
[----:B------:R-:W2:Y:S01]  /*24ba0*/  LDL.LU R25, [R1+0x134] ;  /* 0x0001340001197983 */ /* 0x000ea20000300800 */
[----:B0-----:R-:W-:-:S03]  /*24bb0*/  IMAD.MOV.U32 R26, RZ, RZ, R28 ;  /* 0x000000ffff1a7224 */ /* 0x001fc600078e001c */
[----:B------:R-:W2:Y:S01]  /*24bc0*/  LDL.LU R28, [R1+0x1920] ;  /* 0x00192000011c7983 */ /* 0x000ea20000300800 */
        /* <DEDUP_REMOVED lines=10> */
[----:B------:R0:W-:Y:S01]  /*24c70*/  STL.64 [R1+0x270], R20 ;  /* 0x0002701401007387 */ /* 0x0001e20000100a00 */
[----:B------:R3:W-:Y:S03]  /*24c80*/  STL.64 [R1+0x278], R22 ;  /* 0x0002781601007387 */ /* 0x0007e60000100a00 */
[----:B0-----:R-:W3:Y:S02]  /*24c90*/  LDL.LU.64 R20, [R1+0x1900] ;  /* 0x0019000001147983 */ /* 0x001ee40000300a00 */
[----:B---3--:R-:W-:Y:S02]  /*24ca0*/  HMMA.16816.F32 R20, R16, R20, R4 ;  /* 0x000000141014723c */ /* 0x008fe40000001804 */
[----:B------:R-:W3:Y:S01]  /*24cb0*/  LDL.LU.64 R6, [R1+0x18f8] ;  /* 0x0018f80001067983 */ /* 0x000ee20000300a00 */
[----:B------:R-:W3:Y:S11]  /*24cc0*/  LDL.LU.64 R4, [R1+0x18f0] ;  /* 0x0018f00001047983 */ /* 0x000ef60000300a00 */
[----:B------:R-:W-:Y:S09]  /*24cd0*/  @!UPT UIADD3 URZ, URZ, URZ, URZ ;  /* 0x0000003f3f3ff290 */ /* 0x000ff2000fffe03f */
[----:B------:R0:W-:Y:S01]  /*24ce0*/  STL.64 [R1+0x260], R20 ;  /* 0x0002601401007387 */ /* 0x0001e20000100a00 */
[----:B------:R3:W-:Y:S03]  /*24cf0*/  STL [R1+0x268], R22 ;  /* 0x0002681601007387 */ /* 0x0007e60000100800 */
[----:B0-----:R-:W3:Y:S01]  /*24d00*/  LDL.LU.64 R20, [R1+0x18e8] ;  /* 0x0018e80001147983 */ /* 0x001ee20000300a00 */
[----:B----4-:R-:W-:Y:S02]  /*24d10*/  IMAD.MOV.U32 R27, RZ, RZ, R3 ;  /* 0x000000ffff1b7224 */ /* 0x010fe400078e0003 */
[----:B------:R-:W-:-:S05]  /*24d20*/  IMAD.MOV.U32 R3, RZ, RZ, R23 ;  /* 0x000000ffff037224 */ /* 0x000fca00078e0017 */
[----:B------:R-:W-:Y:S01]  /*24d30*/  STL [R1+0x175c], R3 ;  /* 0x00175c0301007387 */ /* 0x000fe20000100800 */
[C---:B---3--:R-:W-:Y:S03]  /*24d40*/  HMMA.16816.F32 R20, R16.reuse, R20, R4 ;  /* 0x000000141014723c */ /* 0x048fe60000001804 */
[----:B------:R-:W3:Y:S01]  /*24d50*/  LDL.LU.64 R6, [R1+0x18e0] ;  /* 0x0018e00001067983 */ /* 0x000ee20000300a00 */
[----:B------:R-:W4:Y:S11]  /*24d60*/  LDL.LU.64 R4, [R1+0x18d8] ;  /* 0x0018d80001047983 */ /* 0x000f360000300a00 */
[----:B------:R-:W-:Y:S08]  /*24d70*/  @!UPT UIADD3 URZ, URZ, URZ, URZ ;  /* 0x0000003f3f3ff290 */ /* 0x000ff0000fffe03f */
[----:B------:R-:W-:Y:S01]  /*24d80*/  STL.64 [R1+0x250], R20 ;  /* 0x0002501401007387 */ /* 0x000fe20000100a00 */
[----:B------:R0:W-:Y:S03]  /*24d90*/  STL.64 [R1+0x258], R22 ;  /* 0x0002581601007387 */ /* 0x0001e60000100a00 */
[----:B0-----:R-:W4:Y:S01]  /*24da0*/  LDL.LU.64 R22, [R1+0x18d0] ;  /* 0x0018d00001167983 */ /* 0x001f220000300a00 */
[----:B------:R-:W4:Y:S02]  /*24db0*/  LDL.LU.64 R20, [R1+0x18c8] ;  /* 0x0018c80001147983 */ /* 0x000f240000300a00 */
[----:B----4-:R-:W-:Y:S01]  /*24dc0*/  HMMA.16816.F32 R16, R16, R4, R20 ;  /* 0x000000041010723c */ /* 0x010fe20000001814 */
[----:B------:R-:W4:Y:S01]  /*24dd0*/  LDL.LU.64 R22, [R1+0x18c0] ;  /* 0x0018c00001167983 */ /* 0x000f220000300a00 */
[----:B------:R-:W4:Y:S02]  /*24de0*/  LDL.LU.64 R20, [R1+0x18b8] ;  /* 0x0018b80001147983 */ /* 0x000f240000300a00 */
[----:B---3--:R0:W-:Y:S02]  /*24df0*/  STL.64 [R1+0x1870], R6 ;  /* 0x0018700601007387 */ /* 0x0081e40000100a00 */
[----:B------:R-:W3:Y:S11]  /*24e00*/  LDL.LU R4, [R1+0x120] ;  /* 0x0001200001047983 */ /* 0x000ef60000300800 */
[----:B------:R-:W-:Y:S06]  /*24e10*/  @!UPT UIADD3 URZ, URZ, URZ, URZ ;  /* 0x0000003f3f3ff290 */ /* 0x000fec000fffe03f */
[----:B------:R-:W-:Y:S01]  /*24e20*/  STL.64 [R1+0x240], R16 ;  /* 0x0002401001007387 */ /* 0x000fe20000100a00 */
[----:B------:R1:W-:Y:S02]  /*24e30*/  STL.64 [R1+0x248], R18 ;  /* 0x0002481201007387 */ /* 0x0003e40000100a00 */
[----:B------:R-:W3:Y:S02]  /*24e40*/  LDL.LU R5, [R1+0x124] ;  /* 0x0001240001057983 */ /* 0x000ee40000300800 */
[----:B0-----:R-:W3:Y:S01]  /*24e50*/  LDL.LU R6, [R1+0x128] ;  /* 0x0001280001067983 */ /* 0x001ee20000300800 */
[----:B------:R-:W3:Y:S04]  /*24e60*/  LDL.LU R7, [R1+0x12c] ;  /* 0x00012c0001077983 */ /* 0x000ee80000300800 */
[----:B-1----:R-:W3:Y:S01]  /*24e70*/  LDL R18, [R1+0xa8] ;  /* 0x0000a80001127983 */ /* 0x002ee20000100800 */
[----:B--2---:R-:W-:-:S02]  /*24e80*/  IMAD.MOV.U32 R19, RZ, RZ, R28 ;  /* 0x000000ffff137224 */ /* 0x004fc400078e001c */
[----:B------:R-:W-:Y:S02]  /*24e90*/  IMAD.MOV.U32 R8, RZ, RZ, R14 ;  /* 0x000000ffff087224 */ /* 0x000fe400078e000e */
[----:B------:R-:W-:Y:S01]  /*24ea0*/  IMAD.MOV.U32 R3, RZ, RZ, R15 ;  /* 0x000000ffff037224 */ /* 0x000fe200078e000f */
[C---:B----4-:R-:W-:Y:S01]  /*24eb0*/  HMMA.16816.F32 R24, R20.reuse, R14, R24 ;  /* 0x0000000e1418723c */ /* 0x050fe20000001818 */
[----:B---3--:R0:W-:Y:S04]  /*24ec0*/  STL.64 [R1+0x1898], R18 ;  /* 0x0018981201007387 */ /* 0x0081e80000100a00 */
[----:B0-----:R-:W2:Y:S11]  /*24ed0*/  LDL.64 R18, [R1+0xd8] ;  /* 0x0000d80001127983 */ /* 0x001eb60000100a00 */
[----:B------:R-:W-:Y:S07]  /*24ee0*/  @!UPT UIADD3 URZ, URZ, URZ, URZ ;  /* 0x0000003f3f3ff290 */ /* 0x000fee000fffe03f */
[----:B------:R-:W-:Y:S02]  /*24ef0*/  STL.64 [R1+0x230], R24 ;  /* 0x0002301801007387 */ /* 0x000fe40000100a00 */
[----:B------:R0:W-:Y:S02]  /*24f00*/  STL.64 [R1+0x238], R26 ;  /* 0x0002381a01007387 */ /* 0x0001e40000100a00 */
[----:B0-----:R-:W3:Y:S01]  /*24f10*/  LDL.LU.64 R26, [R1+0x18b0] ;  /* 0x0018b000011a7983 */ /* 0x001ee20000300a00 */
[----:B------:R-:W3:Y:S02]  /*24f20*/  LDL.LU.64 R14, [R1+0x18a8] ;  /* 0x0018a800010e7983 */ /* 0x000ee40000300a00 */
[----:B------:R-:W3:Y:S01]  /*24f30*/  LDL.LU.64 R12, [R1+0x18a0] ;  /* 0x0018a000010c7983 */ /* 0x000ee20000300a00 */
[C---:B--2---:R-:W-:Y:S08]  /*24f40*/  HMMA.16816.F32 R4, R20.reuse, R18, R4 ;  /* 0x000000121404723c */ /* 0x044ff00000001804 */
[----:B---3--:R-:W-:Y:S11]  /*24f50*/  HMMA.16816.F32 R12, R20, R26, R12 ;  /* 0x0000001a140c723c */ /* 0x008ff6000000180c */
[----:B------:R-:W-:Y:S04]  /*24f60*/  @!UPT UIADD3 URZ, URZ, URZ, URZ ;  /* 0x0000003f3f3ff290 */ /* 0x000fe8000fffe03f */
[----:B------:R0:W-:Y:S01]  /*24f70*/  STL.64 [R1+0x220], R4 ;  /* 0x0002200401007387 */ /* 0x0001e20000100a00 */
[----:B------:R-:W-:Y:S02]  /*24f80*/  STL.64 [R1+0x228], R6 ;  /* 0x0002280601007387 */ /* 0x000fe40000100a00 */
[----:B0-----:R-:W-:-:S05]  /*24f90*/  IMAD.MOV.U32 R5, RZ, RZ, R18 ;  /* 0x000000ffff057224 */ /* 0x001fca00078e0012 */
[----:B------:R0:W-:Y:S01]  /*24fa0*/  STL.64 [R1+0x210], R12 ;  /* 0x0002100c01007387 */ /* 0x0001e20000100a00 */
[----:B------:R1:W-:Y:S02]  /*24fb0*/  STL [R1+0x218], R14 ;  /* 0x0002180e01007387 */ /* 0x0003e40000100800 */
[----:B------:R-:W2:Y:S02]  /*24fc0*/  LDL.LU R16, [R1+0x100] ;  /* 0x0001000001107983 */ /* 0x000ea40000300800 */
[----:B------:R-:W2:Y:S02]  /*24fd0*/  LDL.LU R17, [R1+0x104] ;  /* 0x0001040001117983 */ /* 0x000ea40000300800 */
[----:B------:R-:W-:Y:S01]  /*24fe0*/  IMAD.MOV.U32 R4, RZ, RZ, R19 ;  /* 0x000000ffff047224 */ /* 0x000fe200078e0013 */
[----:B------:R-:W2:Y:S01]  /*24ff0*/  LDL.LU R18, [R1+0x108] ;  /* 0x0001080001127983 */ /* 0x000ea20000300800 */
[----:B------:R-:W2:Y:S02]  /*25000*/  LDL.LU R19, [R1+0x10c] ;  /* 0x00010c0001137983 */ /* 0x000ea40000300800 */
[----:B------:R-:W-:Y:S02]  /*25010*/  STL.64 [R1+0x1820], R26 ;  /* 0x0018201a01007387 */ /* 0x000fe40000100a00 */
[----:B------:R-:W-:Y:S01]  /*25020*/  IMAD.MOV.U32 R28, RZ, RZ, R15 ;  /* 0x000000ffff1c7224 */ /* 0x000fe200078e000f */
[----:B0-----:R-:W3:Y:S01]  /*25030*/  LDL.LU R12, [R1+0x50] ;  /* 0x00005000010c7983 */ /* 0x001ee20000300800 */
[----:B------:R-:W3:Y:S02]  /*25040*/  LDL.LU R13, [R1+0x54] ;  /* 0x00005400010d7983 */ /* 0x000ee40000300800 */
[----:B-1----:R-:W4:Y:S02]  /*25050*/  LDL.LU R14, [R1+0x58] ;  /* 0x00005800010e7983 */ /* 0x002f240000300800 */
[----:B------:R-:W4:Y:S02]  /*25060*/  LDL.LU R15, [R1+0x5c] ;  /* 0x00005c00010f7983 */ /* 0x000f240000300800 */
[----:B----4-:R0:W-:Y:S01]  /*25070*/  STL.64 [R1+0x1880], R14 ;  /* 0x0018800e01007387 */ /* 0x0101e20000100a00 */
[----:B---3--:R1:W-:Y:S03]  /*25080*/  STL.64 [R1+0x1878], R12 ;  /* 0x0018780c01007387 */ /* 0x0083e60000100a00 */
[----:B0-----:R-:W3:Y:S04]  /*25090*/  LDL R14, [R1+0x98] ;  /* 0x00009800010e7983 */ /* 0x001ee80000100800 */
[----:B------:R-:W3:Y:S01]  /*250a0*/  LDL R15, [R1+0x9c] ;  /* 0x00009c00010f7983 */ /* 0x000ee20000100800 */
[----:B--2---:R-:W-:Y:S03]  /*250b0*/  HMMA.16816.F32 R16, R20, R10, R16 ;  /* 0x0000000a1410723c */ /* 0x004fe60000001810 */
[----:B---3--:R0:W-:Y:S01]  /*250c0*/  STL.64 [R1+0x1890], R14 ;  /* 0x0018900e01007387 */ /* 0x0081e20000100a00 */
[----:B-1----:R-:W2:Y:S02]  /*250d0*/  LDL.LU R12, [R1+0xe0] ;  /* 0x0000e000010c7983 */ /* 0x002ea40000300800 */
[----:B------:R-:W2:Y:S01]  /*250e0*/  LDL.LU R13, [R1+0xe4] ;  /* 0x0000e400010d7983 */ /* 0x000ea20000300800 */
[----:B0-----:R-:W2:Y:S01]  /*250f0*/  LDL.LU R14, [R1+0xe8] ;  /* 0x0000e800010e7983 */ /* 0x001ea20000300800 */
[----:B------:R-:W2:Y:S02]  /*25100*/  LDL.LU R15, [R1+0xec] ;  /* 0x0000ec00010f7983 */ /* 0x000ea40000300800 */
[----:B------:R-:W3:Y:S02]  /*25110*/  LDL.64 R6, [R1+0x88] ;  /* 0x0000880001067983 */ /* 0x000ee40000100a00 */
[----:B------:R-:W-:-:S02]  /*25120*/  IMAD.MOV.U32 R26, RZ, RZ, R5 ;  /* 0x000000ffff1a7224 */ /* 0x000fc400078e0005 */
[----:B------:R-:W-:Y:S01]  /*25130*/  IMAD.MOV.U32 R27, RZ, RZ, R4 ;  /* 0x000000ffff1b7224 */ /* 0x000fe200078e0004 */
[----:B---3--:R0:W-:Y:S01]  /*25140*/  STL.64 [R1+0x1888], R6 ;  /* 0x0018880601007387 */ /* 0x0081e20000100a00 */
[----:B------:R-:W3:Y:S02]  /*25150*/  LDL.LU R4, [R1+0x60] ;  /* 0x0000600001047983 */ /* 0x000ee40000300800 */
[----:B------:R-:W3:Y:S01]  /*25160*/  LDL.LU R5, [R1+0x64] ;  /* 0x0000640001057983 */ /* 0x000ee20000300800 */
[----:B0-----:R-:W3:Y:S01]  /*25170*/  LDL.LU R6, [R1+0x68] ;  /* 0x0000680001067983 */ /* 0x001ee20000300800 */
[----:B------:R-:W3:Y:S02]  /*25180*/  LDL.LU R7, [R1+0x6c] ;  /* 0x00006c0001077983 */ /* 0x000ee40000300800 */
[----:B------:R0:W-:Y:S02]  /*25190*/  STL.64 [R1+0x1838], R26 ;  /* 0x0018381a01007387 */ /* 0x0001e40000100a00 */
[----:B0-----:R-:W-:-:S02]  /*251a0*/  IMAD.MOV.U32 R26, RZ, RZ, R8 ;  /* 0x000000ffff1a7224 */ /* 0x001fc400078e0008 */
[----:B------:R-:W-:-:S05]  /*251b0*/  IMAD.MOV.U32 R27, RZ, RZ, R3 ;  /* 0x000000ffff1b7224 */ /* 0x000fca00078e0003 */
[----:B------:R0:W-:Y:S01]  /*251c0*/  STL.64 [R1+0x1868], R26 ;  /* 0x0018681a01007387 */ /* 0x0001e20000100a00 */
[----:B------:R-:W4:Y:S02]  /*251d0*/  LDL.LU R24, [R1+0x30] ;  /* 0x0000300001187983 */ /* 0x000f240000300800 */
[----:B------:R-:W4:Y:S01]  /*251e0*/  LDL.LU R25, [R1+0x34] ;  /* 0x0000340001197983 */ /* 0x000f220000300800 */
[----:B0-----:R-:W4:Y:S01]  /*251f0*/  LDL.LU R26, [R1+0x38] ;  /* 0x00003800011a7983 */ /* 0x001f220000300800 */
[----:B------:R-:W4:Y:S02]  /*25200*/  LDL.LU R27, [R1+0x3c] ;  /* 0x00003c00011b7983 */ /* 0x000f240000300800 */
[----:B------:R-:W-:Y:S02]  /*25210*/  STL [R1+0x16d8], R28 ;  /* 0x0016d81c01007387 */ /* 0x000fe40000100800 */
[----:B------:R-:W-:Y:S01]  /*25220*/  STL.64 [R1+0x200], R16 ;  /* 0x0002001001007387 */ /* 0x000fe20000100a00 */
[----:B------:R0:W-:Y:S04]  /*25230*/  STL.64 [R1+0x208], R18 ;  /* 0x0002081201007387 */ /* 0x0001e80000100a00 */
[----:B0-----:R-:W2:Y:S01]  /*25240*/  LDL.LU.64 R18, [R1+0x1898] ;  /* 0x0018980001127983 */ /* 0x001ea20000300a00 */
[----:B------:R0:W-:Y:S02]  /*25250*/  STL.64 [R1+0x1818], R10 ;  /* 0x0018180a01007387 */ /* 0x0001e40000100a00 */
[----:B------:R-:W2:Y:S02]  /*25260*/  LDL.LU R8, [R1] ;  /* 0x0000000001087983 */ /* 0x000ea40000300800 */
        /* <DEDUP_REMOVED lines=9> */
[C---:B------:R-:W-:Y:S11]  /*25300*/  HMMA.16816.F32 R12, R20.reuse, R18, R12 ;  /* 0x00000012140c723c */ /* 0x040ff6000000180c */
[----:B------:R-:W-:Y:S11]  /*25310*/  @!UPT UIADD3 URZ, URZ, URZ, URZ ;  /* 0x0000003f3f3ff290 */ /* 0x000ff6000fffe03f */
[----:B------:R-:W-:Y:S02]  /*25320*/  @!UPT UIADD3 URZ, URZ, URZ, URZ ;  /* 0x0000003f3f3ff290 */ /* 0x000fe4000fffe03f */
        /* <DEDUP_REMOVED lines=8> */
[----:B------:R0:W-:Y:S03]  /*253b0*/  STL [R1+0x1fc], R15 ;  /* 0x0001fc0f01007387 */ /* 0x0001e60000100800 */
[----:B0-----:R-:W3:Y:S01]  /*253c0*/  LDL.LU.64 R14, [R1+0x1890] ;  /* 0x00189000010e7983 */ /* 0x001ee20000300a00 */
[----:B------:R-:W-:Y:S01]  /*253d0*/  STL [R1+0x16dc], R28 ;  /* 0x0016dc1c01007387 */ /* 0x000fe20000100800 */
[C---:B---3--:R-:W-:Y:S02]  /*253e0*/  HMMA.16816.F32 R12, R20.reuse, R14, R4 ;  /* 0x0000000e140c723c */ /* 0x048fe40000001804 */
[----:B------:R-:W3:Y:S11]  /*253f0*/  LDL.LU.64 R6, [R1+0x1888] ;  /* 0x0018880001067983 */ /* 0x000ef60000300a00 */
[----:B------:R-:W-:Y:S10]  /*25400*/  @!UPT UIADD3 URZ, URZ, URZ, URZ ;  /* 0x0000003f3f3ff290 */ /* 0x000ff4000fffe03f */
[----:B------:R-:W-:Y:S01]  /*25410*/  STL.64 [R1+0x1e0], R12 ;  /* 0x0001e00c01007387 */ /* 0x000fe20000100a00 */
[----:B------:R0:W-:Y:S03]  /*25420*/  STL.64 [R1+0x1e8], R14 ;  /* 0x0001e80e01007387 */ /* 0x0001e60000100a00 */
[----:B0-----:R-:W3:Y:S01]  /*25430*/  LDL.LU.64 R14, [R1+0x1880] ;  /* 0x00188000010e7983 */ /* 0x001ee20000300a00 */
[----:B------:R-:W3:Y:S02]  /*25440*/  LDL.LU.64 R12, [R1+0x1878] ;  /* 0x00187800010c7983 */ /* 0x000ee40000300a00 */
[C---:B---3--:R-:W-:Y:S11]  /*25450*/  HMMA.16816.F32 R12, R20.reuse, R6, R12 ;  /* 0x00000006140c723c */ /* 0x048ff6000000180c */
[----:B------:R-:W-:Y:S11]  /*25460*/  @!UPT UIADD3 URZ, URZ, URZ, URZ ;  /* 0x0000003f3f3ff290 */ /* 0x000ff6000fffe03f */
[----:B------:R-:W-:Y:S01]  /*25470*/  @!UPT UIADD3 URZ, URZ, URZ, URZ ;  /* 0x0000003f3f3ff290 */ /* 0x000fe2000fffe03f */
[----:B------:R0:W-:Y:S01]  /*25480*/  STL.64 [R1+0x1d0], R12 ;  /* 0x0001d00c01007387 */ /* 0x0001e20000100a00 */
[----:B------:R-:W-:Y:S02]  /*25490*/  STL.64 [R1+0x1d8], R14 ;  /* 0x0001d80e01007387 */ /* 0x000fe40000100a00 */
[----:B0-----:R-:W-:Y:S02]  /*254a0*/  IMAD.MOV.U32 R13, RZ, RZ, R6 ;  /* 0x000000ffff0d7224 */ /* 0x001fe400078e0006 */
[----:B------:R-:W-:Y:S02]  /*254b0*/  IMAD.MOV.U32 R12, RZ, RZ, R7 ;  /* 0x000000ffff0c7224 */ /* 0x000fe400078e0007 */
[----:B------:R-:W4:Y:S02]  /*254c0*/  LDL.LU.64 R6, [R1+0x1870] ;  /* 0x0018700001067983 */ /* 0x000f240000300a00 */
[----:B----4-:R-:W-:Y:S02]  /*254d0*/  HMMA.16816.F32 R20, R20, R6, R24 ;  /* 0x000000061414723c */ /* 0x010fe40000001818 */
[----:B------:R-:W2:Y:S01]  /*254e0*/  LDL.LU.64 R26, [R1+0x1868] ;  /* 0x00186800011a7983 */ /* 0x000ea20000300a00 */
[----:B------:R-:W-:-:S02]  /*254f0*/  IMAD.MOV.U32 R28, RZ, RZ, R6 ;  /* 0x000000ffff1c7224 */ /* 0x000fc400078e0006 */
[----:B------:R-:W-:Y:S11]  /*25500*/  IMAD.MOV.U32 R3, RZ, RZ, R7 ;  /* 0x000000ffff037224 */ /* 0x000ff600078e0007 */
[----:B------:R-:W-:Y:S07]  /*25510*/  @!UPT UIADD3 URZ, URZ, URZ, URZ ;  /* 0x0000003f3f3ff290 */ /* 0x000fee000fffe03f */
[----:B------:R0:W-:Y:S01]  /*25520*/  STL.64 [R1+0x1b0], R20 ;  /* 0x0001b01401007387 */ /* 0x0001e20000100a00 */
[----:B------:R1:W-:Y:S02]  /*25530*/  STL.64 [R1+0x1b8], R22 ;  /* 0x0001b81601007387 */ /* 0x0003e40000100a00 */
[----:B------:R-:W2:Y:S02]  /*25540*/  LDL.LU.64 R6, [R1+0x1860] ;  /* 0x0018600001067983 */ /* 0x000ea40000300a00 */
[----:B------:R-:W2:Y:S01]  /*25550*/  LDL.LU.64 R4, [R1+0x1858] ;  /* 0x0018580001047983 */ /* 0x000ea20000300a00 */
[----:B0-----:R-:W3:Y:S01]  /*25560*/  LDL.LU R20, [R1+0x40] ;  /* 0x0000400001147983 */ /* 0x001ee20000300800 */
[----:B------:R-:W3:Y:S02]  /*25570*/  LDL.LU R21, [R1+0x44] ;  /* 0x0000440001157983 */ /* 0x000ee40000300800 */
[----:B-1----:R-:W3:Y:S02]  /*25580*/  LDL.LU R22, [R1+0x48] ;  /* 0x0000480001167983 */ /* 0x002ee40000300800 */
[----:B------:R-:W-:-:S02]  /*25590*/  IMAD.MOV.U32 R23, RZ, RZ, R29 ;  /* 0x000000ffff177224 */ /* 0x000fc400078e001d */
[----:B------:R-:W4:Y:S01]  /*255a0*/  LDL.LU R29, [R1+0x1850] ;  /* 0x00185000011d7983 */ /* 0x000f220000300800 */
[C---:B--2---:R-:W-:Y:S03]  /*255b0*/  HMMA.16816.F32 R24, R4.reuse, R26, R8 ;  /* 0x0000001a0418723c */ /* 0x044fe60000001808 */
[----:B------:R-:W2:Y:S01]  /*255c0*/  LDL.LU.64 R10, [R1+0x1848] ;  /* 0x00184800010a7983 */ /* 0x000ea20000300a00 */
[----:B------:R-:W2:Y:S11]  /*255d0*/  LDL.LU.64 R8, [R1+0x1840] ;  /* 0x0018400001087983 */ /* 0x000eb60000300a00 */
[----:B------:R-:W-:Y:S08]  /*255e0*/  @!UPT UIADD3 URZ, URZ, URZ, URZ ;  /* 0x0000003f3f3ff290 */ /* 0x000ff0000fffe03f */
        /* <DEDUP_REMOVED lines=18> */
[----:B------:R-:W2:Y:S11]  /*25710*/  LDL R27, [R1+0xfdc] ;  /* 0x000fdc00011b7983 */ /* 0x000eb60000100800 */
[----:B------:R-:W-:Y:S11]  /*25720*/  @!UPT UIADD3 URZ, URZ, URZ, URZ ;  /* 0x0000003f3f3ff290 */ /* 0x000ff6000fffe03f */
[----:B------:R-:W-:Y:S01]  /*25730*/  STL.64 [R1+0x160], R8 ;  /* 0x0001600801007387 */ /* 0x000fe20000100a00 */
[----:B------:R-:W-:Y:S02]  /*25740*/  STL.64 [R1+0x168], R10 ;  /* 0x0001680a01007387 */ /* 0x000fe40000100a00 */
[----:B----4-:R-:W0:Y:S02]  /*25750*/  LDSM.16.MT88.4 R8, [R29+0xa100] ;  /* 0x00a100001d08783b */ /* 0x010e240000004200 */
[----:B0-----:R-:W-:Y:S02]  /*25760*/  STL.64 [R1+0x17e0], R10 ;  /* 0x0017e00a01007387 */ /* 0x001fe40000100a00 */
[----:B------:R3:W-:Y:S02]  /*25770*/  STL.64 [R1+0x17d8], R8 ;  /* 0x0017d80801007387 */ /* 0x0007e40000100a00 */
[----:B---3--:R-:W-:Y:S01]  /*25780*/  HMMA.16816.F32 R8, R4, R18, R20 ;  /* 0x000000120408723c */ /* 0x008fe20000001814 */
[----:B------:R-:W-:Y:S01]  /*25790*/  STL.64 [R1+0x1800], R6 ;  /* 0x0018000601007387 */ /* 0x000fe20000100a00 */
[----:B------:R-:W-:Y:S03]  /*257a0*/  STL.64 [R1+0x17f8], R4 ;  /* 0x0017f80401007387 */ /* 0x000fe60000100a00 */
[----:B------:R-:W-:Y:S11]  /*257b0*/  LDSM.16.MT88.4 R16, [R29+0xc000] ;  /* 0x00c000001d10783b */ /* 0x000ff60000004200 */
[----:B------:R-:W-:Y:S07]  /*257c0*/  @!UPT UIADD3 URZ, URZ, URZ, URZ ;  /* 0x0000003f3f3ff290 */ /* 0x000fee000fffe03f */
[----:B------:R0:W-:Y:S01]  /*257d0*/  STL.64 [R1+0x150], R8 ;  /* 0x0001500801007387 */ /* 0x0001e20000100a00 */
[----:B------:R1:W-:Y:S03]  /*257e0*/  STL.64 [R1+0x158], R10 ;  /* 0x0001580a01007387 */ /* 0x0003e60000100a00 */
[----:B0-----:R-:W3:Y:S01]  /*257f0*/  LDL.LU R8, [R1+0x300] ;  /* 0x0003000001087983 */ /* 0x001ee20000300800 */
[----:B------:R-:W3:Y:S02]  /*25800*/  LDL.LU R9, [R1+0x304] ;  /* 0x0003040001097983 */ /* 0x000ee40000300800 */
[----:B-1----:R-:W4:Y:S02]  /*25810*/  LDL.LU R10, [R1+0x308] ;  /* 0x00030800010a7983 */ /* 0x002f240000300800 */
[----:B------:R-:W4:Y:S02]  /*25820*/  LDL.LU R11, [R1+0x30c] ;  /* 0x00030c00010b7983 */ /* 0x000f240000300800 */
[----:B------:R-:W-:-:S02]  /*25830*/  IMAD.MOV.U32 R22, RZ, RZ, R13 ;  /* 0x000000ffff167224 */ /* 0x000fc400078e000d */
[----:B------:R-:W-:Y:S02]  /*25840*/  IMAD.MOV.U32 R23, RZ, RZ, R12 ;  /* 0x000000ffff177224 */ /* 0x000fe400078e000c */
[----:B------:R-:W0:Y:S04]  /*25850*/  LDSM.16.MT88.4 R12, [R29+0xa180] ;  /* 0x00a180001d0c783b */ /* 0x000e280000004200 */
[----:B--2---:R-:W1:Y:S04]  /*25860*/  LDSM.16.M88.4 R4, [R27+0x10080] ;  /* 0x010080001b04783b */ /* 0x004e680000000200 */
[----:B----4-:R2:W-:Y:S01]  /*25870*/  STL.64 [R1+0x17f0], R10 ;  /* 0x0017f00a01007387 */ /* 0x0105e20000100a00 */
[----:B---3--:R-:W-:Y:S03]  /*25880*/  STL.64 [R1+0x17e8], R8 ;  /* 0x0017e80801007387 */ /* 0x008fe60000100a00 */
[----:B--2---:R-:W2:Y:S01]  /*25890*/  LDL.LU.64 R10, [R1+0x98] ;  /* 0x00009800010a7983 */ /* 0x004ea20000300a00 */
[----:B0-----:R-:W-:Y:S02]  /*258a0*/  STL.64 [R1+0x1750], R14 ;  /* 0x0017500e01007387 */ /* 0x001fe40000100a00 */
[----:B------:R0:W-:Y:S02]  /*258b0*/  STL.64 [R1+0x1748], R12 ;  /* 0x0017480c01007387 */ /* 0x0001e40000100a00 */
[----:B0-----:R-:W3:Y:S01]  /*258c0*/  LDL.LU R12, [R1+0x1c0] ;  /* 0x0001c000010c7983 */ /* 0x001ee20000300800 */
[----:B------:R-:W3:Y:S02]  /*258d0*/  LDL.LU R13, [R1+0x1c4] ;  /* 0x0001c400010d7983 */ /* 0x000ee40000300800 */
[----:B------:R-:W3:Y:S02]  /*258e0*/  LDL.LU R14, [R1+0x1c8] ;  /* 0x0001c800010e7983 */ /* 0x000ee40000300800 */
[----:B------:R-:W3:Y:S01]  /*258f0*/  LDL.LU R15, [R1+0x1cc] ;  /* 0x0001cc00010f7983 */ /* 0x000ee20000300800 */
[----:B------:R-:W-:Y:S01]  /*25900*/  STL.64 [R1+0x16b0], R18 ;  /* 0x0016b01201007387 */ /* 0x000fe20000100a00 */
[----:B------:R-:W-:Y:S02]  /*25910*/  STL.64 [R1+0x16a8], R16 ;  /* 0x0016a81001007387 */ /* 0x000fe40000100a00 */
[----:B-1----:R-:W-:Y:S02]  /*25920*/  STL.64 [R1+0x60], R4 ;  /* 0x0000600401007387 */ /* 0x002fe40000100a00 */
[----:B------:R0:W-:Y:S02]  /*25930*/  STL.64 [R1+0x68], R6 ;  /* 0x0000680601007387 */ /* 0x0001e40000100a00 */
[----:B0-----:R-:W3:Y:S01]  /*25940*/  LDL.LU.64 R6, [R1+0x1800] ;  /* 0x0018000001067983 */ /* 0x001ee20000300a00 */
[----:B------:R-:W3:Y:S02]  /*25950*/  LDL.LU.64 R4, [R1+0x17f8] ;  /* 0x0017f80001047983 */ /* 0x000ee40000300a00 */
[----:B------:R-:W-:-:S02]  /*25960*/  IMAD.MOV.U32 R18, RZ, RZ, R28 ;  /* 0x000000ffff127224 */ /* 0x000fc400078e001c */
[----:B------:R-:W-:Y:S02]  /*25970*/  IMAD.MOV.U32 R19, RZ, RZ, R3 ;  /* 0x000000ffff137224 */ /* 0x000fe400078e0003 */
[----:B--2---:R-:W-:Y:S02]  /*25980*/  IMAD.MOV.U32 R21, RZ, RZ, R10 ;  /* 0x000000ffff157224 */ /* 0x004fe400078e000a */
[----:B------:R-:W-:Y:S01]  /*25990*/  IMAD.MOV.U32 R20, RZ, RZ, R11 ;  /* 0x000000ffff147224 */ /* 0x000fe200078e000b */
[----:B---3--:R-:W-:Y:S01]  /*259a0*/  HMMA.16816.F32 R12, R4, R10, R12 ;  /* 0x0000000a040c723c */ /* 0x008fe2000000180c */
[----:B------:R-:W-:Y:S11]  /*259b0*/  LDSM.16.M88.4 R8, [R27+0x11080] ;  /* 0x011080001b08783b */ /* 0x000ff60000000200 */
[----:B------:R-:W-:Y:S11]  /*259c0*/  @!UPT UIADD3 URZ, URZ, URZ, URZ ;  /* 0x0000003f3f3ff290 */ /* 0x000ff6000fffe03f */
[----:B------:R-:W-:Y:S01]  /*259d0*/  STL.64 [R1+0x140], R12 ;  /* 0x0001400c01007387 */ /* 0x000fe20000100a00 */
[----:B------:R-:W-:Y:S02]  /*259e0*/  STL.64 [R1+0x148], R14 ;  /* 0x0001480e01007387 */ /* 0x000fe40000100a00 */
[----:B------:R-:W0:Y:S02]  /*259f0*/  LDSM.16.M88.4 R12, [R27+0x10880] ;  /* 0x010880001b0c783b */ /* 0x000e240000000200 */
[----:B0-----:R0:W-:Y:S02]  /*25a00*/  STL.64 [R1+0x50], R12 ;  /* 0x0000500c01007387 */ /* 0x0011e40000100a00 */
[----:B------:R1:W-:Y:S02]  /*25a10*/  STL.64 [R1+0x58], R14 ;  /* 0x0000580e01007387 */ /* 0x0003e40000100a00 */
[----:B0-----:R-:W2:Y:S01]  /*25a20*/  LDL.LU R12, [R1+0x350] ;  /* 0x00035000010c7983 */ /* 0x001ea20000300800 */
[----:B------:R-:W-:Y:S02]  /*25a30*/  STL.64 [R1+0x40], R8 ;  /* 0x0000400801007387 */ /* 0x000fe40000100a00 */
[----:B------:R-:W-:Y:S02]  /*25a40*/  STL.64 [R1+0x48], R10 ;  /* 0x0000480a01007387 */ /* 0x000fe40000100a00 */
[----:B------:R-:W0:Y:S04]  /*25a50*/  LDSM.16.M88.4 R8, [R27+0x11880] ;  /* 0x011880001b08783b */ /* 0x000e280000000200 */
[----:B------:R-:W2:Y:S01]  /*25a60*/  LDL.LU R13, [R1+0x354] ;  /* 0x00035400010d7983 */ /* 0x000ea20000300800 */
[----:B-1----:R-:W2:Y:S02]  /*25a70*/  LDL.LU R14, [R1+0x358] ;  /* 0x00035800010e7983 */ /* 0x002ea40000300800 */
[----:B------:R-:W2:Y:S01]  /*25a80*/  LDL.LU R15, [R1+0x35c] ;  /* 0x00035c00010f7983 */ /* 0x000ea20000300800 */
[----:B0-----:R-:W-:Y:S01]  /*25a90*/  STL.64 [R1+0x30], R8 ;  /* 0x0000300801007387 */ /* 0x001fe20000100a00 */
[----:B------:R-:W-:-:S02]  /*25aa0*/  IMAD.MOV.U32 R17, RZ, RZ, R8 ;  /* 0x000000ffff117224 */ /* 0x000fc400078e0008 */
[----:B------:R-:W-:Y:S02]  /*25ab0*/  STL.64 [R1+0x38], R10 ;  /* 0x0000380a01007387 */ /* 0x000fe40000100a00 */
[----:B------:R-:W-:Y:S02]  /*25ac0*/  IMAD.MOV.U32 R16, RZ, RZ, R9 ;  /* 0x000000ffff107224 */ /* 0x000fe400078e0009 */
[----:B------:R-:W0:Y:S04]  /*25ad0*/  LDSM.16.M88.4 R8, [R27+0x12080] ;  /* 0x012080001b08783b */ /* 0x000e280000000200 */
[----:B------:R-:W-:Y:S01]  /*25ae0*/  STL [R1+0x1760], R16 ;  /* 0x0017601001007387 */ /* 0x000fe20000100800 */
[----:B------:R-:W-:Y:S03]  /*25af0*/  STL [R1+0x1758], R17 ;  /* 0x0017581101007387 */ /* 0x000fe60000100800 */
[----:B0-----:R-:W-:Y:S01]  /*25b00*/  STL.64 [R1+0x20], R8 ;  /* 0x0000200801007387 */ /* 0x001fe20000100a00 */
[----:B------:R-:W-:Y:S02]  /*25b10*/  STL.64 [R1+0x28], R10 ;  /* 0x0000280a01007387 */ /* 0x000fe40000100a00 */
[----:B------:R-:W-:-:S02]  /*25b20*/  IMAD.MOV.U32 R28, RZ, RZ, R9 ;  /* 0x000000ffff1c7224 */ /* 0x000fc400078e0009 */
[----:B------:R-:W0:Y:S04]  /*25b30*/  LDSM.16.M88.4 R8, [R27+0x12880] ;  /* 0x012880001b08783b */ /* 0x000e280000000200 */
[----:B------:R-:W-:Y:S04]  /*25b40*/  STL [R1+0x1764], R28 ;  /* 0x0017641c01007387 */ /* 0x000fe80000100800 */
[----:B0-----:R-:W-:Y:S01]  /*25b50*/  STL.64 [R1+0x10], R8 ;  /* 0x0000100801007387 */ /* 0x001fe20000100a00 */
[----:B------:R-:W-:Y:S02]  /*25b60*/  STL.64 [R1+0x18], R10 ;  /* 0x0000180a01007387 */ /* 0x000fe40000100a00 */
[----:B------:R-:W0:Y:S02]  /*25b70*/  LDSM.16.M88.4 R8, [R27+0x13080] ;  /* 0x013080001b08783b */ /* 0x000e240000000200 */
[----:B------:R-:W1:Y:S04]  /*25b80*/  LDSM.16.M88.4 R24, [R27+0x13880] ;  /* 0x013880001b18783b */ /* 0x000e680000000200 */
[----:B0-----:R-:W-:Y:S01]  /*25b90*/  STL.64 [R1], R8 ;  /* 0x0000000801007387 */ /* 0x001fe20000100a00 */
[----:B------:R0:W-:Y:S02]  /*25ba0*/  STL.64 [R1+0x8], R10 ;  /* 0x0000080a01007387 */ /* 0x0001e40000100a00 */
[----:B------:R-:W-:-:S02]  /*25bb0*/  IMAD.MOV.U32 R3, RZ, RZ, R8 ;  /* 0x000000ffff037224 */ /* 0x000fc400078e0008 */
[----:B------:R-:W-:Y:S01]  /*25bc0*/  IMAD.MOV.U32 R17, RZ, RZ, R9 ;  /* 0x000000ffff117224 */ /* 0x000fe200078e0009 */
[----:B0-----:R-:W3:Y:S01]  /*25bd0*/  LDL.LU.64 R10, [R1+0x17f0] ;  /* 0x0017f000010a7983 */ /* 0x001ee20000300a00 */
[----:B------:R-:W3:Y:S02]  /*25be0*/  LDL.LU.64 R8, [R1+0x17e8] ;  /* 0x0017e80001087983 */ /* 0x000ee40000300a00 */
[----:B-1----:R0:W-:Y:S02]  /*25bf0*/  STL [R1+0x1424], R26 ;  /* 0x0014241a01007387 */ /* 0x0021e40000100800 */
[----:B------:R1:W-:Y:S02]  /*25c00*/  STL [R1+0x1420], R27 ;  /* 0x0014201b01007387 */ /* 0x0003e40000100800 */
[----:B0-----:R-:W-:Y:S02]  /*25c10*/  IMAD.MOV.U32 R26, RZ, RZ, R21 ;  /* 0x000000ffff1a7224 */ /* 0x001fe400078e0015 */
[----:B-1----:R-:W-:Y:S01]  /*25c20*/  IMAD.MOV.U32 R27, RZ, RZ, R20 ;  /* 0x000000ffff1b7224 */ /* 0x002fe200078e0014 */
[----:B------:R-:W-:Y:S04]  /*25c30*/  STL.64 [R1+0x1620], R24 ;  /* 0x0016201801007387 */ /* 0x000fe80000100a00 */
[----:B------:R0:W-:Y:S04]  /*25c40*/  STL.64 [R1+0x1778], R26 ;  /* 0x0017781a01007387 */ /* 0x0001e80000100a00 */
[----:B0-----:R-:W2:Y:S01]  /*25c50*/  LDL.LU.64 R26, [R1+0xf8] ;  /* 0x0000f800011a7983 */ /* 0x001ea20000300a00 */
[----:B---3--:R-:W-:Y:S03]  /*25c60*/  HMMA.16816.F32 R20, R4, R22, R8 ;  /* 0x000000160414723c */ /* 0x008fe60000001808 */
[----:B------:R-:W2:Y:S01]  /*25c70*/  LDL.LU.64 R10, [R1+0x17e0] ;  /* 0x0017e000010a7983 */ /* 0x000ea20000300a00 */
[----:B------:R-:W2:Y:S11]  /*25c80*/  LDL.LU.64 R8, [R1+0x17d8] ;  /* 0x0017d80001087983 */ /* 0x000eb60000300a00 */
[----:B------:R-:W-:Y:S08]  /*25c90*/  @!UPT UIADD3 URZ, URZ, URZ, URZ ;  /* 0x0000003f3f3ff290 */ /* 0x000ff0000fffe03f */
[----:B------:R-:W-:Y:S01]  /*25ca0*/  STL.64 [R1+0x130], R20 ;  /* 0x0001301401007387 */ /* 0x000fe20000100a00 */
[----:B------:R-:W-:Y:S02]  /*25cb0*/  STL.64 [R1+0x138], R22 ;  /* 0x0001381601007387 */ /* 0x000fe40000100a00 */
[----:B------:R-:W0:Y:S02]  /*25cc0*/  LDSM.16.MT88.4 R20, [R29+0xc080] ;  /* 0x00c080001d14783b */ /* 0x000e240000004200 */
[----:B0-----:R-:W-:Y:S02]  /*25cd0*/  STL.64 [R1+0x1630], R22 ;  /* 0x0016301601007387 */ /* 0x001fe40000100a00 */
[----:B------:R0:W-:Y:S02]  /*25ce0*/  STL.64 [R1+0x1628], R20 ;  /* 0x0016281401007387 */ /* 0x0001e40000100a00 */
[----:B0-----:R-:W3:Y:S01]  /*25cf0*/  LDL.LU R20, [R1+0x2f0] ;  /* 0x0002f00001147983 */ /* 0x001ee20000300800 */
[----:B------:R-:W3:Y:S02]  /*25d00*/  LDL.LU R21, [R1+0x2f4] ;  /* 0x0002f40001157983 */ /* 0x000ee40000300800 */
[----:B------:R-:W3:Y:S02]  /*25d10*/  LDL.LU R22, [R1+0x2f8] ;  /* 0x0002f80001167983 */ /* 0x000ee40000300800 */
[----:B------:R-:W3:Y:S01]  /*25d20*/  LDL.LU R23, [R1+0x2fc] ;  /* 0x0002fc0001177983 */ /* 0x000ee20000300800 */
[----:B------:R-:W-:Y:S01]  /*25d30*/  STL.64 [R1+0x1798], R18 ;  /* 0x0017981201007387 */ /* 0x000fe20000100a00 */
[----:B------:R-:W-:Y:S01]  /*25d40*/  STL [R1+0x1790], R17 ;  /* 0x0017901101007387 */ /* 0x000fe20000100800 */
[----:B--2---:R-:W-:Y:S08]  /*25d50*/  HMMA.16816.F32 R12, R8, R26, R12 ;  /* 0x0000001a080c723c */ /* 0x004ff0000000180c */
[----:B---3--:R-:W-:Y:S11]  /*25d60*/  HMMA.16816.F32 R4, R4, R18, R20 ;  /* 0x000000120404723c */ /* 0x008ff60000001814 */
[----:B------:R-:W-:Y:S11]  /*25d70*/  @!UPT UIADD3 URZ, URZ, URZ, URZ ;  /* 0x0000003f3f3ff290 */ /* 0x000ff6000fffe03f */
[----:B------:R-:W-:Y:S01]  /*25d80*/  @!UPT UIADD3 URZ, URZ, URZ, URZ ;  /* 0x0000003f3f3ff290 */ /* 0x000fe2000fffe03f */
[----:B------:R-:W-:Y:S01]  /*25d90*/  STL.64 [R1+0x120], R4 ;  /* 0x0001200401007387 */ /* 0x000fe20000100a00 */
[----:B------:R-:W-:Y:S02]  /*25da0*/  STL.64 [R1+0x128], R6 ;  /* 0x0001280601007387 */ /* 0x000fe40000100a00 */
[----:B------:R-:W0:Y:S02]  /*25db0*/  LDSM.16.MT88.4 R4, [R29+0xc100] ;  /* 0x00c100001d04783b */ /* 0x000e240000004200 */
[----:B0-----:R-:W-:Y:S02]  /*25dc0*/  STL.64 [R1+0x1588], R6 ;  /* 0x0015880601007387 */ /* 0x001fe40000100a00 */
[----:B------:R-:W-:Y:S02]  /*25dd0*/  STL.64 [R1+0x1580], R4 ;  /* 0x0015800401007387 */ /* 0x000fe40000100a00 */
[----:B------:R-:W-:Y:S02]  /*25de0*/  STL [R1+0x110], R12 ;  /* 0x0001100c01007387 */ /* 0x000fe40000100800 */
[----:B------:R-:W2:Y:S02]  /*25df0*/  LDL.LU.64 R18, [R1+0xb8] ;  /* 0x0000b80001127983 */ /* 0x000ea40000300a00 */
[----:B--2---:R0:W-:Y:S01]  /*25e00*/  STL.64 [R1+0x17b0], R18 ;  /* 0x0017b01201007387 */ /* 0x0041e20000100a00 */
[----:B------:R-:W2:Y:S02]  /*25e10*/  LDL.LU R16, [R1+0x330] ;  /* 0x0003300001107983 */ /* 0x000ea40000300800 */
[----:B------:R-:W2:Y:S01]  /*25e20*/  LDL.LU R17, [R1+0x334] ;  /* 0x0003340001117983 */ /* 0x000ea20000300800 */
[----:B0-----:R-:W3:Y:S01]  /*25e30*/  LDL.LU R18, [R1+0x338] ;  /* 0x0003380001127983 */ /* 0x001ee20000300800 */
[----:B------:R-:W3:Y:S02]  /*25e40*/  LDL.LU R19, [R1+0x33c] ;  /* 0x00033c0001137983 */ /* 0x000ee40000300800 */
[----:B------:R-:W-:-:S02]  /*25e50*/  IMAD.MOV.U32 R29, RZ, RZ, R13 ;  /* 0x000000ffff1d7224 */ /* 0x000fc400078e000d */
[----:B------:R-:W4:Y:S02]  /*25e60*/  LDL.LU R12, [R1+0x340] ;  /* 0x00034000010c7983 */ /* 0x000f240000300800 */
[----:B------:R-:W-:Y:S01]  /*25e70*/  IMAD.MOV.U32 R7, RZ, RZ, R14 ;  /* 0x000000ffff077224 */ /* 0x000fe200078e000e */
[----:B------:R-:W4:Y:S01]  /*25e80*/  LDL.LU R13, [R1+0x344] ;  /* 0x00034400010d7983 */ /* 0x000f220000300800 */
[----:B------:R-:W-:Y:S02]  /*25e90*/  IMAD.MOV.U32 R6, RZ, RZ, R15 ;  /* 0x000000ffff067224 */ /* 0x000fe400078e000f */
[----:B------:R-:W4:Y:S02]  /*25ea0*/  LDL.LU R14, [R1+0x348] ;  /* 0x00034800010e7983 */ /* 0x000f240000300800 */
[----:B------:R-:W4:Y:S02]  /*25eb0*/  LDL.LU R15, [R1+0x34c] ;  /* 0x00034c00010f7983 */ /* 0x000f240000300800 */
[----:B------:R-:W-:-:S02]  /*25ec0*/  IMAD.MOV.U32 R5, RZ, RZ, R26 ;  /* 0x000000ffff057224 */ /* 0x000fc400078e001a */
[----:B------:R-:W-:Y:S01]  /*25ed0*/  IMAD.MOV.U32 R4, RZ, RZ, R27 ;  /* 0x000000ffff047224 */ /* 0x000fe200078e001b */
[----:B---3--:R0:W-:Y:S01]  /*25ee0*/  STL.64 [R1+0x17d0], R18 ;  /* 0x0017d01201007387 */ /* 0x0081e20000100a00 */
[----:B--2---:R-:W-:Y:S03]  /*25ef0*/  STL.64 [R1+0x17c8], R16 ;  /* 0x0017c81001007387 */ /* 0x004fe60000100a00 */
[----:B0-----:R-:W4:Y:S01]  /*25f00*/  LDL.LU.64 R18, [R1+0xd8] ;  /* 0x0000d80001127983 */ /* 0x001f220000300a00 */
[----:B------:R-:W2:Y:S02]  /*25f10*/  LDL.LU R24, [R1+0x290] ;  /* 0x0002900001187983 */ /* 0x000ea40000300800 */
[----:B------:R-:W2:Y:S02]  /*25f20*/  LDL.LU R25, [R1+0x294] ;  /* 0x0002940001197983 */ /* 0x000ea40000300800 */
[----:B------:R-:W3:Y:S01]  /*25f30*/  LDL.LU R26, [R1+0x298] ;  /* 0x00029800011a7983 */ /* 0x000ee20000300800 */
[----:B------:R-:W3:Y:S04]  /*25f40*/  LDL.LU R27, [R1+0x29c] ;  /* 0x00029c00011b7983 */ /* 0x000ee80000300800 */
[----:B---3--:R-:W-:Y:S01]  /*25f50*/  STL.64 [R1+0x17a8], R26 ;  /* 0x0017a81a01007387 */ /* 0x008fe20000100a00 */
[----:B--2---:R0:W-:Y:S03]  /*25f60*/  STL.64 [R1+0x17a0], R24 ;  /* 0x0017a01801007387 */ /* 0x0041e60000100a00 */
[----:B0-----:R-:W2:Y:S01]  /*25f70*/  LDL.LU R24, [R1+0x320] ;  /* 0x0003200001187983 */ /* 0x001ea20000300800 */
[----:B------:R-:W2:Y:S02]  /*25f80*/  LDL.LU R25, [R1+0x324] ;  /* 0x0003240001197983 */ /* 0x000ea40000300800 */
[----:B------:R-:W3:Y:S02]  /*25f90*/  LDL.LU R26, [R1+0x328] ;  /* 0x00032800011a7983 */ /* 0x000ee40000300800 */
[----:B------:R-:W3:Y:S02]  /*25fa0*/  LDL.LU R27, [R1+0x32c] ;  /* 0x00032c00011b7983 */ /* 0x000ee40000300800 */
[----:B---3--:R0:W-:Y:S01]  /*25fb0*/  STL.64 [R1+0x17c0], R26 ;  /* 0x0017c01a01007387 */ /* 0x0081e20000100a00 */
[----:B--2---:R-:W-:Y:S03]  /*25fc0*/  STL.64 [R1+0x17b8], R24 ;  /* 0x0017b81801007387 */ /* 0x004fe60000100a00 */
[----:B0-----:R-:W2:Y:S01]  /*25fd0*/  LDL.LU.64 R26, [R1+0xc8] ;  /* 0x0000c800011a7983 */ /* 0x001ea20000300a00 */
[----:B------:R-:W3:Y:S02]  /*25fe0*/  LDL.LU R20, [R1+0x2e0] ;  /* 0x0002e00001147983 */ /* 0x000ee40000300800 */
[----:B------:R-:W3:Y:S02]  /*25ff0*/  LDL.LU R21, [R1+0x2e4] ;  /* 0x0002e40001157983 */ /* 0x000ee40000300800 */
[----:B------:R-:W2:Y:S01]  /*26000*/  LDL.LU R22, [R1+0x2e8] ;  /* 0x0002e80001167983 */ /* 0x000ea20000300800 */
[----:B------:R-:W2:Y:S01]  /*26010*/  LDL.LU R23, [R1+0x2ec] ;  /* 0x0002ec0001177983 */ /* 0x000ea20000300800 */
[----:B----4-:R-:W-:Y:S03]  /*26020*/  HMMA.16816.F32 R12, R8, R18, R12 ;  /* 0x00000012080c723c */ /* 0x010fe6000000180c */
[----:B--2---:R-:W-:Y:S01]  /*26030*/  STL.64 [R1+0x1770], R22 ;  /* 0x0017701601007387 */ /* 0x004fe20000100a00 */
[----:B---3--:R0:W-:Y:S03]  /*26040*/  STL.64 [R1+0x1768], R20 ;  /* 0x0017681401007387 */ /* 0x0081e60000100a00 */
[----:B0-----:R-:W2:Y:S01]  /*26050*/  LDL.LU R20, [R1+0x310] ;  /* 0x0003100001147983 */ /* 0x001ea20000300800 */
[----:B------:R-:W2:Y:S02]  /*26060*/  LDL.LU R21, [R1+0x314] ;  /* 0x0003140001157983 */ /* 0x000ea40000300800 */
[----:B------:R-:W-:-:S02]  /*26070*/  IMAD.MOV.U32 R22, RZ, RZ, R2 ;  /* 0x000000ffff167224 */ /* 0x000fc400078e0002 */
[----:B------:R-:W-:-:S05]  /*26080*/  IMAD.MOV.U32 R23, RZ, RZ, R0 ;  /* 0x000000ffff177224 */ /* 0x000fca00078e0000 */
[----:B------:R0:W-:Y:S04]  /*26090*/  STL.64 [R1+0x1788], R22 ;  /* 0x0017881601007387 */ /* 0x0001e80000100a00 */
[----:B--2---:R-:W-:Y:S01]  /*260a0*/  STL.64 [R1+0x1780], R20 ;  /* 0x0017801401007387 */ /* 0x004fe20000100a00 */
[----:B0-----:R-:W2:Y:S02]  /*260b0*/  LDL.LU.64 R22, [R1+0xa8] ;  /* 0x0000a80001167983 */ /* 0x001ea40000300a00 */
[----:B------:R-:W-:Y:S02]  /*260c0*/  STL [R1+0x15a0], R6 ;  /* 0x0015a00601007387 */ /* 0x000fe40000100800 */
[----:B------:R-:W-:Y:S01]  /*260d0*/  STL [R1+0x159c], R7 ;  /* 0x00159c0701007387 */ /* 0x000fe20000100800 */
[----:B------:R-:W-:Y:S01]  /*260e0*/  STL [R1+0x1598], R29 ;  /* 0x0015981d01007387 */ /* 0x000fe20000100800 */
[----:B------:R0:W-:Y:S02]  /*260f0*/  STL.64 [R1+0x100], R12 ;  /* 0x0001000c01007387 */ /* 0x0001e40000100a00 */
[----:B------:R1:W-:Y:S02]  /*26100*/  STL.64 [R1+0x108], R14 ;  /* 0x0001080e01007387 */ /* 0x0003e40000100a00 */
[----:B0-----:R-:W-:-:S02]  /*26110*/  IMAD.MOV.U32 R13, RZ, RZ, R18 ;  /* 0x000000ffff0d7224 */ /* 0x001fc400078e0012 */
[----:B------:R-:W-:Y:S02]  /*26120*/  IMAD.MOV.U32 R12, RZ, RZ, R19 ;  /* 0x000000ffff0c7224 */ /* 0x000fe400078e0013 */
[----:B------:R-:W3:Y:S01]  /*26130*/  LDL.LU.64 R18, [R1+0x17d0] ;  /* 0x0017d00001127983 */ /* 0x000ee20000300a00 */
[----:B------:R-:W3:Y:S02]  /*26140*/  LDL.LU.64 R16, [R1+0x17c8] ;  /* 0x0017c80001107983 */ /* 0x000ee40000300a00 */
[----:B-1----:R-:W-:Y:S02]  /*26150*/  IMAD.MOV.U32 R15, RZ, RZ, R26 ;  /* 0x000000ffff0f7224 */ /* 0x002fe400078e001a */
[----:B------:R-:W-:Y:S01]  /*26160*/  IMAD.MOV.U32 R14, RZ, RZ, R27 ;  /* 0x000000ffff0e7224 */ /* 0x000fe200078e001b */
[----:B---3--:R-:W-:Y:S01]  /*26170*/  HMMA.16816.F32 R16, R8, R26, R16 ;  /* 0x0000001a0810723c */ /* 0x008fe20000001810 */
[----:B------:R-:W3:Y:S01]  /*26180*/  LDL.LU.64 R26, [R1+0x17c0] ;  /* 0x0017c000011a7983 */ /* 0x000ee20000300a00 */
[----:B------:R-:W3:Y:S11]  /*26190*/  LDL.LU.64 R24, [R1+0x17b8] ;  /* 0x0017b80001187983 */ /* 0x000ef60000300a00 */
[----:B------:R-:W-:Y:S10]  /*261a0*/  @!UPT UIADD3 URZ, URZ, URZ, URZ ;  /* 0x0000003f3f3ff290 */ /* 0x000ff4000fffe03f */
[----:B------:R-:W-:Y:S01]  /*261b0*/  STL [R1+0xe0], R16 ;  /* 0x0000e01001007387 */ /* 0x000fe20000100800 */
[----:B------:R-:W-:Y:S02]  /*261c0*/  IMAD.MOV.U32 R7, RZ, RZ, R18 ;  /* 0x000000ffff077224 */ /* 0x000fe400078e0012 */
[----:B------:R-:W-:Y:S02]  /*261d0*/  IMAD.MOV.U32 R29, RZ, RZ, R19 ;  /* 0x000000ffff1d7224 */ /* 0x000fe400078e0013 */
[----:B------:R-:W3:Y:S01]  /*261e0*/  LDL.LU.64 R18, [R1+0x17b0] ;  /* 0x0017b00001127983 */ /* 0x000ee20000300a00 */
[----:B------:R-:W-:-:S05]  /*261f0*/  IMAD.MOV.U32 R6, RZ, RZ, R17 ;  /* 0x000000ffff067224 */ /* 0x000fca00078e0011 */
[----:B------:R-:W-:Y:S01]  /*26200*/  STL [R1+0x15ac], R6 ;  /* 0x0015ac0601007387 */ /* 0x000fe20000100800 */
[----:B------:R-:W-:Y:S02]  /*26210*/  STL [R1+0x15a8], R7 ;  /* 0x0015a80701007387 */ /* 0x000fe40000100800 */
[----:B------:R-:W-:Y:S01]  /*26220*/  STL [R1+0x15a4], R29 ;  /* 0x0015a41d01007387 */ /* 0x000fe20000100800 */
[C---:B---3--:R-:W-:Y:S11]  /*26230*/  HMMA.16816.F32 R24, R8.reuse, R18, R24 ;  /* 0x000000120818723c */ /* 0x048ff60000001818 */
[----:B------:R-:W-:Y:S11]  /*26240*/  @!UPT UIADD3 URZ, URZ, URZ, URZ ;  /* 0x0000003f3f3ff290 */ /* 0x000ff6000fffe03f */
[----:B------:R-:W-:Y:S01]  /*26250*/  @!UPT UIADD3 URZ, URZ, URZ, URZ ;  /* 0x0000003f3f3ff290 */ /* 0x000fe2000fffe03f */
[----:B------:R-:W-:Y:S01]  /*26260*/  STL.64 [R1+0x180], R24 ;  /* 0x0001801801007387 */ /* 0x000fe20000100a00 */
[----:B------:R0:W-:Y:S03]  /*26270*/  STL.64 [R1+0x188], R26 ;  /* 0x0001881a01007387 */ /* 0x0001e60000100a00 */
[----:B0-----:R-:W3:Y:S01]  /*26280*/  LDL.LU.64 R26, [R1+0x17a8] ;  /* 0x0017a800011a7983 */ /* 0x001ee20000300a00 */
[----:B------:R-:W3:Y:S02]  /*26290*/  LDL.LU.64 R24, [R1+0x17a0] ;  /* 0x0017a00001187983 */ /* 0x000ee40000300a00 */
[----:B------:R-:W-:Y:S02]  /*262a0*/  IMAD.MOV.U32 R28, RZ, RZ, R18 ;  /* 0x000000ffff1c7224 */ /* 0x000fe400078e0012 */
[----:B------:R-:W-:Y:S02]  /*262b0*/  IMAD.MOV.U32 R16, RZ, RZ, R19 ;  /* 0x000000ffff107224 */ /* 0x000fe400078e0013 */
[----:B--2---:R-:W-:Y:S01]  /*262c0*/  IMAD.MOV.U32 R2, RZ, RZ, R22 ;  /* 0x000000ffff027224 */ /* 0x004fe200078e0016 */
[----:B------:R-:W2:Y:S01]  /*262d0*/  LDL.LU.64 R18, [R1+0x1798] ;  /* 0x0017980001127983 */ /* 0x000ea20000300a00 */
[----:B------:R-:W4:Y:S02]  /*262e0*/  LDL.LU R17, [R1+0x1790] ;  /* 0x0017900001117983 */ /* 0x000f240000300800 */
[----:B------:R-:W-:Y:S01]  /*262f0*/  IMAD.MOV.U32 R0, RZ, RZ, R23 ;  /* 0x000000ffff007224 */ /* 0x000fe200078e0017 */
[----:B---3--:R-:W-:Y:S01]  /*26300*/  HMMA.16816.F32 R24, R8, R22, R24 ;  /* 0x000000160818723c */ /* 0x008fe20000001818 */
[----:B------:R-:W3:Y:S01]  /*26310*/  LDL.LU.64 R22, [R1+0x1788] ;  /* 0x0017880001167983 */ /* 0x000ee20000300a00 */
[----:B------:R-:W3:Y:S11]  /*26320*/  LDL.LU.64 R20, [R1+0x1780] ;  /* 0x0017800001147983 */ /* 0x000ef60000300a00 */
[----:B------:R-:W-:Y:S10]  /*26330*/  @!UPT UIADD3 URZ, URZ, URZ, URZ ;  /* 0x0000003f3f3ff290 */ /* 0x000ff4000fffe03f */
[----:B------:R0:W-:Y:S01]  /*26340*/  STL [R1+0x29c], R27 ;  /* 0x00029c1b01007387 */ /* 0x0001e20000100800 */
[----:B------:R-:W-:-:S03]  /*26350*/  IMAD.MOV.U32 R29, RZ, RZ, R26 ;  /* 0x000000ffff1d7224 */ /* 0x000fc600078e001a */
[----:B0-----:R-:W3:Y:S01]  /*26360*/  LDL.LU.64 R26, [R1+0x1778] ;  /* 0x00177800011a7983 */ /* 0x001ee20000300a00 */
[----:B------:R-:W-:Y:S02]  /*26370*/  IMAD.MOV.U32 R6, RZ, RZ, R24 ;  /* 0x000000ffff067224 */ /* 0x000fe400078e0018 */
[----:B------:R-:W-:Y:S01]  /*26380*/  IMAD.MOV.U32 R7, RZ, RZ, R25 ;  /* 0x000000ffff077224 */ /* 0x000fe200078e0019 */
[----:B---3--:R-:W-:Y:S11]  /*26390*/  HMMA.16816.F32 R20, R8, R26, R20 ;  /* 0x0000001a0814723c */ /* 0x008ff60000001814 */
[----:B------:R-:W-:Y:S11]  /*263a0*/  @!UPT UIADD3 URZ, URZ, URZ, URZ ;  /* 0x0000003f3f3ff290 */ /* 0x000ff6000fffe03f */
[----:B------:R-:W-:Y:S01]  /*263b0*/  @!UPT UIADD3 URZ, URZ, URZ, URZ ;  /* 0x0000003f3f3ff290 */ /* 0x000fe2000fffe03f */
        /* <DEDUP_REMOVED lines=8> */
[----:B------:R-:W2:Y:S03]  /*26440*/  LDL.LU R27, [R1+0x27c] ;  /* 0x00027c00011b7983 */ /* 0x000ea60000300800 */
[----:B--2---:R0:W-:Y:S01]  /*26450*/  STL.64 [R1+0x16f0], R26 ;  /* 0x0016f01a01007387 */ /* 0x0041e20000100a00 */
[----:B------:R-:W-:Y:S02]  /*26460*/  STL.64 [R1+0x16e8], R24 ;  /* 0x0016e81801007387 */ /* 0x000fe40000100a00 */
[----:B0-----:R-:W-:-:S02]  /*26470*/  IMAD.MOV.U32 R26, RZ, RZ, R28 ;  /* 0x000000ffff1a7224 */ /* 0x001fc400078e001c */
[----:B------:R-:W-:Y:S01]  /*26480*/  IMAD.MOV.U32 R27, RZ, RZ, R16 ;  /* 0x000000ffff1b7224 */ /* 0x000fe200078e0010 */
[----:B------:R-:W2:Y:S01]  /*26490*/  LDL.LU R28, [R1+0x1764] ;  /* 0x00176400011c7983 */ /* 0x000ea20000300800 */
[----:B------:R-:W2:Y:S03]  /*264a0*/  LDL.LU R16, [R1+0x1760] ;  /* 0x0017600001107983 */ /* 0x000ea60000300800 */
[----:B------:R0:W-:Y:S02]  /*264b0*/  STL.64 [R1+0x1700], R26 ;  /* 0x0017001a01007387 */ /* 0x0001e40000100a00 */
[----:B0-----:R-:W-:Y:S02]  /*264c0*/  IMAD.MOV.U32 R26, RZ, RZ, R15 ;  /* 0x000000ffff1a7224 */ /* 0x001fe400078e000f */
[----:B------:R-:W-:-:S05]  /*264d0*/  IMAD.MOV.U32 R27, RZ, RZ, R14 ;  /* 0x000000ffff1b7224 */ /* 0x000fca00078e000e */
[----:B------:R0:W-:Y:S04]  /*264e0*/  STL.64 [R1+0x1718], R26 ;  /* 0x0017181a01007387 */ /* 0x0001e80000100a00 */
[----:B0-----:R-:W3:Y:S02]  /*264f0*/  LDL.LU.64 R26, [R1+0x88] ;  /* 0x00008800011a7983 */ /* 0x001ee40000300a00 */
[C---:B---3--:R-:W-:Y:S11]  /*26500*/  HMMA.16816.F32 R20, R8.reuse, R26, R20 ;  /* 0x0000001a0814723c */ /* 0x048ff60000001814 */
[----:B------:R-:W-:Y:S11]  /*26510*/  @!UPT UIADD3 URZ, URZ, URZ, URZ ;  /* 0x0000003f3f3ff290 */ /* 0x000ff6000fffe03f */
[----:B------:R-:W-:Y:S01]  /*26520*/  @!UPT UIADD3 URZ, URZ, URZ, URZ ;  /* 0x0000003f3f3ff290 */ /* 0x000fe2000fffe03f */
[----:B------:R0:W-:Y:S01]  /*26530*/  STL.64 [R1+0x320], R20 ;  /* 0x0003201401007387 */ /* 0x0001e20000100a00 */
[----:B------:R-:W-:Y:S02]  /*26540*/  STL.64 [R1+0x328], R22 ;  /* 0x0003281601007387 */ /* 0x000fe40000100a00 */
[----:B0-----:R-:W-:Y:S02]  /*26550*/  IMAD.MOV.U32 R21, RZ, RZ, R26 ;  /* 0x000000ffff157224 */ /* 0x001fe400078e001a */
[----:B------:R-:W-:Y:S02]  /*26560*/  IMAD.MOV.U32 R20, RZ, RZ, R27 ;  /* 0x000000ffff147224 */ /* 0x000fe400078e001b */
[----:B------:R-:W-:Y:S02]  /*26570*/  IMAD.MOV.U32 R26, RZ, RZ, R13 ;  /* 0x000000ffff1a7224 */ /* 0x000fe400078e000d */
[----:B------:R-:W-:Y:S02]  /*26580*/  IMAD.MOV.U32 R27, RZ, RZ, R12 ;  /* 0x000000ffff1b7224 */ /* 0x000fe400078e000c */
[----:B------:R-:W3:Y:S01]  /*26590*/  LDL.LU R12, [R1+0x2d0] ;  /* 0x0002d000010c7983 */ /* 0x000ee20000300800 */
[----:B------:R-:W3:Y:S02]  /*265a0*/  LDL.LU R13, [R1+0x2d4] ;  /* 0x0002d400010d7983 */ /* 0x000ee40000300800 */
[----:B------:R-:W3:Y:S02]  /*265b0*/  LDL.LU R14, [R1+0x2d8] ;  /* 0x0002d800010e7983 */ /* 0x000ee40000300800 */
[----:B------:R-:W3:Y:S01]  /*265c0*/  LDL.LU R15, [R1+0x2dc] ;  /* 0x0002dc00010f7983 */ /* 0x000ee20000300800 */
        /* <DEDUP_REMOVED lines=12> */
[----:B---3--:R-:W-:Y:S01]  /*26690*/  HMMA.16816.F32 R12, R8, R18, R12 ;  /* 0x00000012080c723c */ /* 0x008fe2000000180c */
[----:B--2---:R-:W-:Y:S01]  /*266a0*/  STL.64 [R1+0x1728], R22 ;  /* 0x0017281601007387 */ /* 0x004fe20000100a00 */
[----:B------:R0:W-:Y:S03]  /*266b0*/  STL.64 [R1+0x1720], R20 ;  /* 0x0017201401007387 */ /* 0x0001e60000100a00 */
[----:B0-----:R-:W2:Y:S01]  /*266c0*/  LDL.LU R20, [R1+0x2b0] ;  /* 0x0002b00001147983 */ /* 0x001ea20000300800 */
[----:B------:R-:W2:Y:S02]  /*266d0*/  LDL.LU R21, [R1+0x2b4] ;  /* 0x0002b40001157983 */ /* 0x000ea40000300800 */
[----:B------:R-:W3:Y:S02]  /*266e0*/  LDL.LU R22, [R1+0x2b8] ;  /* 0x0002b80001167983 */ /* 0x000ee40000300800 */
[----:B------:R-:W3:Y:S02]  /*266f0*/  LDL.LU R23, [R1+0x2bc] ;  /* 0x0002bc0001177983 */ /* 0x000ee40000300800 */
[----:B------:R-:W-:-:S02]  /*26700*/  IMAD.MOV.U32 R26, RZ, RZ, R5 ;  /* 0x000000ffff1a7224 */ /* 0x000fc400078e0005 */
[----:B------:R-:W-:Y:S02]  /*26710*/  IMAD.MOV.U32 R27, RZ, RZ, R4 ;  /* 0x000000ffff1b7224 */ /* 0x000fe400078e0004 */
[----:B------:R-:W-:Y:S02]  /*26720*/  IMAD.MOV.U32 R4, RZ, RZ, R3 ;  /* 0x000000ffff047224 */ /* 0x000fe400078e0003 */
[----:B----4-:R-:W-:-:S06]  /*26730*/  IMAD.MOV.U32 R5, RZ, RZ, R17 ;  /* 0x000000ffff057224 */ /* 0x010fcc00078e0011 */
[----:B------:R-:W-:Y:S02]  /*26740*/  IMAD.MOV.U32 R9, RZ, RZ, R14 ;  /* 0x000000ffff097224 */ /* 0x000fe400078e000e */
[----:B------:R-:W-:Y:S02]  /*26750*/  IMAD.MOV.U32 R8, RZ, RZ, R15 ;  /* 0x000000ffff087224 */ /* 0x000fe400078e000f */
        /* <DEDUP_REMOVED lines=8> */
[----:B------:R-:W3:Y:S01]  /*267e0*/  LDL.LU R3, [R1+0x175c] ;  /* 0x00175c0001037983 */ /* 0x000ee20000300800 */
[----:B------:R-:W4:Y:S02]  /*267f0*/  LDL.LU R17, [R1+0x1758] ;  /* 0x0017580001117983 */ /* 0x000f240000300800 */
[----:B------:R-:W-:Y:S02]  /*26800*/  STL.64 [R1+0x1640], R6 ;  /* 0x0016400601007387 */ /* 0x000fe40000100a00 */
[----:B------:R0:W-:Y:S02]  /*26810*/  STL.64 [R1+0x1638], R4 ;  /* 0x0016380401007387 */ /* 0x0001e40000100a00 */
[----:B0-----:R-:W2:Y:S01]  /*26820*/  LDL.LU R4, [R1+0x260] ;  /* 0x0002600001047983 */ /* 0x001ea20000300800 */
[----:B------:R-:W2:Y:S02]  /*26830*/  LDL.LU R5, [R1+0x264] ;  /* 0x0002640001057983 */ /* 0x000ea40000300800 */
[----:B------:R-:W2:Y:S02]  /*26840*/  LDL.LU R6, [R1+0x268] ;  /* 0x0002680001067983 */ /* 0x000ea40000300800 */
[----:B------:R-:W2:Y:S01]  /*26850*/  LDL.LU.64 R14, [R1+0x1750] ;  /* 0x00175000010e7983 */ /* 0x000ea20000300a00 */
[----:B------:R-:W2:Y:S01]  /*26860*/  LDL.LU.64 R12, [R1+0x1748] ;  /* 0x00174800010c7983 */ /* 0x000ea20000300a00 */
[----:B------:R-:W-:Y:S02]  /*26870*/  STL.64 [R1+0x16c0], R18 ;  /* 0x0016c01201007387 */ /* 0x000fe40000100a00 */
[----:B------:R-:W-:Y:S02]  /*26880*/  STL.64 [R1+0x1518], R10 ;  /* 0x0015180a01007387 */ /* 0x000fe40000100a00 */
[----:B------:R-:W-:Y:S01]  /*26890*/  STL.64 [R1+0x1510], R8 ;  /* 0x0015100801007387 */ /* 0x000fe20000100a00 */
[C---:B--2---:R-:W-:Y:S01]  /*268a0*/  HMMA.16816.F32 R24, R12.reuse, R26, R20 ;  /* 0x0000001a0c18723c */ /* 0x044fe20000001814 */
[----:B------:R-:W2:Y:S01]  /*268b0*/  LDL.LU.64 R22, [R1+0x1740] ;  /* 0x0017400001167983 */ /* 0x000ea20000300a00 */
[----:B------:R-:W2:Y:S11]  /*268c0*/  LDL.LU.64 R20, [R1+0x1738] ;  /* 0x0017380001147983 */ /* 0x000eb60000300a00 */
[----:B------:R-:W-:Y:S10]  /*268d0*/  @!UPT UIADD3 URZ, URZ, URZ, URZ ;  /* 0x0000003f3f3ff290 */ /* 0x000ff4000fffe03f */
        /* <DEDUP_REMOVED lines=17> */
[----:B--2---:R-:W-:Y:S02]  /*269f0*/  HMMA.16816.F32 R24, R12, R26, R20 ;  /* 0x0000001a0c18723c */ /* 0x004fe40000001814 */
[----:B------:R-:W2:Y:S11]  /*26a00*/  LDL.LU.64 R20, [R1+0x16f8] ;  /* 0x0016f80001147983 */ /* 0x000eb60000300a00 */
[----:B------:R-:W-:Y:S10]  /*26a10*/  @!UPT UIADD3 URZ, URZ, URZ, URZ ;  /* 0x0000003f3f3ff290 */ /* 0x000ff4000fffe03f */
[----:B------:R-:W-:Y:S01]  /*26a20*/  STL.64 [R1+0x2c0], R24 ;  /* 0x0002c01801007387 */ /* 0x000fe20000100a00 */
[----:B------:R0:W-:Y:S03]  /*26a30*/  STL.64 [R1+0x2c8], R26 ;  /* 0x0002c81a01007387 */ /* 0x0001e60000100a00 */
[----:B0-----:R-:W2:Y:S01]  /*26a40*/  LDL.LU.64 R26, [R1+0x16f0] ;  /* 0x0016f000011a7983 */ /* 0x001ea20000300a00 */
[----:B------:R-:W2:Y:S02]  /*26a50*/  LDL.LU.64 R24, [R1+0x16e8] ;  /* 0x0016e80001187983 */ /* 0x000ea40000300a00 */
[----:B------:R-:W-:Y:S02]  /*26a60*/  IMAD.MOV.U32 R10, RZ, RZ, R2 ;  /* 0x000000ffff0a7224 */ /* 0x000fe400078e0002 */
[----:B------:R-:W-:Y:S02]  /*26a70*/  IMAD.MOV.U32 R11, RZ, RZ, R0 ;  /* 0x000000ffff0b7224 */ /* 0x000fe400078e0000 */
[----:B---3--:R-:W-:-:S05]  /*26a80*/  IMAD.MOV.U32 R7, RZ, RZ, R3 ;  /* 0x000000ffff077224 */ /* 0x008fca00078e0003 */
[C---:B--2---:R-:W-:Y:S01]  /*26a90*/  HMMA.16816.F32 R8, R12.reuse, R10, R24 ;  /* 0x0000000a0c08723c */ /* 0x044fe20000001818 */
[----:B------:R-:W2:Y:S11]  /*26aa0*/  LDL.LU.64 R26, [R1+0x16e0] ;  /* 0x0016e000011a7983 */ /* 0x000eb60000300a00 */
[----:B------:R-:W-:Y:S11]  /*26ab0*/  @!UPT UIADD3 URZ, URZ, URZ, URZ ;  /* 0x0000003f3f3ff290 */ /* 0x000ff6000fffe03f */
[----:B------:R0:W-:Y:S01]  /*26ac0*/  STL.64 [R1+0x2b0], R8 ;  /* 0x0002b00801007387 */ /* 0x0001e20000100a00 */
[----:B------:R1:W-:Y:S01]  /*26ad0*/  STL.64 [R1+0x2b8], R10 ;  /* 0x0002b80a01007387 */ /* 0x0003e20000100a00 */
[----:B--2---:R-:W-:Y:S11]  /*26ae0*/  HMMA.16816.F32 R4, R12, R26, R4 ;  /* 0x0000001a0c04723c */ /* 0x004ff60000001804 */
[----:B------:R-:W-:Y:S11]  /*26af0*/  @!UPT UIADD3 URZ, URZ, URZ, URZ ;  /* 0x0000003f3f3ff290 */ /* 0x000ff6000fffe03f */
[----:B------:R-:W-:Y:S01]  /*26b00*/  @!UPT UIADD3 URZ, URZ, URZ, URZ ;  /* 0x0000003f3f3ff290 */ /* 0x000fe2000fffe03f */
[----:B------:R2:W-:Y:S01]  /*26b10*/  STL [R1+0x2a0], R4 ;  /* 0x0002a00401007387 */ /* 0x0005e20000100800 */
[----:B0-----:R-:W3:Y:S02]  /*26b20*/  LDL.LU R8, [R1+0x150] ;  /* 0x0001500001087983 */ /* 0x001ee40000300800 */
[----:B------:R-:W3:Y:S02]  /*26b30*/  LDL.LU R9, [R1+0x154] ;  /* 0x0001540001097983 */ /* 0x000ee40000300800 */
[----:B-1----:R-:W3:Y:S01]  /*26b40*/  LDL.LU R10, [R1+0x158] ;  /* 0x00015800010a7983 */ /* 0x002ee20000300800 */
[----:B------:R-:W3:Y:S04]  /*26b50*/  LDL.LU R11, [R1+0x15c] ;  /* 0x00015c00010b7983 */ /* 0x000ee80000300800 */
[----:B--2---:R-:W2:Y:S01]  /*26b60*/  LDL R4, [R1+0x20] ;  /* 0x0000200001047983 */ /* 0x004ea20000100800 */
[----:B------:R-:W-:-:S02]  /*26b70*/  IMAD.MOV.U32 R3, RZ, RZ, R5 ;  /* 0x000000ffff037224 */ /* 0x000fc400078e0005 */
[----:B------:R-:W-:Y:S02]  /*26b80*/  IMAD.MOV.U32 R5, RZ, RZ, R28 ;  /* 0x000000ffff057224 */ /* 0x000fe400078e001c */
[----:B------:R-:W3:Y:S04]  /*26b90*/  LDL.LU R28, [R1+0x16dc] ;  /* 0x0016dc00011c7983 */ /* 0x000ee80000300800 */
[----:B--2---:R0:W-:Y:S01]  /*26ba0*/  STL.64 [R1+0x1690], R4 ;  /* 0x0016900401007387 */ /* 0x0041e20000100a00 */
[----:B------:R-:W2:Y:S02]  /*26bb0*/  LDL.LU R24, [R1+0x200] ;  /* 0x0002000001187983 */ /* 0x000ea40000300800 */
[----:B------:R-:W2:Y:S02]  /*26bc0*/  LDL.LU R25, [R1+0x204] ;  /* 0x0002040001197983 */ /* 0x000ea40000300800 */
[----:B------:R-:W2:Y:S01]  /*26bd0*/  LDL.LU R26, [R1+0x208] ;  /* 0x00020800011a7983 */ /* 0x000ea20000300800 */
[----:B------:R-:W2:Y:S04]  /*26be0*/  LDL.LU R27, [R1+0x20c] ;  /* 0x00020c00011b7983 */ /* 0x000ea80000300800 */
[----:B0-----:R-:W2:Y:S04]  /*26bf0*/  LDL.64 R4, [R1+0x60] ;  /* 0x0000600001047983 */ /* 0x001ea80000100a00 */
[----:B--2---:R-:W-:Y:S01]  /*26c00*/  STL.64 [R1+0x16b8], R4 ;  /* 0x0016b80401007387 */ /* 0x004fe20000100a00 */
[----:B------:R-:W-:Y:S02]  /*26c10*/  STL.64 [R1+0x1660], R26 ;  /* 0x0016601a01007387 */ /* 0x000fe40000100a00 */
[----:B------:R0:W-:Y:S02]  /*26c20*/  STL.64 [R1+0x1658], R24 ;  /* 0x0016581801007387 */ /* 0x0001e40000100a00 */
[----:B0-----:R-:W2:Y:S01]  /*26c30*/  LDL.64 R24, [R1+0x40] ;  /* 0x0000400001187983 */ /* 0x001ea20000100a00 */
[----:B------:R-:W-:-:S02]  /*26c40*/  IMAD.MOV.U32 R2, RZ, RZ, R6 ;  /* 0x000000ffff027224 */ /* 0x000fc400078e0006 */
[----:B------:R-:W-:Y:S01]  /*26c50*/  IMAD.MOV.U32 R0, RZ, RZ, R7 ;  /* 0x000000ffff007224 */ /* 0x000fe200078e0007 */
[----:B--2---:R0:W-:Y:S04]  /*26c60*/  STL.64 [R1+0x1678], R24 ;  /* 0x0016781801007387 */ /* 0x0041e80000100a00 */
[----:B0-----:R-:W2:Y:S01]  /*26c70*/  LDL.LU R24, [R1+0x220] ;  /* 0x0002200001187983 */ /* 0x001ea20000300800 */
[----:B------:R-:W2:Y:S02]  /*26c80*/  LDL.LU R25, [R1+0x224] ;  /* 0x0002240001197983 */ /* 0x000ea40000300800 */
[----:B------:R-:W2:Y:S02]  /*26c90*/  LDL.LU R26, [R1+0x228] ;  /* 0x00022800011a7983 */ /* 0x000ea40000300800 */
[----:B------:R-:W2:Y:S01]  /*26ca0*/  LDL.LU R27, [R1+0x22c] ;  /* 0x00022c00011b7983 */ /* 0x000ea20000300800 */
[----:B------:R-:W2:Y:S01]  /*26cb0*/  LDL.LU R4, [R1+0x240] ;  /* 0x0002400001047983 */ /* 0x000ea20000300800 */
[----:B------:R-:W2:Y:S02]  /*26cc0*/  LDL.LU R5, [R1+0x244] ;  /* 0x0002440001057983 */ /* 0x000ea40000300800 */
[----:B------:R-:W2:Y:S02]  /*26cd0*/  LDL.LU R6, [R1+0x248] ;  /* 0x0002480001067983 */ /* 0x000ea40000300800 */
[----:B------:R-:W2:Y:S02]  /*26ce0*/  LDL.LU R7, [R1+0x24c] ;  /* 0x00024c0001077983 */ /* 0x000ea40000300800 */
[----:B------:R-:W-:-:S02]  /*26cf0*/  IMAD.MOV.U32 R19, RZ, RZ, R20 ;  /* 0x000000ffff137224 */ /* 0x000fc400078e0014 */
        /* <DEDUP_REMOVED lines=17> */
[----:B--2---:R3:W-:Y:S01]  /*26e10*/  STL.64 [R1+0x1650], R22 ;  /* 0x0016501601007387 */ /* 0x0047e20000100a00 */
[----:B------:R0:W-:Y:S02]  /*26e20*/  STL.64 [R1+0x1648], R20 ;  /* 0x0016481401007387 */ /* 0x0001e40000100a00 */
[----:B---3--:R-:W-:Y:S01]  /*26e30*/  IMAD.MOV.U32 R22, RZ, RZ, R28 ;  /* 0x000000ffff167224 */ /* 0x008fe200078e001c */
[----:B0-----:R-:W2:Y:S01]  /*26e40*/  LDL.LU R20, [R1+0x1f0] ;  /* 0x0001f00001147983 */ /* 0x001ea20000300800 */
[----:B------:R-:W2:Y:S02]  /*26e50*/  LDL.LU R21, [R1+0x1f4] ;  /* 0x0001f40001157983 */ /* 0x000ea40000300800 */
[----:B------:R-:W3:Y:S02]  /*26e60*/  LDL.LU R28, [R1+0x16d8] ;  /* 0x0016d800011c7983 */ /* 0x000ee40000300800 */
[----:B------:R-:W2:Y:S02]  /*26e70*/  LDL.LU R23, [R1+0x1fc] ;  /* 0x0001fc0001177983 */ /* 0x000ea40000300800 */
[----:B--2---:R-:W-:Y:S01]  /*26e80*/  STL.64 [R1+0x1670], R22 ;  /* 0x0016701601007387 */ /* 0x004fe20000100a00 */
[----:B------:R0:W-:Y:S03]  /*26e90*/  STL.64 [R1+0x1668], R20 ;  /* 0x0016681401007387 */ /* 0x0001e60000100a00 */
[----:B0-----:R-:W2:Y:S01]  /*26ea0*/  LDL.LU R20, [R1+0x210] ;  /* 0x0002100001147983 */ /* 0x001ea20000300800 */
[----:B------:R-:W2:Y:S02]  /*26eb0*/  LDL.LU R21, [R1+0x214] ;  /* 0x0002140001157983 */ /* 0x000ea40000300800 */
[----:B------:R-:W2:Y:S02]  /*26ec0*/  LDL.LU R22, [R1+0x218] ;  /* 0x0002180001167983 */ /* 0x000ea40000300800 */
[----:B---3--:R-:W-:-:S05]  /*26ed0*/  IMAD.MOV.U32 R23, RZ, RZ, R28 ;  /* 0x000000ffff177224 */ /* 0x008fca00078e001c */
[----:B--2---:R-:W-:Y:S01]  /*26ee0*/  STL.64 [R1+0x1688], R22 ;  /* 0x0016881601007387 */ /* 0x004fe20000100a00 */
[----:B------:R0:W-:Y:S03]  /*26ef0*/  STL.64 [R1+0x1680], R20 ;  /* 0x0016801401007387 */ /* 0x0001e60000100a00 */
[----:B0-----:R-:W2:Y:S01]  /*26f00*/  LDL.64 R20, [R1+0x50] ;  /* 0x0000500001147983 */ /* 0x001ea20000100a00 */
[----:B------:R-:W-:Y:S02]  /*26f10*/  STL.64 [R1+0x15c8], R10 ;  /* 0x0015c80a01007387 */ /* 0x000fe40000100a00 */
[----:B------:R4:W-:Y:S02]  /*26f20*/  STL.64 [R1+0x15c0], R8 ;  /* 0x0015c00801007387 */ /* 0x0009e40000100a00 */
[----:B----4-:R-:W-:Y:S02]  /*26f30*/  IMAD.MOV.U32 R8, RZ, RZ, R17 ;  /* 0x000000ffff087224 */ /* 0x010fe400078e0011 */
[----:B------:R-:W-:-:S02]  /*26f40*/  IMAD.MOV.U32 R9, RZ, RZ, R16 ;  /* 0x000000ffff097224 */ /* 0x000fc400078e0010 */
[C---:B------:R-:W-:Y:S01]  /*26f50*/  HMMA.16816.F32 R16, R12.reuse, R18, R4 ;  /* 0x000000120c10723c */ /* 0x040fe20000001804 */
[----:B------:R-:W-:Y:S01]  /*26f60*/  STL [R1+0x14f0], R0 ;  /* 0x0014f00001007387 */ /* 0x000fe20000100800 */
[----:B------:R-:W-:Y:S02]  /*26f70*/  STL [R1+0x14ec], R2 ;  /* 0x0014ec0201007387 */ /* 0x000fe40000100800 */
[----:B------:R-:W-:Y:S02]  /*26f80*/  STL [R1+0x14e8], R3 ;  /* 0x0014e80301007387 */ /* 0x000fe40000100800 */
[----:B------:R-:W3:Y:S01]  /*26f90*/  LDL.LU.64 R6, [R1+0x16d0] ;  /* 0x0016d00001067983 */ /* 0x000ee20000300a00 */
[----:B------:R-:W3:Y:S11]  /*26fa0*/  LDL.LU.64 R4, [R1+0x16c8] ;  /* 0x0016c80001047983 */ /* 0x000ef60000300a00 */
[----:B------:R-:W-:Y:S05]  /*26fb0*/  @!UPT UIADD3 URZ, URZ, URZ, URZ ;  /* 0x0000003f3f3ff290 */ /* 0x000fea000fffe03f */
[----:B------:R-:W-:Y:S01]  /*26fc0*/  STL.64 [R1+0x280], R16 ;  /* 0x0002801001007387 */ /* 0x000fe20000100a00 */
[----:B------:R0:W-:Y:S03]  /*26fd0*/  STL.64 [R1+0x288], R18 ;  /* 0x0002881201007387 */ /* 0x0001e60000100a00 */
[----:B0-----:R-:W3:Y:S02]  /*26fe0*/  LDL.LU.64 R18, [R1+0x16c0] ;  /* 0x0016c00001127983 */ /* 0x001ee40000300a00 */
[----:B---3--:R-:W-:Y:S02]  /*26ff0*/  HMMA.16816.F32 R12, R12, R18, R4 ;  /* 0x000000120c0c723c */ /* 0x008fe40000001804 */
[----:B------:R-:W3:Y:S01]  /*27000*/  LDL.LU.64 R4, [R1+0x16b8] ;  /* 0x0016b80001047983 */ /* 0x000ee20000300a00 */
[----:B------:R-:W3:Y:S02]  /*27010*/  LDL.LU.64 R18, [R1+0x16b0] ;  /* 0x0016b00001127983 */ /* 0x000ee40000300a00 */
[----:B------:R-:W3:Y:S11]  /*27020*/  LDL.LU.64 R16, [R1+0x16a8] ;  /* 0x0016a80001107983 */ /* 0x000ef60000300a00 */
[----:B------:R-:W-:Y:S07]  /*27030*/  @!UPT UIADD3 URZ, URZ, URZ, URZ ;  /* 0x0000003f3f3ff290 */ /* 0x000fee000fffe03f */
[----:B------:R0:W-:Y:S01]  /*27040*/  STL.64 [R1+0x270], R12 ;  /* 0x0002700c01007387 */ /* 0x0001e20000100a00 */
[----:B------:R-:W-:Y:S03]  /*27050*/  STL.64 [R1+0x278], R14 ;  /* 0x0002780e01007387 */ /* 0x000fe60000100a00 */
[----:B0-----:R-:W4:Y:S01]  /*27060*/  LDL.LU.64 R12, [R1+0x10] ;  /* 0x00001000010c7983 */ /* 0x001f220000300a00 */
[----:B---3--:R-:W-:Y:S11]  /*27070*/  HMMA.16816.F32 R24, R16, R4, R24 ;  /* 0x000000041018723c */ /* 0x008ff60000001818 */
        /* <DEDUP_REMOVED lines=10> */
[----:B------:R-:W-:-:S02]  /*27120*/  IMAD.MOV.U32 R3, RZ, RZ, R21 ;  /* 0x000000ffff037224 */ /* 0x000fc400078e0015 */
[----:B------:R-:W2:Y:S01]  /*27130*/  LDL.LU.64 R22, [R1+0x1688] ;  /* 0x0016880001167983 */ /* 0x000ea20000300a00 */
[----:B---3--:R-:W-:Y:S01]  /*27140*/  HMMA.16816.F32 R24, R16, R20, R24 ;  /* 0x000000141018723c */ /* 0x008fe20000001818 */
[----:B------:R-:W2:Y:S11]  /*27150*/  LDL.LU.64 R20, [R1+0x1680] ;  /* 0x0016800001147983 */ /* 0x000eb60000300a00 */
[----:B------:R-:W-:Y:S11]  /*27160*/  @!UPT UIADD3 URZ, URZ, URZ, URZ ;  /* 0x0000003f3f3ff290 */ /* 0x000ff6000fffe03f */
[----:B------:R0:W-:Y:S01]  /*27170*/  STL.64 [R1+0x250], R24 ;  /* 0x0002501801007387 */ /* 0x0001e20000100a00 */
[----:B------:R-:W-:Y:S03]  /*27180*/  STL [R1+0x258], R26 ;  /* 0x0002581a01007387 */ /* 0x000fe60000100800 */
[----:B0-----:R-:W2:Y:S01]  /*27190*/  LDL.LU.64 R24, [R1+0x1678] ;  /* 0x0016780001187983 */ /* 0x001ea20000300a00 */
[----:B------:R-:W-:-:S05]  /*271a0*/  IMAD.MOV.U32 R28, RZ, RZ, R27 ;  /* 0x000000ffff1c7224 */ /* 0x000fca00078e001b */
[----:B------:R-:W-:Y:S01]  /*271b0*/  STL [R1+0x14f4], R28 ;  /* 0x0014f41c01007387 */ /* 0x000fe20000100800 */
        /* <DEDUP_REMOVED lines=8> */
[----:B------:R-:W3:Y:S02]  /*27240*/  LDL.LU.64 R26, [R1+0x1660] ;  /* 0x00166000011a7983 */ /* 0x000ee40000300a00 */
[----:B------:R-:W3:Y:S01]  /*27250*/  LDL.LU.64 R24, [R1+0x1658] ;  /* 0x0016580001187983 */ /* 0x000ee20000300a00 */
[----:B------:R0:W-:Y:S01]  /*27260*/  STL.64 [R1+0x15d8], R8 ;  /* 0x0015d80801007387 */ /* 0x0001e20000100a00 */
[----:B---3--:R-:W-:Y:S07]  /*27270*/  HMMA.16816.F32 R24, R16, R8, R24 ;  /* 0x000000081018723c */ /* 0x008fee0000001818 */
[----:B0-----:R-:W-:-:S02]  /*27280*/  IMAD.MOV.U32 R8, RZ, RZ, R10 ;  /* 0x000000ffff087224 */ /* 0x001fc400078e000a */
[----:B------:R-:W-:Y:S11]  /*27290*/  IMAD.MOV.U32 R9, RZ, RZ, R7 ;  /* 0x000000ffff097224 */ /* 0x000ff600078e0007 */
[----:B------:R-:W-:Y:S03]  /*272a0*/  @!UPT UIADD3 URZ, URZ, URZ, URZ ;  /* 0x0000003f3f3ff290 */ /* 0x000fe6000fffe03f */
[----:B------:R0:W-:Y:S01]  /*272b0*/  STL.64 [R1+0x230], R24 ;  /* 0x0002301801007387 */ /* 0x0001e20000100a00 */
[----:B------:R1:W-:Y:S03]  /*272c0*/  STL.64 [R1+0x238], R26 ;  /* 0x0002381a01007387 */ /* 0x0003e60000100a00 */
[----:B0-----:R-:W3:Y:S01]  /*272d0*/  LDL.LU R24, [R1+0x1d0] ;  /* 0x0001d00001187983 */ /* 0x001ee20000300800 */
[----:B------:R-:W3:Y:S02]  /*272e0*/  LDL.LU R25, [R1+0x1d4] ;  /* 0x0001d40001197983 */ /* 0x000ee40000300800 */
[----:B-1----:R-:W3:Y:S02]  /*272f0*/  LDL.LU R26, [R1+0x1d8] ;  /* 0x0001d800011a7983 */ /* 0x002ee40000300800 */
[----:B------:R-:W3:Y:S01]  /*27300*/  LDL.LU R27, [R1+0x1dc] ;  /* 0x0001dc00011b7983 */ /* 0x000ee20000300800 */
[----:B------:R0:W-:Y:S02]  /*27310*/  STL.64 [R1+0x15f0], R8 ;  /* 0x0015f00801007387 */ /* 0x0001e40000100a00 */
[----:B0-----:R-:W-:-:S02]  /*27320*/  IMAD.MOV.U32 R8, RZ, RZ, R6 ;  /* 0x000000ffff087224 */ /* 0x001fc400078e0006 */
[----:B------:R-:W-:Y:S01]  /*27330*/  IMAD.MOV.U32 R9, RZ, RZ, R3 ;  /* 0x000000ffff097224 */ /* 0x000fe200078e0003 */
[C---:B--2---:R-:W-:Y:S04]  /*27340*/  HMMA.16816.F32 R4, R16.reuse, R4, R20 ;  /* 0x000000041004723c */ /* 0x044fe80000001814 */
[----:B------:R-:W-:Y:S01]  /*27350*/  STL.64 [R1+0x1608], R8 ;  /* 0x0016080801007387 */ /* 0x000fe20000100a00 */
[----:B------:R-:W4:Y:S02]  /*27360*/  LDL.LU.64 R22, [R1+0x1650] ;  /* 0x0016500001167983 */ /* 0x000f240000300a00 */
[----:B------:R-:W4:Y:S11]  /*27370*/  LDL.LU.64 R20, [R1+0x1648] ;  /* 0x0016480001147983 */ /* 0x000f360000300a00 */
[----:B------:R-:W-:Y:S05]  /*27380*/  @!UPT UIADD3 URZ, URZ, URZ, URZ ;  /* 0x0000003f3f3ff290 */ /* 0x000fea000fffe03f */
[----:B------:R-:W-:Y:S01]  /*27390*/  STL.64 [R1+0x220], R4 ;  /* 0x0002200401007387 */ /* 0x000fe20000100a00 */
[----:B------:R0:W-:Y:S03]  /*273a0*/  STL.64 [R1+0x228], R6 ;  /* 0x0002280601007387 */ /* 0x0001e60000100a00 */
[----:B0-----:R-:W2:Y:S01]  /*273b0*/  LDL.LU.64 R6, [R1+0x1640] ;  /* 0x0016400001067983 */ /* 0x001ea20000300a00 */
[----:B------:R-:W3:Y:S01]  /*273c0*/  LDL.LU.64 R4, [R1+0x1638] ;  /* 0x0016380001047983 */ /* 0x000ee20000300a00 */
[C---:B----4-:R-:W-:Y:S11]  /*273d0*/  HMMA.16816.F32 R20, R16.reuse, R12, R20 ;  /* 0x0000000c1014723c */ /* 0x050ff60000001814 */
[----:B------:R-:W-:Y:S11]  /*273e0*/  @!UPT UIADD3 URZ, URZ, URZ, URZ ;  /* 0x0000003f3f3ff290 */ /* 0x000ff6000fffe03f */
[----:B------:R-:W-:Y:S01]  /*273f0*/  @!UPT UIADD3 URZ, URZ, URZ, URZ ;  /* 0x0000003f3f3ff290 */ /* 0x000fe2000fffe03f */
[----:B------:R-:W-:Y:S01]  /*27400*/  STL.64 [R1+0x210], R20 ;  /* 0x0002101401007387 */ /* 0x000fe20000100a00 */
[----:B------:R0:W-:Y:S03]  /*27410*/  STL.64 [R1+0x218], R22 ;  /* 0x0002181601007387 */ /* 0x0001e60000100a00 */
[----:B0-----:R-:W4:Y:S01]  /*27420*/  LDL.LU.64 R22, [R1+0x1630] ;  /* 0x0016300001167983 */ /* 0x001f220000300a00 */
[----:B------:R-:W4:Y:S02]  /*27430*/  LDL.LU.64 R20, [R1+0x1628] ;  /* 0x0016280001147983 */ /* 0x000f240000300a00 */
[----:B------:R0:W-:Y:S02]  /*27440*/  STL.64 [R1+0x15d0], R12 ;  /* 0x0015d00c01007387 */ /* 0x0001e40000100a00 */
        /* <DEDUP_REMOVED lines=17> */
[----:B---3--:R-:W-:Y:S01]  /*27560*/  STL.64 [R1+0x1618], R14 ;  /* 0x0016180e01007387 */ /* 0x008fe20000100a00 */
[----:B--2---:R0:W-:Y:S03]  /*27570*/  STL.64 [R1+0x1610], R12 ;  /* 0x0016100c01007387 */ /* 0x0041e60000100a00 */
[----:B0-----:R-:W4:Y:S01]  /*27580*/  LDL.LU R12, [R1+0x1a0] ;  /* 0x0001a000010c7983 */ /* 0x001f220000300800 */
[----:B------:R-:W4:Y:S02]  /*27590*/  LDL.LU R13, [R1+0x1a4] ;  /* 0x0001a400010d7983 */ /* 0x000f240000300800 */
[----:B------:R-:W4:Y:S02]  /*275a0*/  LDL.LU R14, [R1+0x1a8] ;  /* 0x0001a800010e7983 */ /* 0x000f240000300800 */
[----:B------:R-:W4:Y:S02]  /*275b0*/  LDL.LU R15, [R1+0x1ac] ;  /* 0x0001ac00010f7983 */ /* 0x000f240000300800 */
[----:B------:R0:W-:Y:S01]  /*275c0*/  STL.64 [R1+0x200], R24 ;  /* 0x0002001801007387 */ /* 0x0001e20000100a00 */
[----:B------:R-:W-:Y:S03]  /*275d0*/  STL.64 [R1+0x208], R26 ;  /* 0x0002081a01007387 */ /* 0x000fe60000100a00 */
[----:B0-----:R-:W2:Y:S01]  /*275e0*/  LDL.LU.64 R24, [R1+0x1620] ;  /* 0x0016200001187983 */ /* 0x001ea20000300a00 */
[----:B------:R-:W-:Y:S02]  /*275f0*/  STL.64 [R1+0x15b8], R6 ;  /* 0x0015b80601007387 */ /* 0x000fe40000100a00 */
[----:B------:R0:W-:Y:S02]  /*27600*/  STL.64 [R1+0x15b0], R4 ;  /* 0x0015b00401007387 */ /* 0x0001e40000100a00 */
[----:B0-----:R-:W2:Y:S01]  /*27610*/  LDL.LU R4, [R1+0x1b0] ;  /* 0x0001b00001047983 */ /* 0x001ea20000300800 */
[----:B------:R-:W2:Y:S02]  /*27620*/  LDL.LU R5, [R1+0x1b4] ;  /* 0x0001b40001057983 */ /* 0x000ea40000300800 */
[----:B------:R-:W2:Y:S02]  /*27630*/  LDL.LU R6, [R1+0x1b8] ;  /* 0x0001b80001067983 */ /* 0x000ea40000300800 */
[----:B------:R-:W2:Y:S02]  /*27640*/  LDL.LU R7, [R1+0x1bc] ;  /* 0x0001bc0001077983 */ /* 0x000ea40000300800 */
[----:B------:R-:W-:-:S02]  /*27650*/  IMAD.MOV.U32 R8, RZ, RZ, R2 ;  /* 0x000000ffff087224 */ /* 0x000fc400078e0002 */
[----:B------:R-:W-:-:S07]  /*27660*/  IMAD.MOV.U32 R9, RZ, RZ, R0 ;  /* 0x000000ffff097224 */ /* 0x000fce00078e0000 */
[----:B----4-:R-:W-:Y:S08]  /*27670*/  HMMA.16816.F32 R8, R20, R8, R12 ;  /* 0x000000081408723c */ /* 0x010ff0000000180c */
[----:B--2---:R-:W-:Y:S01]  /*27680*/  HMMA.16816.F32 R16, R16, R24, R4 ;  /* 0x000000181010723c */ /* 0x004fe20000001804 */
[----:B------:R-:W2:Y:S11]  /*27690*/  LDL.LU R4, [R1+0x140] ;  /* 0x0001400001047983 */ /* 0x000eb60000300800 */
[----:B------:R-:W-:Y:S11]  /*276a0*/  @!UPT UIADD3 URZ, URZ, URZ, URZ ;  /* 0x0000003f3f3ff290 */ /* 0x000ff6000fffe03f */
[----:B------:R0:W-:Y:S01]  /*276b0*/  STL.64 [R1+0x1f0], R16 ;  /* 0x0001f01001007387 */ /* 0x0001e20000100a00 */
[----:B------:R-:W-:Y:S02]  /*276c0*/  STL.64 [R1+0x1f8], R18 ;  /* 0x0001f81201007387 */ /* 0x000fe40000100a00 */
[----:B------:R-:W2:Y:S02]  /*276d0*/  LDL.LU R5, [R1+0x144] ;  /* 0x0001440001057983 */ /* 0x000ea40000300800 */
[----:B------:R-:W2:Y:S01]  /*276e0*/  LDL.LU R6, [R1+0x148] ;  /* 0x0001480001067983 */ /* 0x000ea20000300800 */
[----:B------:R-:W2:Y:S04]  /*276f0*/  LDL.LU R7, [R1+0x14c] ;  /* 0x00014c0001077983 */ /* 0x000ea80000300800 */
[----:B0-----:R-:W3:Y:S01]  /*27700*/  LDL.LU.64 R16, [R1+0x20] ;  /* 0x0000200001107983 */ /* 0x001ee20000300a00 */
[----:B------:R-:W4:Y:S02]  /*27710*/  LDL.LU.64 R14, [R1+0x1618] ;  /* 0x00161800010e7983 */ /* 0x000f240000300a00 */
[----:B------:R-:W4:Y:S02]  /*27720*/  LDL.LU.64 R12, [R1+0x1610] ;  /* 0x00161000010c7983 */ /* 0x000f240000300a00 */
[----:B------:R0:W-:Y:S01]  /*27730*/  STL.64 [R1+0x1e0], R8 ;  /* 0x0001e00801007387 */ /* 0x0001e20000100a00 */
[----:B------:R4:W-:Y:S04]  /*27740*/  STL.64 [R1+0x1e8], R10 ;  /* 0x0001e80a01007387 */ /* 0x0009e80000100a00 */
        /* <DEDUP_REMOVED lines=16> */
[----:B------:R-:W2:Y:S11]  /*27850*/  LDL.LU.64 R12, [R1+0x15d0] ;  /* 0x0015d000010c7983 */ /* 0x000eb60000300a00 */
[----:B------:R-:W-:Y:S10]  /*27860*/  @!UPT UIADD3 URZ, URZ, URZ, URZ ;  /* 0x0000003f3f3ff290 */ /* 0x000ff4000fffe03f */
[----:B------:R-:W-:Y:S01]  /*27870*/  STL [R1+0x1b0], R8 ;  /* 0x0001b00801007387 */ /* 0x000fe20000100800 */
[----:B------:R0:W-:Y:S02]  /*27880*/  STL [R1+0x1bc], R11 ;  /* 0x0001bc0b01007387 */ /* 0x0001e40000100800 */
[----:B------:R-:W-:Y:S02]  /*27890*/  IMAD.MOV.U32 R27, RZ, RZ, R10 ;  /* 0x000000ffff1b7224 */ /* 0x000fe400078e000a */
[----:B------:R-:W-:Y:S01]  /*278a0*/  IMAD.MOV.U32 R26, RZ, RZ, R9 ;  /* 0x000000ffff1a7224 */ /* 0x000fe200078e0009 */
[----:B0-----:R-:W4:Y:S01]  /*278b0*/  LDL.LU.64 R10, [R1+0x15c8] ;  /* 0x0015c800010a7983 */ /* 0x001f220000300a00 */
[----:B------:R-:W4:Y:S02]  /*278c0*/  LDL.LU.64 R8, [R1+0x15c0] ;  /* 0x0015c00001087983 */ /* 0x000f240000300a00 */
[----:B------:R-:W-:Y:S02]  /*278d0*/  STL [R1+0x144c], R27 ;  /* 0x00144c1b01007387 */ /* 0x000fe40000100800 */
[----:B------:R-:W-:Y:S01]  /*278e0*/  STL [R1+0x1448], R26 ;  /* 0x0014481a01007387 */ /* 0x000fe20000100800 */
[----:B------:R-:W-:Y:S01]  /*278f0*/  STL.64 [R1+0x1590], R24 ;  /* 0x0015901801007387 */ /* 0x000fe20000100a00 */
[----:B---3--:R0:W-:Y:S01]  /*27900*/  STL.64 [R1+0x1528], R16 ;  /* 0x0015281001007387 */ /* 0x0081e20000100a00 */
[C---:B----4-:R-:W-:Y:S02]  /*27910*/  HMMA.16816.F32 R8, R20.reuse, R16, R8 ;  /* 0x000000101408723c */ /* 0x050fe40000001808 */
[----:B0-----:R-:W3:Y:S11]  /*27920*/  LDL.LU R16, [R1+0x180] ;  /* 0x0001800001107983 */ /* 0x001ef60000300800 */
[----:B------:R-:W-:Y:S10]  /*27930*/  @!UPT UIADD3 URZ, URZ, URZ, URZ ;  /* 0x0000003f3f3ff290 */ /* 0x000ff4000fffe03f */
[----:B------:R0:W-:Y:S01]  /*27940*/  STL.64 [R1+0x1a0], R8 ;  /* 0x0001a00801007387 */ /* 0x0001e20000100a00 */
[----:B------:R1:W-:Y:S02]  /*27950*/  STL.64 [R1+0x1a8], R10 ;  /* 0x0001a80a01007387 */ /* 0x0003e40000100a00 */
[----:B------:R-:W3:Y:S02]  /*27960*/  LDL.LU R17, [R1+0x184] ;  /* 0x0001840001117983 */ /* 0x000ee40000300800 */
[----:B------:R-:W4:Y:S01]  /*27970*/  LDL.LU R18, [R1+0x188] ;  /* 0x0001880001127983 */ /* 0x000f220000300800 */
[----:B------:R-:W4:Y:S04]  /*27980*/  LDL.LU R19, [R1+0x18c] ;  /* 0x00018c0001137983 */ /* 0x000f280000300800 */
[----:B0-----:R-:W2:Y:S01]  /*27990*/  LDL.LU R8, [R1+0x120] ;  /* 0x0001200001087983 */ /* 0x001ea20000300800 */
[----:B------:R-:W2:Y:S02]  /*279a0*/  LDL.LU R9, [R1+0x124] ;  /* 0x0001240001097983 */ /* 0x000ea40000300800 */
[----:B-1----:R-:W2:Y:S02]  /*279b0*/  LDL.LU R10, [R1+0x128] ;  /* 0x00012800010a7983 */ /* 0x002ea40000300800 */
[----:B------:R-:W2:Y:S01]  /*279c0*/  LDL.LU R11, [R1+0x12c] ;  /* 0x00012c00010b7983 */ /* 0x000ea20000300800 */
[----:B------:R-:W2:Y:S01]  /*279d0*/  LDL.LU R24, [R1+0x130] ;  /* 0x0001300001187983 */ /* 0x000ea20000300800 */
[----:B------:R-:W2:Y:S02]  /*279e0*/  LDL.LU R25, [R1+0x134] ;  /* 0x0001340001197983 */ /* 0x000ea40000300800 */
[----:B------:R-:W2:Y:S02]  /*279f0*/  LDL.LU R26, [R1+0x138] ;  /* 0x00013800011a7983 */ /* 0x000ea40000300800 */
[----:B------:R-:W2:Y:S01]  /*27a00*/  LDL.LU R27, [R1+0x13c] ;  /* 0x00013c00011b7983 */ /* 0x000ea20000300800 */
[----:B----4-:R-:W-:Y:S01]  /*27a10*/  STL.64 [R1+0x1538], R18 ;  /* 0x0015381201007387 */ /* 0x010fe20000100a00 */
[----:B---3--:R0:W-:Y:S03]  /*27a20*/  STL.64 [R1+0x1530], R16 ;  /* 0x0015301001007387 */ /* 0x0081e60000100a00 */
[----:B0-----:R-:W3:Y:S01]  /*27a30*/  LDL.64 R16, [R1+0x40] ;  /* 0x0000400001107983 */ /* 0x001ee20000100a00 */
[----:B--2---:R-:W-:Y:S03]  /*27a40*/  HMMA.16816.F32 R4, R20, R12, R4 ;  /* 0x0000000c1404723c */ /* 0x004fe60000001804 */
[----:B---3--:R0:W-:Y:S04]  /*27a50*/  STL.64 [R1+0x1550], R16 ;  /* 0x0015501001007387 */ /* 0x0081e80000100a00 */
[----:B0-----:R-:W2:Y:S04]  /*27a60*/  LDL.64 R16, [R1+0x50] ;  /* 0x0000500001107983 */ /* 0x001ea80000100a00 */
[----:B--2---:R0:W-:Y:S04]  /*27a70*/  STL.64 [R1+0x1568], R16 ;  /* 0x0015681001007387 */ /* 0x0041e80000100a00 */
[----:B0-----:R-:W2:Y:S08]  /*27a80*/  LDL.LU.64 R16, [R1+0x60] ;  /* 0x0000600001107983 */ /* 0x001eb00000300a00 */
[----:B------:R-:W-:Y:S02]  /*27a90*/  STL.64 [R1+0x190], R4 ;  /* 0x0001900401007387 */ /* 0x000fe40000100a00 */
[----:B------:R0:W-:Y:S02]  /*27aa0*/  STL.64 [R1+0x198], R6 ;  /* 0x0001980601007387 */ /* 0x0001e40000100a00 */
[----:B0-----:R-:W3:Y:S01]  /*27ab0*/  LDL.LU.64 R6, [R1+0x15b8] ;  /* 0x0015b80001067983 */ /* 0x001ee20000300a00 */
[----:B------:R-:W4:Y:S02]  /*27ac0*/  LDL.LU.64 R4, [R1+0x15b0] ;  /* 0x0015b00001047983 */ /* 0x000f240000300a00 */
[----:B------:R3:W-:Y:S02]  /*27ad0*/  STL.64 [R1+0x1520], R12 ;  /* 0x0015200c01007387 */ /* 0x0007e40000100a00 */
[----:B------:R-:W-:-:S02]  /*27ae0*/  IMAD.MOV.U32 R14, RZ, RZ, R29 ;  /* 0x000000ffff0e7224 */ /* 0x000fc400078e001d */
[----:B---3--:R-:W-:Y:S02]  /*27af0*/  IMAD.MOV.U32 R12, RZ, RZ, R6 ;  /* 0x000000ffff0c7224 */ /* 0x008fe400078e0006 */
[----:B------:R-:W-:Y:S01]  /*27b00*/  IMAD.MOV.U32 R13, RZ, RZ, R7 ;  /* 0x000000ffff0d7224 */ /* 0x000fe200078e0007 */
[----:B------:R-:W3:Y:S01]  /*27b10*/  LDL.LU R6, [R1+0x15ac] ;  /* 0x0015ac0001067983 */ /* 0x000ee20000300800 */
[----:B------:R-:W2:Y:S02]  /*27b20*/  LDL.LU R7, [R1+0x15a8] ;  /* 0x0015a80001077983 */ /* 0x000ea40000300800 */
[----:B------:R-:W2:Y:S02]  /*27b30*/  LDL.LU R29, [R1+0x15a4] ;  /* 0x0015a400011d7983 */ /* 0x000ea40000300800 */
[----:B------:R-:W2:Y:S02]  /*27b40*/  LDL.LU R15, [R1+0x29c] ;  /* 0x00029c00010f7983 */ /* 0x000ea40000300800 */
[----:B--2---:R-:W-:Y:S01]  /*27b50*/  STL.64 [R1+0x1548], R14 ;  /* 0x0015480e01007387 */ /* 0x004fe20000100a00 */
[----:B------:R0:W-:Y:S03]  /*27b60*/  STL.64 [R1+0x1540], R12 ;  /* 0x0015400c01007387 */ /* 0x0001e60000100a00 */
[----:B0-----:R-:W2:Y:S01]  /*27b70*/  LDL.LU R12, [R1+0xe0] ;  /* 0x0000e000010c7983 */ /* 0x001ea20000300800 */
[----:B------:R-:W-:-:S02]  /*27b80*/  IMAD.MOV.U32 R14, RZ, RZ, R7 ;  /* 0x000000ffff0e7224 */ /* 0x000fc400078e0007 */
[----:B------:R-:W-:Y:S02]  /*27b90*/  IMAD.MOV.U32 R15, RZ, RZ, R29 ;  /* 0x000000ffff0f7224 */ /* 0x000fe400078e001d */
[----:B---3--:R-:W-:Y:S02]  /*27ba0*/  IMAD.MOV.U32 R13, RZ, RZ, R6 ;  /* 0x000000ffff0d7224 */ /* 0x008fe400078e0006 */
[----:B------:R-:W3:Y:S01]  /*27bb0*/  LDL.LU R6, [R1+0x15a0] ;  /* 0x0015a00001067983 */ /* 0x000ee20000300800 */
[----:B------:R-:W3:Y:S02]  /*27bc0*/  LDL.LU R7, [R1+0x159c] ;  /* 0x00159c0001077983 */ /* 0x000ee40000300800 */
[----:B------:R-:W3:Y:S02]  /*27bd0*/  LDL.LU R29, [R1+0x1598] ;  /* 0x00159800011d7983 */ /* 0x000ee40000300800 */
[----:B------:R-:W-:Y:S01]  /*27be0*/  STL.64 [R1+0x1560], R14 ;  /* 0x0015600e01007387 */ /* 0x000fe20000100a00 */
[----:B--2---:R0:W-:Y:S04]  /*27bf0*/  STL.64 [R1+0x1558], R12 ;  /* 0x0015580c01007387 */ /* 0x0041e80000100a00 */
[----:B0-----:R-:W2:Y:S01]  /*27c00*/  LDL.LU R12, [R1+0x100] ;  /* 0x00010000010c7983 */ /* 0x001ea20000300800 */
[----:B------:R-:W2:Y:S02]  /*27c10*/  LDL.LU R13, [R1+0x104] ;  /* 0x00010400010d7983 */ /* 0x000ea40000300800 */
[----:B------:R-:W2:Y:S02]  /*27c20*/  LDL.LU R14, [R1+0x108] ;  /* 0x00010800010e7983 */ /* 0x000ea40000300800 */
[----:B------:R-:W2:Y:S02]  /*27c30*/  LDL.LU R15, [R1+0x10c] ;  /* 0x00010c00010f7983 */ /* 0x000ea40000300800 */
[----:B--2---:R3:W-:Y:S02]  /*27c40*/  STL.64 [R1+0x1578], R14 ;  /* 0x0015780e01007387 */ /* 0x0047e40000100a00 */
[----:B---3--:R-:W-:-:S02]  /*27c50*/  IMAD.MOV.U32 R14, RZ, RZ, R7 ;  /* 0x000000ffff0e7224 */ /* 0x008fc400078e0007 */
[----:B------:R-:W-:Y:S02]  /*27c60*/  IMAD.MOV.U32 R15, RZ, RZ, R6 ;  /* 0x000000ffff0f7224 */ /* 0x000fe400078e0006 */
[----:B----4-:R-:W-:Y:S01]  /*27c70*/  HMMA.16816.F32 R4, R20, R4, R24 ;  /* 0x000000041404723c */ /* 0x010fe20000001818 */
[----:B------:R0:W-:Y:S04]  /*27c80*/  STL.64 [R1+0x1570], R12 ;  /* 0x0015700c01007387 */ /* 0x0001e80000100a00 */
[----:B0-----:R-:W2:Y:S01]  /*27c90*/  LDL.LU R12, [R1+0x110] ;  /* 0x00011000010c7983 */ /* 0x001ea20000300800 */
[----:B------:R-:W3:Y:S02]  /*27ca0*/  LDL.LU.64 R24, [R1+0x1590] ;  /* 0x0015900001187983 */ /* 0x000ee40000300a00 */
[----:B------:R-:W-:Y:S11]  /*27cb0*/  IMAD.MOV.U32 R13, RZ, RZ, R29 ;  /* 0x000000ffff0d7224 */ /* 0x000ff600078e001d */
[----:B------:R-:W-:Y:S04]  /*27cc0*/  @!UPT UIADD3 URZ, URZ, URZ, URZ ;  /* 0x0000003f3f3ff290 */ /* 0x000fe8000fffe03f */
[----:B------:R0:W-:Y:S01]  /*27cd0*/  STL [R1+0x170], R4 ;  /* 0x0001700401007387 */ /* 0x0001e20000100800 */
[----:B------:R-:W-:Y:S02]  /*27ce0*/  IMAD.MOV.U32 R26, RZ, RZ, R6 ;  /* 0x000000ffff1a7224 */ /* 0x000fe400078e0006 */
[----:B------:R-:W-:Y:S02]  /*27cf0*/  IMAD.MOV.U32 R29, RZ, RZ, R7 ;  /* 0x000000ffff1d7224 */ /* 0x000fe400078e0007 */
[----:B------:R-:W-:Y:S01]  /*27d00*/  IMAD.MOV.U32 R27, RZ, RZ, R5 ;  /* 0x000000ffff1b7224 */ /* 0x000fe200078e0005 */
[----:B------:R-:W2:Y:S04]  /*27d10*/  LDL.LU.64 R6, [R1+0x1588] ;  /* 0x0015880001067983 */ /* 0x000ea80000300a00 */
[----:B0-----:R-:W2:Y:S01]  /*27d20*/  LDL.LU.64 R4, [R1+0x1580] ;  /* 0x0015800001047983 */ /* 0x001ea20000300a00 */
[----:B------:R-:W-:Y:S02]  /*27d30*/  STL [R1+0x14f8], R29 ;  /* 0x0014f81d01007387 */ /* 0x000fe40000100800 */
[----:B------:R-:W-:-:S02]  /*27d40*/  IMAD.MOV.U32 R28, RZ, RZ, R16 ;  /* 0x000000ffff1c7224 */ /* 0x000fc400078e0010 */
[----:B------:R-:W-:Y:S01]  /*27d50*/  IMAD.MOV.U32 R0, RZ, RZ, R17 ;  /* 0x000000ffff007224 */ /* 0x000fe200078e0011 */
[----:B---3--:R-:W-:Y:S01]  /*27d60*/  HMMA.16816.F32 R8, R20, R24, R8 ;  /* 0x000000181408723c */ /* 0x008fe20000001808 */
[----:B------:R-:W3:Y:S07]  /*27d70*/  LDL.LU.64 R20, [R1+0x30] ;  /* 0x0000300001147983 */ /* 0x000eee0000300a00 */
[C---:B--2---:R-:W-:Y:S11]  /*27d80*/  HMMA.16816.F32 R12, R4.reuse, R16, R12 ;  /* 0x00000010040c723c */ /* 0x044ff6000000180c */
[----:B------:R-:W-:Y:S04]  /*27d90*/  @!UPT UIADD3 URZ, URZ, URZ, URZ ;  /* 0x0000003f3f3ff290 */ /* 0x000fe8000fffe03f */
[----:B------:R0:W-:Y:S01]  /*27da0*/  STL.64 [R1+0x160], R8 ;  /* 0x0001600801007387 */ /* 0x0001e20000100a00 */
[----:B------:R1:W-:Y:S03]  /*27db0*/  STL.64 [R1+0x168], R10 ;  /* 0x0001680a01007387 */ /* 0x0003e60000100a00 */
[----:B0-----:R-:W2:Y:S01]  /*27dc0*/  LDL.LU R8, [R1+0x320] ;  /* 0x0003200001087983 */ /* 0x001ea20000300800 */
[----:B------:R-:W2:Y:S02]  /*27dd0*/  LDL.LU R9, [R1+0x324] ;  /* 0x0003240001097983 */ /* 0x000ea40000300800 */
[----:B-1----:R-:W2:Y:S02]  /*27de0*/  LDL.LU R10, [R1+0x328] ;  /* 0x00032800010a7983 */ /* 0x002ea40000300800 */
[----:B------:R-:W2:Y:S01]  /*27df0*/  LDL.LU R11, [R1+0x32c] ;  /* 0x00032c00010b7983 */ /* 0x000ea20000300800 */
[----:B------:R-:W-:Y:S01]  /*27e00*/  STL.64 [R1+0x150], R12 ;  /* 0x0001500c01007387 */ /* 0x000fe20000100a00 */
[----:B------:R0:W-:Y:S03]  /*27e10*/  STL.64 [R1+0x158], R14 ;  /* 0x0001580e01007387 */ /* 0x0001e60000100a00 */
[----:B0-----:R-:W4:Y:S01]  /*27e20*/  LDL.LU.64 R14, [R1+0x1578] ;  /* 0x00157800010e7983 */ /* 0x001f220000300a00 */
[----:B------:R-:W4:Y:S02]  /*27e30*/  LDL.LU.64 R12, [R1+0x1570] ;  /* 0x00157000010c7983 */ /* 0x000f240000300a00 */
[----:B------:R-:W4:Y:S02]  /*27e40*/  LDL.LU.64 R16, [R1+0x1568] ;  /* 0x0015680001107983 */ /* 0x000f240000300a00 */
[----:B------:R-:W-:Y:S01]  /*27e50*/  STL [R1+0x1500], R28 ;  /* 0x0015001c01007387 */ /* 0x000fe20000100800 */
[----:B------:R-:W-:Y:S01]  /*27e60*/  STL [R1+0x14fc], R0 ;  /* 0x0014fc0001007387 */ /* 0x000fe20000100800 */
[C---:B----4-:R-:W-:Y:S01]  /*27e70*/  HMMA.16816.F32 R12, R4.reuse, R16, R12 ;  /* 0x00000010040c723c */ /* 0x050fe2000000180c */
[----:B------:R-:W-:Y:S11]  /*27e80*/  IMAD.MOV.U32 R29, RZ, RZ, R17 ;  /* 0x000000ffff1d7224 */ /* 0x000ff600078e0011 */
[----:B------:R-:W-:Y:S11]  /*27e90*/  @!UPT UIADD3 URZ, URZ, URZ, URZ ;  /* 0x0000003f3f3ff290 */ /* 0x000ff6000fffe03f */
[----:B------:R-:W-:Y:S01]  /*27ea0*/  STL.64 [R1+0x140], R12 ;  /* 0x0001400c01007387 */ /* 0x000fe20000100a00 */
[----:B------:R0:W-:Y:S03]  /*27eb0*/  STL.64 [R1+0x148], R14 ;  /* 0x0001480e01007387 */ /* 0x0001e60000100a00 */
[----:B0-----:R-:W4:Y:S01]  /*27ec0*/  LDL.LU.64 R14, [R1+0x1560] ;  /* 0x00156000010e7983 */ /* 0x001f220000300a00 */
[----:B------:R-:W4:Y:S02]  /*27ed0*/  LDL.LU.64 R12, [R1+0x1558] ;  /* 0x00155800010c7983 */ /* 0x000f240000300a00 */
[----:B------:R-:W4:Y:S02]  /*27ee0*/  LDL.LU.64 R16, [R1+0x1550] ;  /* 0x0015500001107983 */ /* 0x000f240000300a00 */
        /* <DEDUP_REMOVED lines=8> */
[----:B------:R-:W3:Y:S02]  /*27f70*/  LDL.LU.64 R18, [R1+0x1538] ;  /* 0x0015380001127983 */ /* 0x000ee40000300a00 */
[----:B------:R-:W3:Y:S01]  /*27f80*/  LDL.LU.64 R16, [R1+0x1530] ;  /* 0x0015300001107983 */ /* 0x000ee20000300a00 */
[----:B------:R0:W-:Y:S04]  /*27f90*/  STL [R1+0x1508], R0 ;  /* 0x0015080001007387 */ /* 0x0001e80000100800 */
[----:B0-----:R-:W2:Y:S01]  /*27fa0*/  LDL R0, [R1+0x384] ;  /* 0x0003840001007983 */ /* 0x001ea20000100800 */
[C---:B---3--:R-:W-:Y:S11]  /*27fb0*/  HMMA.16816.F32 R16, R4.reuse, R20, R16 ;  /* 0x000000140410723c */ /* 0x048ff60000001810 */
[----:B------:R-:W-:Y:S11]  /*27fc0*/  @!UPT UIADD3 URZ, URZ, URZ, URZ ;  /* 0x0000003f3f3ff290 */ /* 0x000ff6000fffe03f */
[----:B------:R-:W-:Y:S01]  /*27fd0*/  @!UPT UIADD3 URZ, URZ, URZ, URZ ;  /* 0x0000003f3f3ff290 */ /* 0x000fe2000fffe03f */
[----:B------:R0:W-:Y:S01]  /*27fe0*/  STL.64 [R1+0x120], R16 ;  /* 0x0001201001007387 */ /* 0x0001e20000100a00 */
[----:B------:R-:W-:Y:S03]  /*27ff0*/  STL.64 [R1+0x128], R18 ;  /* 0x0001281201007387 */ /* 0x000fe60000100a00 */
[----:B0-----:R-:W4:Y:S02]  /*28000*/  LDL.LU.64 R16, [R1+0x1528] ;  /* 0x0015280001107983 */ /* 0x001f240000300a00 */
[C---:B----4-:R-:W-:Y:S01]  /*28010*/  HMMA.16816.F32 R12, R4.reuse, R16, R12 ;  /* 0x00000010040c723c */ /* 0x050fe2000000180c */
[----:B------:R-:W-:Y:S02]  /*28020*/  IMAD.MOV.U32 R2, RZ, RZ, R16 ;  /* 0x000000ffff027224 */ /* 0x000fe400078e0010 */
[----:B------:R-:W-:Y:S02]  /*28030*/  IMAD.MOV.U32 R3, RZ, RZ, R17 ;  /* 0x000000ffff037224 */ /* 0x000fe400078e0011 */
[----:B--2---:R-:W0:Y:S11]  /*28040*/  LDSM.16.MT88.4 R16, [R0+0xe000] ;  /* 0x00e000000010783b */ /* 0x004e360000004200 */
[----:B------:R-:W-:Y:S07]  /*28050*/  @!UPT UIADD3 URZ, URZ, URZ, URZ ;  /* 0x0000003f3f3ff290 */ /* 0x000fee000fffe03f */
[----:B------:R1:W-:Y:S01]  /*28060*/  STL.64 [R1+0x110], R12 ;  /* 0x0001100c01007387 */ /* 0x0003e20000100a00 */
[----:B------:R-:W-:Y:S03]  /*28070*/  STL.64 [R1+0x118], R14 ;  /* 0x0001180e01007387 */ /* 0x000fe60000100a00 */
[----:B-1----:R-:W2:Y:S04]  /*28080*/  LDL.LU.64 R12, [R1+0x1520] ;  /* 0x00152000010c7983 */ /* 0x002ea80000300a00 */
[----:B0-----:R-:W-:Y:S01]  /*28090*/  STL.64 [R1+0x1468], R18 ;  /* 0x0014681201007387 */ /* 0x001fe20000100a00 */
[----:B------:R0:W-:Y:S03]  /*280a0*/  STL.64 [R1+0x1460], R16 ;  /* 0x0014601001007387 */ /* 0x0001e60000100a00 */
[----:B0-----:R-:W2:Y:S01]  /*280b0*/  LDL.LU R16, [R1+0x2f0] ;  /* 0x0002f00001107983 */ /* 0x001ea20000300800 */
[----:B------:R-:W2:Y:S02]  /*280c0*/  LDL.LU R17, [R1+0x2f4] ;  /* 0x0002f40001117983 */ /* 0x000ea40000300800 */
[----:B------:R-:W2:Y:S02]  /*280d0*/  LDL.LU R18, [R1+0x2f8] ;  /* 0x0002f80001127983 */ /* 0x000ea40000300800 */
[----:B------:R-:W2:Y:S02]  /*280e0*/  LDL.LU R19, [R1+0x2fc] ;  /* 0x0002fc0001137983 */ /* 0x000ea40000300800 */
[C---:B--2---:R-:W-:Y:S11]  /*280f0*/  HMMA.16816.F32 R16, R4.reuse, R12, R16 ;  /* 0x0000000c0410723c */ /* 0x044ff60000001810 */
[----:B------:R-:W-:Y:S11]  /*28100*/  @!UPT UIADD3 URZ, URZ, URZ, URZ ;  /* 0x0000003f3f3ff290 */ /* 0x000ff6000fffe03f */
[----:B------:R-:W-:Y:S01]  /*28110*/  @!UPT UIADD3 URZ, URZ, URZ, URZ ;  /* 0x0000003f3f3ff290 */ /* 0x000fe2000fffe03f */
[----:B------:R-:W-:Y:S01]  /*28120*/  STL.64 [R1+0x100], R16 ;  /* 0x0001001001007387 */ /* 0x000fe20000100a00 */
[----:B------:R0:W-:Y:S02]  /*28130*/  STL.64 [R1+0x108], R18 ;  /* 0x0001081201007387 */ /* 0x0001e40000100a00 */
[----:B0-----:R-:W-:Y:S02]  /*28140*/  IMAD.MOV.U32 R19, RZ, RZ, R12 ;  /* 0x000000ffff137224 */ /* 0x001fe400078e000c */
[----:B------:R-:W-:Y:S02]  /*28150*/  IMAD.MOV.U32 R18, RZ, RZ, R13 ;  /* 0x000000ffff127224 */ /* 0x000fe400078e000d */
[----:B------:R-:W0:Y:S04]  /*28160*/  LDSM.16.MT88.4 R12, [R0+0xe080] ;  /* 0x00e08000000c783b */ /* 0x000e280000004200 */
[----:B0-----:R-:W-:Y:S01]  /*28170*/  STL.64 [R1+0x13f8], R14 ;  /* 0x0013f80e01007387 */ /* 0x001fe20000100a00 */
[----:B------:R0:W-:Y:S03]  /*28180*/  STL.64 [R1+0x13f0], R12 ;  /* 0x0013f00c01007387 */ /* 0x0001e60000100a00 */
[----:B0-----:R-:W2:Y:S01]  /*28190*/  LDL.LU R12, [R1] ;  /* 0x00000000010c7983 */ /* 0x001ea20000300800 */
[----:B------:R-:W2:Y:S02]  /*281a0*/  LDL.LU R13, [R1+0x4] ;  /* 0x00000400010d7983 */ /* 0x000ea40000300800 */
[----:B--2---:R-:W-:Y:S11]  /*281b0*/  HMMA.16816.F32 R8, R4, R12, R8 ;  /* 0x0000000c0408723c */ /* 0x004ff60000001808 */
[----:B------:R-:W-:Y:S11]  /*281c0*/  @!UPT UIADD3 URZ, URZ, URZ, URZ ;  /* 0x0000003f3f3ff290 */ /* 0x000ff6000fffe03f */
[----:B------:R-:W-:Y:S01]  /*281d0*/  @!UPT UIADD3 URZ, URZ, URZ, URZ ;  /* 0x0000003f3f3ff290 */ /* 0x000fe2000fffe03f */
[----:B------:R-:W-:Y:S01]  /*281e0*/  STL.64 [R1+0xf0], R8 ;  /* 0x0000f00801007387 */ /* 0x000fe20000100a00 */
[----:B------:R0:W-:Y:S03]  /*281f0*/  STL.64 [R1+0xf8], R10 ;  /* 0x0000f80a01007387 */ /* 0x0001e60000100a00 */
[----:B0-----:R-:W2:Y:S01]  /*28200*/  LDL.LU.64 R10, [R1+0x1518] ;  /* 0x00151800010a7983 */ /* 0x001ea20000300a00 */
[----:B------:R-:W3:Y:S02]  /*28210*/  LDL.LU.64 R8, [R1+0x1510] ;  /* 0x0015100001087983 */ /* 0x000ee40000300a00 */
[----:B------:R2:W-:Y:S02]  /*28220*/  STL.64 [R1+0x1470], R12 ;  /* 0x0014700c01007387 */ /* 0x0005e40000100a00 */
[----:B------:R-:W-:Y:S02]  /*28230*/  IMAD.MOV.U32 R29, RZ, RZ, R20 ;  /* 0x000000ffff1d7224 */ /* 0x000fe400078e0014 */
[----:B------:R-:W-:-:S02]  /*28240*/  IMAD.MOV.U32 R28, RZ, RZ, R21 ;  /* 0x000000ffff1c7224 */ /* 0x000fc400078e0015 */
[----:B------:R-:W-:Y:S01]  /*28250*/  LDSM.16.MT88.4 R20, [R0+0xc180] ;  /* 0x00c180000014783b */ /* 0x000fe20000004200 */
[----:B--2---:R-:W-:Y:S02]  /*28260*/  IMAD.MOV.U32 R12, RZ, RZ, R11 ;  /* 0x000000ffff0c7224 */ /* 0x004fe400078e000b */
[----:B------:R-:W-:Y:S02]  /*28270*/  IMAD.MOV.U32 R13, RZ, RZ, R10 ;  /* 0x000000ffff0d7224 */ /* 0x000fe400078e000a */
[----:B---3--:R-:W-:Y:S02]  /*28280*/  IMAD.MOV.U32 R14, RZ, RZ, R9 ;  /* 0x000000ffff0e7224 */ /* 0x008fe400078e0009 */
[----:B------:R-:W-:Y:S02]  /*28290*/  IMAD.MOV.U32 R15, RZ, RZ, R8 ;  /* 0x000000ffff0f7224 */ /* 0x000fe400078e0008 */
[----:B------:R-:W0:Y:S05]  /*282a0*/  LDSM.16.MT88.4 R8, [R0+0xe100] ;  /* 0x00e100000008783b */ /* 0x000e2a0000004200 */
[----:B------:R-:W-:Y:S01]  /*282b0*/  HMMA.16816.F32 R4, R4, R24, R12 ;  /* 0x000000180404723c */ /* 0x000fe2000000180c */
[----:B0-----:R-:W-:Y:S01]  /*282c0*/  STL.64 [R1+0x1388], R10 ;  /* 0x0013880a01007387 */ /* 0x001fe20000100a00 */
[----:B------:R-:W-:Y:S02]  /*282d0*/  STL.64 [R1+0x1380], R8 ;  /* 0x0013800801007387 */ /* 0x000fe40000100a00 */
[----:B------:R-:W-:Y:S02]  /*282e0*/  STL.64 [R1+0x1480], R26 ;  /* 0x0014801a01007387 */ /* 0x000fe40000100a00 */
[----:B------:R-:W-:Y:S11]  /*282f0*/  STL.64 [R1+0x1478], R24 ;  /* 0x0014781801007387 */ /* 0x000ff60000100a00 */
[----:B------:R-:W-:Y:S06]  /*28300*/  @!UPT UIADD3 URZ, URZ, URZ, URZ ;  /* 0x0000003f3f3ff290 */ /* 0x000fec000fffe03f */
[----:B------:R-:W-:Y:S01]  /*28310*/  STL.64 [R1+0xe0], R4 ;  /* 0x0000e00401007387 */ /* 0x000fe20000100a00 */
[----:B------:R-:W-:Y:S02]  /*28320*/  STL.64 [R1+0xe8], R6 ;  /* 0x0000e80601007387 */ /* 0x000fe40000100a00 */
[----:B------:R0:W1:Y:S02]  /*28330*/  LDSM.16.MT88.4 R4, [R0+0xe180] ;  /* 0x00e180000004783b */ /* 0x0000640000004200 */
[----:B0-----:R-:W2:Y:S02]  /*28340*/  LDL.LU R0, [R1+0x1508] ;  /* 0x0015080001007983 */ /* 0x001ea40000300800 */
[----:B------:R-:W-:Y:S02]  /*28350*/  IMAD.MOV.U32 R16, RZ, RZ, R29 ;  /* 0x000000ffff107224 */ /* 0x000fe400078e001d */
[----:B------:R-:W-:Y:S01]  /*28360*/  IMAD.MOV.U32 R17, RZ, RZ, R28 ;  /* 0x000000ffff117224 */ /* 0x000fe200078e001c */
[----:B-1----:R-:W-:Y:S01]  /*28370*/  STL.64 [R1+0x12e8], R6 ;  /* 0x0012e80601007387 */ /* 0x002fe20000100a00 */
[----:B------:R0:W-:Y:S03]  /*28380*/  STL.64 [R1+0x12e0], R4 ;  /* 0x0012e00401007387 */ /* 0x0001e60000100a00 */
[----:B0-----:R-:W3:Y:S01]  /*28390*/  LDL.LU R4, [R1+0x280] ;  /* 0x0002800001047983 */ /* 0x001ee20000300800 */
[----:B------:R-:W3:Y:S02]  /*283a0*/  LDL.LU R5, [R1+0x284] ;  /* 0x0002840001057983 */ /* 0x000ee40000300800 */
[----:B------:R-:W4:Y:S02]  /*283b0*/  LDL.LU R6, [R1+0x288] ;  /* 0x0002880001067983 */ /* 0x000f240000300800 */
[----:B------:R-:W4:Y:S01]  /*283c0*/  LDL.LU R7, [R1+0x28c] ;  /* 0x00028c0001077983 */ /* 0x000f220000300800 */
[----:B------:R-:W3:Y:S01]  /*283d0*/  LDL.LU R29, [R1+0x1504] ;  /* 0x00150400011d7983 */ /* 0x000ee20000300800 */
[----:B------:R-:W3:Y:S02]  /*283e0*/  LDL.LU R28, [R1+0x1500] ;  /* 0x00150000011c7983 */ /* 0x000ee40000300800 */
[----:B------:R2:W-:Y:S02]  /*283f0*/  STL.64 [R1+0x14a0], R16 ;  /* 0x0014a01001007387 */ /* 0x0005e40000100a00 */
[----:B--2---:R-:W-:-:S02]  /*28400*/  IMAD.MOV.U32 R16, RZ, RZ, R0 ;  /* 0x000000ffff107224 */ /* 0x004fc400078e0000 */
[----:B------:R-:W2:Y:S01]  /*28410*/  LDL.LU R0, [R1+0x14fc] ;  /* 0x0014fc0001007983 */ /* 0x000ea20000300800 */
[----:B------:R-:W2:Y:S03]  /*28420*/  LDL.LU R17, [R1+0x44] ;  /* 0x0000440001117983 */ /* 0x000ea60000300800 */
[----:B--2---:R0:W-:Y:S04]  /*28430*/  STL.64 [R1+0x14b8], R16 ;  /* 0x0014b81001007387 */ /* 0x0041e80000100a00 */
[----:B0-----:R-:W2:Y:S01]  /*28440*/  LDL.LU R16, [R1+0x50] ;  /* 0x0000500001107983 */ /* 0x001ea20000300800 */
[----:B---3--:R-:W-:Y:S02]  /*28450*/  IMAD.MOV.U32 R17, RZ, RZ, R29 ;  /* 0x000000ffff117224 */ /* 0x008fe400078e001d */
[----:B------:R-:W3:Y:S03]  /*28460*/  LDL.LU R29, [R1+0x14f8] ;  /* 0x0014f800011d7983 */ /* 0x000ee60000300800 */
[----:B--2---:R0:W-:Y:S02]  /*28470*/  STL.64 [R1+0x14d0], R16 ;  /* 0x0014d01001007387 */ /* 0x0041e40000100a00 */
[----:B0-----:R-:W-:-:S02]  /*28480*/  IMAD.MOV.U32 R16, RZ, RZ, R28 ;  /* 0x000000ffff107224 */ /* 0x001fc400078e001c */
[----:B------:R-:W-:Y:S01]  /*28490*/  IMAD.MOV.U32 R17, RZ, RZ, R0 ;  /* 0x000000ffff117224 */ /* 0x000fe200078e0000 */
[----:B------:R-:W2:Y:S01]  /*284a0*/  LDL.LU R28, [R1+0x14f4] ;  /* 0x0014f400011c7983 */ /* 0x000ea20000300800 */
[----:B------:R-:W2:Y:S02]  /*284b0*/  LDL.LU R0, [R1+0x14f0] ;  /* 0x0014f00001007983 */ /* 0x000ea40000300800 */
[----:B------:R-:W2:Y:S02]  /*284c0*/  LDL.LU R8, [R1+0x2c0] ;  /* 0x0002c00001087983 */ /* 0x000ea40000300800 */
[----:B------:R-:W2:Y:S01]  /*284d0*/  LDL.LU R9, [R1+0x2c4] ;  /* 0x0002c40001097983 */ /* 0x000ea20000300800 */
[----:B------:R-:W2:Y:S01]  /*284e0*/  LDL.LU R10, [R1+0x2c8] ;  /* 0x0002c800010a7983 */ /* 0x000ea20000300800 */
[----:B------:R-:W2:Y:S03]  /*284f0*/  LDL.LU R11, [R1+0x2cc] ;  /* 0x0002cc00010b7983 */ /* 0x000ea60000300800 */
        /* <DEDUP_REMOVED lines=19> */
[----:B------:R-:W-:Y:S01]  /*28630*/  IMAD.MOV.U32 R13, RZ, RZ, R18 ;  /* 0x000000ffff0d7224 */ /* 0x000fe200078e0012 */
[----:B----4-:R-:W-:Y:S01]  /*28640*/  STL.64 [R1+0x1490], R6 ;  /* 0x0014900601007387 */ /* 0x010fe20000100a00 */
[----:B------:R0:W-:Y:S02]  /*28650*/  STL.64 [R1+0x1488], R4 ;  /* 0x0014880401007387 */ /* 0x0001e40000100a00 */
[----:B------:R-:W-:Y:S02]  /*28660*/  IMAD.MOV.U32 R27, RZ, RZ, R0 ;  /* 0x000000ffff1b7224 */ /* 0x000fe400078e0000 */
[----:B0-----:R-:W-:Y:S02]  /*28670*/  IMAD.MOV.U32 R4, RZ, RZ, R2 ;  /* 0x000000ffff047224 */ /* 0x001fe400078e0002 */
[----:B------:R-:W-:Y:S01]  /*28680*/  IMAD.MOV.U32 R5, RZ, RZ, R3 ;  /* 0x000000ffff057224 */ /* 0x000fe200078e0003 */
[----:B------:R-:W4:Y:S01]  /*28690*/  LDL.LU R2, [R1+0x14ec] ;  /* 0x0014ec0001027983 */ /* 0x000f220000300800 */
[----:B------:R-:W3:Y:S02]  /*286a0*/  LDL.LU R3, [R1+0x14e8] ;  /* 0x0014e80001037983 */ /* 0x000ee40000300800 */
[----:B------:R0:W-:Y:S02]  /*286b0*/  STL.64 [R1+0x1498], R12 ;  /* 0x0014980c01007387 */ /* 0x0001e40000100a00 */
[----:B0-----:R-:W3:Y:S01]  /*286c0*/  LDL.LU R12, [R1+0x2b0] ;  /* 0x0002b000010c7983 */ /* 0x001ee20000300800 */
[----:B------:R-:W3:Y:S02]  /*286d0*/  LDL.LU R13, [R1+0x2b4] ;  /* 0x0002b400010d7983 */ /* 0x000ee40000300800 */
[----:B------:R-:W3:Y:S02]  /*286e0*/  LDL.LU R14, [R1+0x2b8] ;  /* 0x0002b800010e7983 */ /* 0x000ee40000300800 */
[----:B------:R-:W4:Y:S01]  /*286f0*/  LDL.LU R15, [R1+0x2bc] ;  /* 0x0002bc00010f7983 */ /* 0x000f220000300800 */
[----:B------:R-:W4:Y:S01]  /*28700*/  LDL.LU R24, [R1+0x2a0] ;  /* 0x0002a00001187983 */ /* 0x000f220000300800 */
[----:B--2---:R-:W-:Y:S03]  /*28710*/  HMMA.16816.F32 R16, R20, R16, R8 ;  /* 0x000000101410723c */ /* 0x004fe60000001808 */
[----:B------:R-:W2:Y:S01]  /*28720*/  LDL.LU.64 R10, [R1+0x14e0] ;  /* 0x0014e000010a7983 */ /* 0x000ea20000300a00 */
[----:B------:R-:W2:Y:S11]  /*28730*/  LDL.LU.64 R8, [R1+0x14d8] ;  /* 0x0014d80001087983 */ /* 0x000eb60000300a00 */
[----:B------:R-:W-:Y:S08]  /*28740*/  @!UPT UIADD3 URZ, URZ, URZ, URZ ;  /* 0x0000003f3f3ff290 */ /* 0x000ff0000fffe03f */
[----:B------:R0:W-:Y:S01]  /*28750*/  STL [R1+0xd0], R16 ;  /* 0x0000d01001007387 */ /* 0x0001e20000100800 */
[----:B------:R-:W-:-:S03]  /*28760*/  IMAD.MOV.U32 R0, RZ, RZ, R17 ;  /* 0x000000ffff007224 */ /* 0x000fc600078e0011 */
[----:B0-----:R-:W2:Y:S01]  /*28770*/  LDL.LU.64 R16, [R1+0x14d0] ;  /* 0x0014d00001107983 */ /* 0x001ea20000300a00 */
[----:B---3--:R-:W-:Y:S02]  /*28780*/  IMAD.MOV.U32 R25, RZ, RZ, R3 ;  /* 0x000000ffff197224 */ /* 0x008fe400078e0003 */
[----:B----4-:R-:W-:Y:S02]  /*28790*/  IMAD.MOV.U32 R26, RZ, RZ, R2 ;  /* 0x000000ffff1a7224 */ /* 0x010fe400078e0002 */
[----:B------:R-:W-:Y:S02]  /*287a0*/  IMAD.MOV.U32 R3, RZ, RZ, R18 ;  /* 0x000000ffff037224 */ /* 0x000fe400078e0012 */
[----:B------:R-:W-:-:S05]  /*287b0*/  IMAD.MOV.U32 R2, RZ, RZ, R19 ;  /* 0x000000ffff027224 */ /* 0x000fca00078e0013 */
[----:B------:R-:W-:Y:S01]  /*287c0*/  STL [R1+0x1304], R2 ;  /* 0x0013040201007387 */ /* 0x000fe20000100800 */
[----:B------:R-:W-:Y:S02]  /*287d0*/  STL [R1+0x1300], R3 ;  /* 0x0013000301007387 */ /* 0x000fe40000100800 */
[----:B------:R-:W-:Y:S01]  /*287e0*/  STL [R1+0x12fc], R0 ;  /* 0x0012fc0001007387 */ /* 0x000fe20000100800 */
[C---:B--2---:R-:W-:Y:S01]  /*287f0*/  HMMA.16816.F32 R16, R20.reuse, R16, R8 ;  /* 0x000000101410723c */ /* 0x044fe20000001808 */
[----:B------:R-:W2:Y:S01]  /*28800*/  LDL.LU.64 R10, [R1+0x14c8] ;  /* 0x0014c800010a7983 */ /* 0x000ea20000300a00 */
[----:B------:R-:W2:Y:S11]  /*28810*/  LDL.LU.64 R8, [R1+0x14c0] ;  /* 0x0014c00001087983 */ /* 0x000eb60000300a00 */
[----:B------:R-:W-:Y:S10]  /*28820*/  @!UPT UIADD3 URZ, URZ, URZ, URZ ;  /* 0x0000003f3f3ff290 */ /* 0x000ff4000fffe03f */
[----:B------:R0:W-:Y:S01]  /*28830*/  STL.64 [R1+0xc0], R16 ;  /* 0x0000c01001007387 */ /* 0x0001e20000100a00 */
[----:B------:R2:W-:Y:S03]  /*28840*/  STL.64 [R1+0xc8], R18 ;  /* 0x0000c81201007387 */ /* 0x0005e60000100a00 */
[----:B0-----:R-:W2:Y:S02]  /*28850*/  LDL.LU.64 R16, [R1+0x14b8] ;  /* 0x0014b80001107983 */ /* 0x001ea40000300a00 */
[----:B--2---:R-:W-:Y:S02]  /*28860*/  HMMA.16816.F32 R16, R20, R16, R8 ;  /* 0x000000101410723c */ /* 0x004fe40000001808 */
[----:B------:R-:W2:Y:S01]  /*28870*/  LDL.LU.64 R10, [R1+0x14b0] ;  /* 0x0014b000010a7983 */ /* 0x000ea20000300a00 */
[----:B------:R-:W2:Y:S11]  /*28880*/  LDL.LU.64 R8, [R1+0x14a8] ;  /* 0x0014a80001087983 */ /* 0x000eb60000300a00 */
[----:B------:R-:W-:Y:S09]  /*28890*/  @!UPT UIADD3 URZ, URZ, URZ, URZ ;  /* 0x0000003f3f3ff290 */ /* 0x000ff2000fffe03f */
[----:B------:R0:W-:Y:S01]  /*288a0*/  STL [R1+0xb0], R16 ;  /* 0x0000b01001007387 */ /* 0x0001e20000100800 */
[----:B------:R-:W-:-:S03]  /*288b0*/  IMAD.MOV.U32 R2, RZ, RZ, R17 ;  /* 0x000000ffff027224 */ /* 0x000fc600078e0011 */
[----:B0-----:R-:W2:Y:S01]  /*288c0*/  LDL.LU.64 R16, [R1+0x14a0] ;  /* 0x0014a00001107983 */ /* 0x001ea20000300a00 */
[----:B------:R-:W-:Y:S02]  /*288d0*/  IMAD.MOV.U32 R0, RZ, RZ, R19 ;  /* 0x000000ffff007224 */ /* 0x000fe400078e0013 */
[----:B------:R-:W-:-:S03]  /*288e0*/  IMAD.MOV.U32 R3, RZ, RZ, R18 ;  /* 0x000000ffff037224 */ /* 0x000fc600078e0012 */
[----:B------:R-:W-:Y:S02]  /*288f0*/  STL [R1+0x1310], R0 ;  /* 0x0013100001007387 */ /* 0x000fe40000100800 */
[----:B------:R-:W-:Y:S02]  /*28900*/  STL [R1+0x130c], R3 ;  /* 0x00130c0301007387 */ /* 0x000fe40000100800 */
[----:B------:R-:W-:Y:S01]  /*28910*/  STL [R1+0x1308], R2 ;  /* 0x0013080201007387 */ /* 0x000fe20000100800 */
[C---:B------:R-:W-:Y:S08]  /*28920*/  HMMA.16816.F32 R4, R20.reuse, R4, R12 ;  /* 0x000000041404723c */ /* 0x040ff0000000180c */
[----:B--2---:R-:W-:Y:S01]  /*28930*/  HMMA.16816.F32 R8, R20, R16, R8 ;  /* 0x000000101408723c */ /* 0x004fe20000001808 */
[----:B------:R-:W2:Y:S11]  /*28940*/  LDL.LU R16, [R1+0x270] ;  /* 0x0002700001107983 */ /* 0x000eb60000300800 */
[----:B------:R-:W-:Y:S11]  /*28950*/  @!UPT UIADD3 URZ, URZ, URZ, URZ ;  /* 0x0000003f3f3ff290 */ /* 0x000ff6000fffe03f */
[----:B------:R0:W-:Y:S01]  /*28960*/  STL.64 [R1+0xa0], R8 ;  /* 0x0000a00801007387 */ /* 0x0001e20000100a00 */
[----:B------:R1:W-:Y:S02]  /*28970*/  STL.64 [R1+0xa8], R10 ;  /* 0x0000a80a01007387 */ /* 0x0003e40000100a00 */
[----:B------:R-:W2:Y:S02]  /*28980*/  LDL.LU R17, [R1+0x274] ;  /* 0x0002740001117983 */ /* 0x000ea40000300800 */
[----:B------:R-:W2:Y:S01]  /*28990*/  LDL.LU R18, [R1+0x278] ;  /* 0x0002780001127983 */ /* 0x000ea20000300800 */
[----:B------:R-:W2:Y:S04]  /*289a0*/  LDL.LU R19, [R1+0x27c] ;  /* 0x00027c0001137983 */ /* 0x000ea80000300800 */
[----:B0-----:R-:W3:Y:S01]  /*289b0*/  LDL.LU R8, [R1+0x260] ;  /* 0x0002600001087983 */ /* 0x001ee20000300800 */
[----:B------:R-:W3:Y:S02]  /*289c0*/  LDL.LU R9, [R1+0x264] ;  /* 0x0002640001097983 */ /* 0x000ee40000300800 */
[----:B-1----:R-:W3:Y:S02]  /*289d0*/  LDL.LU R10, [R1+0x268] ;  /* 0x00026800010a7983 */ /* 0x002ee40000300800 */
[----:B------:R-:W3:Y:S01]  /*289e0*/  LDL.LU R11, [R1+0x26c] ;  /* 0x00026c00010b7983 */ /* 0x000ee20000300800 */
[----:B------:R-:W4:Y:S01]  /*289f0*/  LDL.LU.64 R12, [R1+0x1498] ;  /* 0x00149800010c7983 */ /* 0x000f220000300a00 */
[----:B------:R-:W-:-:S02]  /*28a00*/  IMAD.MOV.U32 R2, RZ, RZ, R7 ;  /* 0x000000ffff027224 */ /* 0x000fc400078e0007 */
[----:B------:R-:W-:Y:S02]  /*28a10*/  IMAD.MOV.U32 R3, RZ, RZ, R6 ;  /* 0x000000ffff037224 */ /* 0x000fe400078e0006 */
[----:B------:R-:W-:Y:S01]  /*28a20*/  IMAD.MOV.U32 R0, RZ, RZ, R5 ;  /* 0x000000ffff007224 */ /* 0x000fe200078e0005 */
[----:B------:R0:W-:Y:S01]  /*28a30*/  STL [R1+0x90], R4 ;  /* 0x0000900401007387 */ /* 0x0001e20000100800 */
[----:B------:R-:W2:Y:S03]  /*28a40*/  LDL.LU.64 R6, [R1+0x1490] ;  /* 0x0014900001067983 */ /* 0x000ea60000300a00 */
[----:B0-----:R-:W2:Y:S01]  /*28a50*/  LDL.LU.64 R4, [R1+0x1488] ;  /* 0x0014880001047983 */ /* 0x001ea20000300a00 */
[----:B------:R-:W-:Y:S02]  /*28a60*/  STL [R1+0x13ec], R2 ;  /* 0x0013ec0201007387 */ /* 0x000fe40000100800 */
[----:B------:R-:W-:Y:S02]  /*28a70*/  STL [R1+0x13e8], R3 ;  /* 0x0013e80301007387 */ /* 0x000fe40000100800 */
[----:B------:R-:W-:Y:S01]  /*28a80*/  STL [R1+0x13d0], R0 ;  /* 0x0013d00001007387 */ /* 0x000fe20000100800 */
[C---:B----4-:R-:W-:Y:S01]  /*28a90*/  HMMA.16816.F32 R12, R20.reuse, R12, R24 ;  /* 0x0000000c140c723c */ /* 0x050fe20000001818 */
[----:B------:R-:W4:Y:S01]  /*28aa0*/  LDL.LU.64 R26, [R1+0x1480] ;  /* 0x00148000011a7983 */ /* 0x000f220000300a00 */
[----:B------:R-:W2:Y:S11]  /*28ab0*/  LDL.LU.64 R24, [R1+0x1478] ;  /* 0x0014780001187983 */ /* 0x000eb60000300a00 */
[----:B------:R-:W-:Y:S10]  /*28ac0*/  @!UPT UIADD3 URZ, URZ, URZ, URZ ;  /* 0x0000003f3f3ff290 */ /* 0x000ff4000fffe03f */
[----:B------:R0:W-:Y:S01]  /*28ad0*/  STL.64 [R1+0x80], R12 ;  /* 0x0000800c01007387 */ /* 0x0001e20000100a00 */
[----:B------:R2:W-:Y:S03]  /*28ae0*/  STL.64 [R1+0x88], R14 ;  /* 0x0000880e01007387 */ /* 0x0005e60000100a00 */
[----:B0-----:R-:W2:Y:S02]  /*28af0*/  LDL.LU.64 R12, [R1+0x1470] ;  /* 0x00147000010c7983 */ /* 0x001ea40000300a00 */
[C---:B--2---:R-:W-:Y:S11]  /*28b00*/  HMMA.16816.F32 R12, R20.reuse, R12, R4 ;  /* 0x0000000c140c723c */ /* 0x044ff60000001804 */
[----:B------:R-:W-:Y:S11]  /*28b10*/  @!UPT UIADD3 URZ, URZ, URZ, URZ ;  /* 0x0000003f3f3ff290 */ /* 0x000ff6000fffe03f */
[----:B------:R-:W-:Y:S02]  /*28b20*/  @!UPT UIADD3 URZ, URZ, URZ, URZ ;  /* 0x0000003f3f3ff290 */ /* 0x000fe4000fffe03f */
[----:B------:R-:W-:Y:S02]  /*28b30*/  IMAD.MOV.U32 R7, RZ, RZ, R12 ;  /* 0x000000ffff077224 */ /* 0x000fe400078e000c */
[----:B------:R-:W-:Y:S01]  /*28b40*/  IMAD.MOV.U32 R6, RZ, RZ, R13 ;  /* 0x000000ffff067224 */ /* 0x000fe200078e000d */
[----:B------:R-:W2:Y:S01]  /*28b50*/  LDL.LU R12, [R1+0x240] ;  /* 0x00024000010c7983 */ /* 0x000ea20000300800 */
[----:B------:R-:W-:Y:S02]  /*28b60*/  IMAD.MOV.U32 R5, RZ, RZ, R14 ;  /* 0x000000ffff057224 */ /* 0x000fe400078e000e */
[----:B------:R-:W2:Y:S02]  /*28b70*/  LDL.LU R13, [R1+0x244] ;  /* 0x00024400010d7983 */ /* 0x000ea40000300800 */
[----:B------:R-:W-:Y:S01]  /*28b80*/  IMAD.MOV.U32 R4, RZ, RZ, R15 ;  /* 0x000000ffff047224 */ /* 0x000fe200078e000f */
[----:B------:R-:W2:Y:S01]  /*28b90*/  LDL.LU R14, [R1+0x248] ;  /* 0x00024800010e7983 */ /* 0x000ea20000300800 */
[----:B------:R-:W2:Y:S03]  /*28ba0*/  LDL.LU R15, [R1+0x24c] ;  /* 0x00024c00010f7983 */ /* 0x000ea60000300800 */
[----:B--2---:R0:W-:Y:S01]  /*28bb0*/  STL.64 [R1+0x1458], R14 ;  /* 0x0014580e01007387 */ /* 0x0041e20000100a00 */
[----:B------:R-:W-:Y:S03]  /*28bc0*/  STL.64 [R1+0x1450], R12 ;  /* 0x0014500c01007387 */ /* 0x000fe60000100a00 */
[----:B0-----:R-:W2:Y:S01]  /*28bd0*/  LDL.64 R14, [R1+0x68] ;  /* 0x00006800010e7983 */ /* 0x001ea20000100a00 */
[----:B------:R0:W-:Y:S02]  /*28be0*/  STL.64 [R1+0x1398], R6 ;  /* 0x0013980601007387 */ /* 0x0001e40000100a00 */
[----:B------:R1:W-:Y:S01]  /*28bf0*/  STL.64 [R1+0x1390], R4 ;  /* 0x0013900401007387 */ /* 0x0003e20000100a00 */
[----:B0-----:R-:W2:Y:S01]  /*28c00*/  LDL.LU.64 R6, [R1+0x18] ;  /* 0x0000180001067983 */ /* 0x001ea20000300a00 */
[----:B------:R-:W-:Y:S03]  /*28c10*/  HMMA.16816.F32 R20, R20, R24, R16 ;  /* 0x000000181414723c */ /* 0x000fe60000001810 */
[----:B--2---:R0:W-:Y:S01]  /*28c20*/  STL.64 [R1+0x1430], R6 ;  /* 0x0014300601007387 */ /* 0x0041e20000100a00 */
[----:B-1----:R-:W2:Y:S02]  /*28c30*/  LDL.LU R4, [R1+0x250] ;  /* 0x0002500001047983 */ /* 0x002ea40000300800 */
[----:B------:R-:W2:Y:S01]  /*28c40*/  LDL.LU R5, [R1+0x254] ;  /* 0x0002540001057983 */ /* 0x000ea20000300800 */
[----:B0-----:R-:W2:Y:S01]  /*28c50*/  LDL.LU R6, [R1+0x258] ;  /* 0x0002580001067983 */ /* 0x001ea20000300800 */
[----:B------:R-:W3:Y:S02]  /*28c60*/  LDL.LU.64 R18, [R1+0x1468] ;  /* 0x0014680001127983 */ /* 0x000ee40000300a00 */
[----:B------:R-:W3:Y:S11]  /*28c70*/  LDL.LU.64 R16, [R1+0x1460] ;  /* 0x0014600001107983 */ /* 0x000ef60000300a00 */
[----:B------:R-:W-:Y:S02]  /*28c80*/  @!UPT UIADD3 URZ, URZ, URZ, URZ ;  /* 0x0000003f3f3ff290 */ /* 0x000fe4000fffe03f */
[----:B------:R0:W-:Y:S01]  /*28c90*/  STL.64 [R1+0x1238], R22 ;  /* 0x0012381601007387 */ /* 0x0001e20000100a00 */
[----:B------:R-:W-:Y:S01]  /*28ca0*/  STL.64 [R1+0x1348], R20 ;  /* 0x0013481401007387 */ /* 0x000fe20000100a00 */
[----:B------:R-:W-:Y:S02]  /*28cb0*/  IMAD.MOV.U32 R2, RZ, RZ, R14 ;  /* 0x000000ffff027224 */ /* 0x000fe400078e000e */
[----:B------:R-:W-:Y:S01]  /*28cc0*/  IMAD.MOV.U32 R3, RZ, RZ, R15 ;  /* 0x000000ffff037224 */ /* 0x000fe200078e000f */
[----:B0-----:R-:W2:Y:S01]  /*28cd0*/  LDL.LU.64 R22, [R1+0x48] ;  /* 0x0000480001167983 */ /* 0x001ea20000300a00 */
[----:B---3--:R-:W-:Y:S03]  /*28ce0*/  HMMA.16816.F32 R8, R16, R14, R8 ;  /* 0x0000000e1008723c */ /* 0x008fe60000001808 */
[----:B------:R-:W3:Y:S01]  /*28cf0*/  LDL.LU.64 R14, [R1+0x1458] ;  /* 0x00145800010e7983 */ /* 0x000ee20000300a00 */
[----:B------:R-:W3:Y:S11]  /*28d00*/  LDL.LU.64 R12, [R1+0x1450] ;  /* 0x00145000010c7983 */ /* 0x000ef60000300a00 */
[----:B------:R-:W-:Y:S08]  /*28d10*/  @!UPT UIADD3 URZ, URZ, URZ, URZ ;  /* 0x0000003f3f3ff290 */ /* 0x000ff0000fffe03f */
[----:B------:R0:W-:Y:S01]  /*28d20*/  STL.64 [R1+0x2d0], R8 ;  /* 0x0002d00801007387 */ /* 0x0001e20000100a00 */
[----:B------:R4:W-:Y:S02]  /*28d30*/  STL.64 [R1+0x2d8], R10 ;  /* 0x0002d80a01007387 */ /* 0x0009e40000100a00 */
[----:B------:R-:W-:Y:S02]  /*28d40*/  IMAD.MOV.U32 R24, RZ, RZ, R8 ;  /* 0x000000ffff187224 */ /* 0x000fe400078e0008 */
[----:B0-----:R-:W2:Y:S01]  /*28d50*/  LDL.LU R8, [R1+0x170] ;  /* 0x0001700001087983 */ /* 0x001ea20000300800 */
[----:B------:R-:W-:Y:S02]  /*28d60*/  IMAD.MOV.U32 R7, RZ, RZ, R28 ;  /* 0x000000ffff077224 */ /* 0x000fe400078e001c */
[----:B------:R-:W-:Y:S02]  /*28d70*/  IMAD.MOV.U32 R28, RZ, RZ, R9 ;  /* 0x000000ffff1c7224 */ /* 0x000fe400078e0009 */
[----:B----4-:R-:W-:-:S02]  /*28d80*/  IMAD.MOV.U32 R10, RZ, RZ, R26 ;  /* 0x000000ffff0a7224 */ /* 0x010fc400078e001a */
[----:B------:R-:W-:Y:S02]  /*28d90*/  IMAD.MOV.U32 R11, RZ, RZ, R29 ;  /* 0x000000ffff0b7224 */ /* 0x000fe400078e001d */
[----:B------:R-:W-:Y:S02]  /*28da0*/  IMAD.MOV.U32 R9, RZ, RZ, R27 ;  /* 0x000000ffff097224 */ /* 0x000fe400078e001b */
[----:B------:R-:W4:Y:S01]  /*28db0*/  LDL.LU R27, [R1+0x144c] ;  /* 0x00144c00011b7983 */ /* 0x000f220000300800 */
[----:B------:R-:W4:Y:S02]  /*28dc0*/  LDL.LU R26, [R1+0x1448] ;  /* 0x00144800011a7983 */ /* 0x000f240000300800 */
[----:B------:R0:W-:Y:S01]  /*28dd0*/  STL.64 [R1+0x13a8], R10 ;  /* 0x0013a80a01007387 */ /* 0x0001e20000100a00 */
[----:B--2---:R-:W-:Y:S01]  /*28de0*/  STL.64 [R1+0x13a0], R8 ;  /* 0x0013a00801007387 */ /* 0x004fe20000100a00 */
[----:B0-----:R-:W2:Y:S03]  /*28df0*/  LDL.LU.64 R10, [R1+0x28] ;  /* 0x00002800010a7983 */ /* 0x001ea60000300a00 */
[----:B--2---:R0:W-:Y:S04]  /*28e00*/  STL.64 [R1+0x1438], R10 ;  /* 0x0014380a01007387 */ /* 0x0041e80000100a00 */
[----:B0-----:R-:W2:Y:S01]  /*28e10*/  LDL.64 R10, [R1+0x58] ;  /* 0x00005800010a7983 */ /* 0x001ea20000100a00 */
[----:B------:R-:W-:Y:S02]  /*28e20*/  STL [R1+0x10e4], R24 ;  /* 0x0010e41801007387 */ /* 0x000fe40000100800 */
[----:B------:R-:W-:Y:S01]  /*28e30*/  STL [R1+0x10e0], R28 ;  /* 0x0010e01c01007387 */ /* 0x000fe20000100800 */
[C---:B--2---:R-:W-:Y:S11]  /*28e40*/  HMMA.16816.F32 R4, R16.reuse, R10, R4 ;  /* 0x0000000a1004723c */ /* 0x044ff60000001804 */
[----:B------:R-:W-:Y:S11]  /*28e50*/  @!UPT UIADD3 URZ, URZ, URZ, URZ ;  /* 0x0000003f3f3ff290 */ /* 0x000ff6000fffe03f */
[----:B------:R-:W-:Y:S01]  /*28e60*/  @!UPT UIADD3 URZ, URZ, URZ, URZ ;  /* 0x0000003f3f3ff290 */ /* 0x000fe2000fffe03f */
[----:B------:R-:W-:Y:S01]  /*28e70*/  STL.64 [R1+0x2c0], R4 ;  /* 0x0002c00401007387 */ /* 0x000fe20000100a00 */
[----:B------:R-:W-:Y:S02]  /*28e80*/  IMAD.MOV.U32 R29, RZ, RZ, R5 ;  /* 0x000000ffff1d7224 */ /* 0x000fe400078e0005 */
[----:B------:R3:W-:Y:S02]  /*28e90*/  STL.64 [R1+0x2c8], R6 ;  /* 0x0002c80601007387 */ /* 0x0007e40000100a00 */
[----:B------:R-:W-:Y:S02]  /*28ea0*/  IMAD.MOV.U32 R25, RZ, RZ, R4 ;  /* 0x000000ffff197224 */ /* 0x000fe400078e0004 */
[----:B---3--:R-:W-:Y:S03]  /*28eb0*/  HMMA.16816.F32 R4, R16, R22, R12 ;  /* 0x000000161004723c */ /* 0x008fe6000000180c */
[----:B------:R0:W-:Y:S01]  /*28ec0*/  STL [R1+0x10ec], R25 ;  /* 0x0010ec1901007387 */ /* 0x0001e20000100800 */
[----:B----4-:R1:W-:Y:S02]  /*28ed0*/  STL.64 [R1+0x1440], R26 ;  /* 0x0014401a01007387 */ /* 0x0103e40000100a00 */
[----:B------:R-:W-:Y:S02]  /*28ee0*/  STL [R1+0x10e8], R29 ;  /* 0x0010e81d01007387 */ /* 0x000fe40000100800 */
[----:B------:R-:W2:Y:S02]  /*28ef0*/  LDL.LU R24, [R1+0x230] ;  /* 0x0002300001187983 */ /* 0x000ea40000300800 */
[----:B------:R-:W-:-:S02]  /*28f00*/  IMAD.MOV.U32 R0, RZ, RZ, R10 ;  /* 0x000000ffff007224 */ /* 0x000fc400078e000a */
[----:B------:R-:W-:-:S11]  /*28f10*/  IMAD.MOV.U32 R28, RZ, RZ, R11 ;  /* 0x000000ffff1c7224 */ /* 0x000fd600078e000b */
[----:B------:R3:W-:Y:S01]  /*28f20*/  STL.64 [R1+0x300], R4 ;  /* 0x0003000401007387 */ /* 0x0007e20000100a00 */
[----:B------:R4:W-:Y:S02]  /*28f30*/  STL.64 [R1+0x308], R6 ;  /* 0x0003080601007387 */ /* 0x0009e40000100a00 */
[----:B0-----:R-:W2:Y:S02]  /*28f40*/  LDL.LU R25, [R1+0x234] ;  /* 0x0002340001197983 */ /* 0x001ea40000300800 */
[----:B-1----:R-:W2:Y:S01]  /*28f50*/  LDL.LU R26, [R1+0x238] ;  /* 0x00023800011a7983 */ /* 0x002ea20000300800 */
[----:B------:R-:W2:Y:S01]  /*28f60*/  LDL.LU R27, [R1+0x23c] ;  /* 0x00023c00011b7983 */ /* 0x000ea20000300800 */
[----:B------:R-:W2:Y:S03]  /*28f70*/  LDL.64 R10, [R1+0x38] ;  /* 0x00003800010a7983 */ /* 0x000ea60000100a00 */
[----:B---3--:R-:W3:Y:S01]  /*28f80*/  LDL.LU R4, [R1+0x220] ;  /* 0x0002200001047983 */ /* 0x008ee20000300800 */
[----:B------:R-:W3:Y:S02]  /*28f90*/  LDL.LU R5, [R1+0x224] ;  /* 0x0002240001057983 */ /* 0x000ee40000300800 */
[----:B----4-:R-:W3:Y:S02]  /*28fa0*/  LDL.LU R6, [R1+0x228] ;  /* 0x0002280001067983 */ /* 0x010ee40000300800 */
[----:B------:R-:W3:Y:S01]  /*28fb0*/  LDL.LU R7, [R1+0x22c] ;  /* 0x00022c0001077983 */ /* 0x000ee20000300800 */
[----:B------:R-:W4:Y:S01]  /*28fc0*/  LDL.LU R12, [R1+0x1f0] ;  /* 0x0001f000010c7983 */ /* 0x000f220000300800 */
[----:B------:R-:W4:Y:S02]  /*28fd0*/  LDL.LU R13, [R1+0x1f4] ;  /* 0x0001f400010d7983 */ /* 0x000f240000300800 */
[----:B------:R-:W2:Y:S02]  /*28fe0*/  LDL.LU R14, [R1+0x1f8] ;  /* 0x0001f800010e7983 */ /* 0x000ea40000300800 */
[----:B------:R-:W2:Y:S02]  /*28ff0*/  LDL.LU R15, [R1+0x1fc] ;  /* 0x0001fc00010f7983 */ /* 0x000ea40000300800 */
[----:B--2---:R0:W-:Y:S01]  /*29000*/  STL.64 [R1+0x1408], R14 ;  /* 0x0014080e01007387 */ /* 0x0041e20000100a00 */
[----:B----4-:R1:W-:Y:S03]  /*29010*/  STL.64 [R1+0x1400], R12 ;  /* 0x0014000c01007387 */ /* 0x0103e60000100a00 */
[----:B0-----:R-:W2:Y:S04]  /*29020*/  LDL.LU.64 R14, [R1+0x8] ;  /* 0x00000800010e7983 */ /* 0x001ea80000300a00 */
[----:B--2---:R0:W-:Y:S01]  /*29030*/  STL.64 [R1+0x1428], R14 ;  /* 0x0014280e01007387 */ /* 0x0041e20000100a00 */
[----:B-1----:R-:W2:Y:S02]  /*29040*/  LDL.LU R12, [R1+0x210] ;  /* 0x00021000010c7983 */ /* 0x002ea40000300800 */
[----:B------:R-:W2:Y:S01]  /*29050*/  LDL.LU R13, [R1+0x214] ;  /* 0x00021400010d7983 */ /* 0x000ea20000300800 */
[----:B0-----:R-:W2:Y:S01]  /*29060*/  LDL.LU R14, [R1+0x218] ;  /* 0x00021800010e7983 */ /* 0x001ea20000300800 */
[----:B------:R-:W2:Y:S02]  /*29070*/  LDL.LU R15, [R1+0x21c] ;  /* 0x00021c00010f7983 */ /* 0x000ea40000300800 */
[----:B------:R0:W-:Y:S02]  /*29080*/  STL.64 [R1+0x13c8], R22 ;  /* 0x0013c81601007387 */ /* 0x0001e40000100a00 */
[----:B------:R-:W4:Y:S01]  /*29090*/  LDL.LU R20, [R1+0x1d0] ;  /* 0x0001d00001147983 */ /* 0x000f220000300800 */
[----:B------:R-:W4:Y:S04]  /*290a0*/  LDL.LU R21, [R1+0x1d4] ;  /* 0x0001d40001157983 */ /* 0x000f280000300800 */
[----:B0-----:R-:W2:Y:S01]  /*290b0*/  LDL.LU R22, [R1+0x1d8] ;  /* 0x0001d80001167983 */ /* 0x001ea20000300800 */
[----:B------:R-:W2:Y:S01]  /*290c0*/  LDL.LU R23, [R1+0x1dc] ;  /* 0x0001dc0001177983 */ /* 0x000ea20000300800 */
[----:B------:R-:W-:Y:S02]  /*290d0*/  HMMA.16816.F32 R24, R16, R10, R24 ;  /* 0x0000000a1018723c */ /* 0x000fe40000001818 */
        /* <DEDUP_REMOVED lines=10> */
[----:B------:R-:W2:Y:S02]  /*29180*/  LDL.LU R22, [R1+0x208] ;  /* 0x0002080001167983 */ /* 0x000ea40000300800 */
[----:B------:R-:W2:Y:S01]  /*29190*/  LDL.LU R23, [R1+0x20c] ;  /* 0x00020c0001177983 */ /* 0x000ea20000300800 */
[----:B------:R0:W-:Y:S01]  /*291a0*/  STL.64 [R1+0x2f0], R24 ;  /* 0x0002f01801007387 */ /* 0x0001e20000100a00 */
[----:B------:R1:W-:Y:S02]  /*291b0*/  STL.64 [R1+0x2f8], R26 ;  /* 0x0002f81a01007387 */ /* 0x0003e40000100a00 */
[----:B0-----:R-:W-:Y:S01]  /*291c0*/  IMAD.MOV.U32 R25, RZ, RZ, R10 ;  /* 0x000000ffff197224 */ /* 0x001fe200078e000a */
[----:B-1----:R-:W4:Y:S01]  /*291d0*/  LDL.LU.64 R26, [R1+0x1440] ;  /* 0x00144000011a7983 */ /* 0x002f220000300a00 */
[----:B------:R-:W-:-:S02]  /*291e0*/  IMAD.MOV.U32 R24, RZ, RZ, R11 ;  /* 0x000000ffff187224 */ /* 0x000fc400078e000b */
[----:B------:R-:W3:Y:S02]  /*291f0*/  LDL.LU.64 R10, [R1+0x1438] ;  /* 0x00143800010a7983 */ /* 0x000ee40000300a00 */
[C---:B---3--:R-:W-:Y:S11]  /*29200*/  HMMA.16816.F32 R4, R16.reuse, R10, R4 ;  /* 0x0000000a1004723c */ /* 0x048ff60000001804 */
[----:B------:R-:W-:Y:S11]  /*29210*/  @!UPT UIADD3 URZ, URZ, URZ, URZ ;  /* 0x0000003f3f3ff290 */ /* 0x000ff6000fffe03f */
[----:B------:R-:W-:Y:S01]  /*29220*/  @!UPT UIADD3 URZ, URZ, URZ, URZ ;  /* 0x0000003f3f3ff290 */ /* 0x000fe2000fffe03f */
[----:B------:R-:W-:Y:S01]  /*29230*/  STL.64 [R1+0x240], R4 ;  /* 0x0002400401007387 */ /* 0x000fe20000100a00 */
[----:B------:R0:W-:Y:S03]  /*29240*/  STL.64 [R1+0x248], R6 ;  /* 0x0002480601007387 */ /* 0x0001e60000100a00 */
[----:B0-----:R-:W3:Y:S02]  /*29250*/  LDL.LU.64 R6, [R1+0x1430] ;  /* 0x0014300001067983 */ /* 0x001ee40000300a00 */
[C---:B---3--:R-:W-:Y:S11]  /*29260*/  HMMA.16816.F32 R12, R16.reuse, R6, R12 ;  /* 0x00000006100c723c */ /* 0x048ff6000000180c */
[----:B------:R-:W-:Y:S11]  /*29270*/  @!UPT UIADD3 URZ, URZ, URZ, URZ ;  /* 0x0000003f3f3ff290 */ /* 0x000ff6000fffe03f */
[----:B------:R-:W-:Y:S01]  /*29280*/  @!UPT UIADD3 URZ, URZ, URZ, URZ ;  /* 0x0000003f3f3ff290 */ /* 0x000fe2000fffe03f */
[----:B------:R-:W-:Y:S01]  /*29290*/  STL.64 [R1+0x230], R12 ;  /* 0x0002300c01007387 */ /* 0x000fe20000100a00 */
[----:B------:R0:W-:Y:S03]  /*292a0*/  STL.64 [R1+0x238], R14 ;  /* 0x0002380e01007387 */ /* 0x0001e60000100a00 */
[----:B0-----:R-:W2:Y:S01]  /*292b0*/  LDL.LU.64 R14, [R1+0x1428] ;  /* 0x00142800010e7983 */ /* 0x001ea20000300a00 */
[----:B------:R0:W-:Y:S02]  /*292c0*/  STL.64 [R1+0x13b0], R6 ;  /* 0x0013b00601007387 */ /* 0x0001e40000100a00 */
[----:B------:R-:W3:Y:S02]  /*292d0*/  LDL.LU R4, [R1+0x1a0] ;  /* 0x0001a00001047983 */ /* 0x000ee40000300800 */
[----:B------:R-:W3:Y:S01]  /*292e0*/  LDL.LU R5, [R1+0x1a4] ;  /* 0x0001a40001057983 */ /* 0x000ee20000300800 */
[----:B0-----:R-:W3:Y:S01]  /*292f0*/  LDL.LU R6, [R1+0x1a8] ;  /* 0x0001a80001067983 */ /* 0x001ee20000300800 */
[----:B------:R-:W3:Y:S01]  /*29300*/  LDL.LU R7, [R1+0x1ac] ;  /* 0x0001ac0001077983 */ /* 0x000ee20000300800 */
[----:B--2---:R-:W-:Y:S01]  /*29310*/  HMMA.16816.F32 R20, R16, R14, R20 ;  /* 0x0000000e1014723c */ /* 0x004fe20000001814 */
[----:B------:R-:W-:-:S02]  /*29320*/  IMAD.MOV.U32 R9, RZ, RZ, R14 ;  /* 0x000000ffff097224 */ /* 0x000fc400078e000e */
[----:B------:R-:W-:Y:S01]  /*29330*/  IMAD.MOV.U32 R8, RZ, RZ, R15 ;  /* 0x000000ffff087224 */ /* 0x000fe200078e000f */
[----:B---3--:R4:W-:Y:S01]  /*29340*/  STL.64 [R1+0x13c0], R6 ;  /* 0x0013c00601007387 */ /* 0x0089e20000100a00 */
[----:B------:R0:W-:Y:S02]  /*29350*/  STL.64 [R1+0x13b8], R4 ;  /* 0x0013b80401007387 */ /* 0x0001e40000100a00 */
[----:B----4-:R-:W-:Y:S01]  /*29360*/  IMAD.MOV.U32 R6, RZ, RZ, R27 ;  /* 0x000000ffff067224 */ /* 0x010fe200078e001b */
[----:B0-----:R-:W2:Y:S01]  /*29370*/  LDL.LU R4, [R1+0x1b0] ;  /* 0x0001b00001047983 */ /* 0x001ea20000300800 */
[----:B------:R-:W-:Y:S02]  /*29380*/  IMAD.MOV.U32 R5, RZ, RZ, R26 ;  /* 0x000000ffff057224 */ /* 0x000fe400078e001a */
[----:B------:R-:W3:Y:S02]  /*29390*/  LDL.LU R26, [R1+0x1424] ;  /* 0x00142400011a7983 */ /* 0x000ee40000300800 */
[----:B------:R-:W3:Y:S01]  /*293a0*/  LDL.LU R27, [R1+0x1420] ;  /* 0x00142000011b7983 */ /* 0x000ee20000300800 */
[----:B------:R-:W2:Y:S09]  /*293b0*/  LDL.LU R7, [R1+0x1bc] ;  /* 0x0001bc0001077983 */ /* 0x000eb20000300800 */
[----:B------:R-:W-:Y:S02]  /*293c0*/  STL.64 [R1+0x200], R20 ;  /* 0x0002001401007387 */ /* 0x000fe40000100a00 */
[----:B------:R0:W-:Y:S02]  /*293d0*/  STL.64 [R1+0x208], R22 ;  /* 0x0002081601007387 */ /* 0x0001e40000100a00 */
[----:B0-----:R-:W4:Y:S01]  /*293e0*/  LDL.LU.64 R22, [R1+0x1418] ;  /* 0x0014180001167983 */ /* 0x001f220000300a00 */
[----:B------:R-:W4:Y:S02]  /*293f0*/  LDL.LU.64 R20, [R1+0x1410] ;  /* 0x0014100001147983 */ /* 0x000f240000300a00 */
[----:B------:R-:W3:Y:S02]  /*29400*/  LDL.LU.64 R14, [R1+0x1408] ;  /* 0x00140800010e7983 */ /* 0x000ee40000300a00 */
[----:B------:R-:W3:Y:S02]  /*29410*/  LDL.LU.64 R12, [R1+0x1400] ;  /* 0x00140000010c7983 */ /* 0x000ee40000300a00 */
[----:B---3--:R-:W-:Y:S01]  /*29420*/  HMMA.16816.F32 R16, R16, R26, R12 ;  /* 0x0000001a1010723c */ /* 0x008fe2000000180c */
[----:B------:R-:W4:Y:S01]  /*29430*/  LDL.LU.64 R14, [R1+0x13f8] ;  /* 0x0013f800010e7983 */ /* 0x000f220000300a00 */
[----:B------:R-:W4:Y:S11]  /*29440*/  LDL.LU.64 R12, [R1+0x13f0] ;  /* 0x0013f000010c7983 */ /* 0x000f360000300a00 */
[----:B------:R-:W-:Y:S10]  /*29450*/  @!UPT UIADD3 URZ, URZ, URZ, URZ ;  /* 0x0000003f3f3ff290 */ /* 0x000ff4000fffe03f */
[----:B------:R-:W-:Y:S01]  /*29460*/  STL.64 [R1+0x1f0], R16 ;  /* 0x0001f01001007387 */ /* 0x000fe20000100a00 */
[----:B------:R0:W-:Y:S02]  /*29470*/  STL.64 [R1+0x1f8], R18 ;  /* 0x0001f81201007387 */ /* 0x0001e40000100a00 */
[----:B0-----:R-:W-:Y:S02]  /*29480*/  IMAD.MOV.U32 R18, RZ, RZ, R2 ;  /* 0x000000ffff127224 */ /* 0x001fe400078e0002 */
[----:B------:R-:W-:Y:S01]  /*29490*/  IMAD.MOV.U32 R19, RZ, RZ, R3 ;  /* 0x000000ffff137224 */ /* 0x000fe200078e0003 */
[----:B------:R-:W3:Y:S01]  /*294a0*/  LDL.LU R2, [R1+0x13ec] ;  /* 0x0013ec0001027983 */ /* 0x000ee20000300800 */
[----:B------:R-:W2:Y:S05]  /*294b0*/  LDL.LU R3, [R1+0x13e8] ;  /* 0x0013e80001037983 */ /* 0x000eaa0000300800 */
[C---:B----4-:R-:W-:Y:S01]  /*294c0*/  HMMA.16816.F32 R16, R12.reuse, R18, R20 ;  /* 0x000000120c10723c */ /* 0x050fe20000001814 */
[----:B------:R-:W4:Y:S01]  /*294d0*/  LDL.LU.64 R22, [R1+0x13e0] ;  /* 0x0013e00001167983 */ /* 0x000f220000300a00 */
[----:B------:R-:W4:Y:S11]  /*294e0*/  LDL.LU.64 R20, [R1+0x13d8] ;  /* 0x0013d80001147983 */ /* 0x000f360000300a00 */
[----:B------:R-:W-:Y:S10]  /*294f0*/  @!UPT UIADD3 URZ, URZ, URZ, URZ ;  /* 0x0000003f3f3ff290 */ /* 0x000ff4000fffe03f */
[----:B------:R-:W-:Y:S01]  /*29500*/  STL.64 [R1+0x340], R16 ;  /* 0x0003401001007387 */ /* 0x000fe20000100a00 */
[----:B------:R0:W-:Y:S02]  /*29510*/  STL.64 [R1+0x348], R18 ;  /* 0x0003481201007387 */ /* 0x0001e40000100a00 */
[----:B------:R4:W-:Y:S02]  /*29520*/  STL [R1+0x10f0], R16 ;  /* 0x0010f01001007387 */ /* 0x0009e40000100800 */
[----:B0-----:R-:W-:Y:S02]  /*29530*/  IMAD.MOV.U32 R18, RZ, RZ, R0 ;  /* 0x000000ffff127224 */ /* 0x001fe400078e0000 */
[----:B------:R-:W-:Y:S01]  /*29540*/  IMAD.MOV.U32 R19, RZ, RZ, R28 ;  /* 0x000000ffff137224 */ /* 0x000fe200078e001c */
[----:B------:R-:W2:Y:S06]  /*29550*/  LDL.LU R0, [R1+0x13d0] ;  /* 0x0013d00001007983 */ /* 0x000eac0000300800 */
[----:B----4-:R-:W-:Y:S01]  /*29560*/  HMMA.16816.F32 R16, R12, R18, R20 ;  /* 0x000000120c10723c */ /* 0x010fe20000001814 */
[----:B------:R-:W4:Y:S11]  /*29570*/  LDL.LU.64 R22, [R1+0x13c8] ;  /* 0x0013c80001167983 */ /* 0x000f360000300a00 */
[----:B------:R-:W-:Y:S11]  /*29580*/  @!UPT UIADD3 URZ, URZ, URZ, URZ ;  /* 0x0000003f3f3ff290 */ /* 0x000ff6000fffe03f */
[----:B------:R0:W-:Y:S01]  /*29590*/  STL.64 [R1+0x330], R16 ;  /* 0x0003301001007387 */ /* 0x0001e20000100a00 */
[----:B------:R-:W-:Y:S02]  /*295a0*/  STL.64 [R1+0x338], R18 ;  /* 0x0003381201007387 */ /* 0x000fe40000100a00 */
[----:B0-----:R-:W-:-:S05]  /*295b0*/  IMAD.MOV.U32 R17, RZ, RZ, R16 ;  /* 0x000000ffff117224 */ /* 0x001fca00078e0010 */
[----:B------:R0:W-:Y:S01]  /*295c0*/  STL [R1+0x10f4], R17 ;  /* 0x0010f41101007387 */ /* 0x0001e20000100800 */
[----:B------:R-:W4:Y:S03]  /*295d0*/  LDL.LU R16, [R1+0x1c0] ;  /* 0x0001c00001107983 */ /* 0x000f260000300800 */
[----:B0-----:R-:W4:Y:S01]  /*295e0*/  LDL.LU R17, [R1+0x1c4] ;  /* 0x0001c40001117983 */ /* 0x001f220000300800 */
[----:B------:R-:W4:Y:S02]  /*295f0*/  LDL.LU R18, [R1+0x1c8] ;  /* 0x0001c80001127983 */ /* 0x000f240000300800 */
[----:B------:R-:W4:Y:S02]  /*29600*/  LDL.LU R19, [R1+0x1cc] ;  /* 0x0001cc0001137983 */ /* 0x000f240000300800 */
[----:B----4-:R-:W-:Y:S11]  /*29610*/  HMMA.16816.F32 R16, R12, R22, R16 ;  /* 0x000000160c10723c */ /* 0x010ff60000001810 */
[----:B------:R-:W-:Y:S11]  /*29620*/  @!UPT UIADD3 URZ, URZ, URZ, URZ ;  /* 0x0000003f3f3ff290 */ /* 0x000ff6000fffe03f */
[----:B------:R-:W-:Y:S01]  /*29630*/  @!UPT UIADD3 URZ, URZ, URZ, URZ ;  /* 0x0000003f3f3ff290 */ /* 0x000fe2000fffe03f */
[----:B------:R-:W-:Y:S01]  /*29640*/  STL.64 [R1+0x320], R16 ;  /* 0x0003201001007387 */ /* 0x000fe20000100a00 */
[----:B------:R0:W-:Y:S02]  /*29650*/  STL.64 [R1+0x328], R18 ;  /* 0x0003281201007387 */ /* 0x0001e40000100a00 */
[----:B------:R1:W-:Y:S02]  /*29660*/  STL.64 [R1+0x1350], R22 ;  /* 0x0013501601007387 */ /* 0x0003e40000100a00 */
[----:B------:R-:W4:Y:S01]  /*29670*/  LDL.LU R20, [R1+0x190] ;  /* 0x0001900001147983 */ /* 0x000f220000300800 */
[----:B------:R-:W4:Y:S01]  /*29680*/  LDL.LU R21, [R1+0x194] ;  /* 0x0001940001157983 */ /* 0x000f220000300800 */
[----:B0-----:R-:W-:-:S03]  /*29690*/  IMAD.MOV.U32 R18, RZ, RZ, R16 ;  /* 0x000000ffff127224 */ /* 0x001fc600078e0010 */
[----:B-1----:R-:W4:Y:S01]  /*296a0*/  LDL.LU R22, [R1+0x198] ;  /* 0x0001980001167983 */ /* 0x002f220000300800 */
[----:B------:R-:W4:Y:S02]  /*296b0*/  LDL.LU R23, [R1+0x19c] ;  /* 0x00019c0001177983 */ /* 0x000f240000300800 */
[----:B------:R-:W-:Y:S01]  /*296c0*/  IMAD.MOV.U32 R19, RZ, RZ, R24 ;  /* 0x000000ffff137224 */ /* 0x000fe200078e0018 */
[----:B------:R0:W-:Y:S02]  /*296d0*/  STL [R1+0x10f8], R18 ;  /* 0x0010f81201007387 */ /* 0x0001e40000100800 */
[----:B0-----:R-:W-:-:S07]  /*296e0*/  IMAD.MOV.U32 R18, RZ, RZ, R25 ;  /* 0x000000ffff127224 */ /* 0x001fce00078e0019 */
[----:B--2---:R-:W-:Y:S01]  /*296f0*/  HMMA.16816.F32 R16, R12, R18, R4 ;  /* 0x000000120c10723c */ /* 0x004fe20000001804 */
[----:B------:R-:W2:Y:S01]  /*29700*/  LDL.LU.64 R6, [R1+0x13c0] ;  /* 0x0013c00001067983 */ /* 0x000ea20000300a00 */
[----:B------:R-:W2:Y:S02]  /*29710*/  LDL.LU.64 R4, [R1+0x13b8] ;  /* 0x0013b80001047983 */ /* 0x000ea40000300a00 */
[----:B------:R-:W-:Y:S02]  /*29720*/  IMAD.MOV.U32 R29, RZ, RZ, R10 ;  /* 0x000000ffff1d7224 */ /* 0x000fe400078e000a */
[----:B------:R-:W-:Y:S11]  /*29730*/  IMAD.MOV.U32 R28, RZ, RZ, R11 ;  /* 0x000000ffff1c7224 */ /* 0x000ff600078e000b */
[----:B------:R-:W-:Y:S06]  /*29740*/  @!UPT UIADD3 URZ, URZ, URZ, URZ ;  /* 0x0000003f3f3ff290 */ /* 0x000fec000fffe03f */
[----:B------:R-:W-:Y:S01]  /*29750*/  STL.64 [R1+0x310], R16 ;  /* 0x0003101001007387 */ /* 0x000fe20000100a00 */
[----:B------:R0:W-:Y:S02]  /*29760*/  STL.64 [R1+0x318], R18 ;  /* 0x0003181201007387 */ /* 0x0001e40000100a00 */
[----:B0-----:R-:W-:-:S05]  /*29770*/  IMAD.MOV.U32 R19, RZ, RZ, R16 ;  /* 0x000000ffff137224 */ /* 0x001fca00078e0010 */
[----:B------:R0:W-:Y:S01]  /*29780*/  STL [R1+0x10fc], R19 ;  /* 0x0010fc1301007387 */ /* 0x0001e20000100800 */
[----:B------:R-:W-:Y:S02]  /*29790*/  IMAD.MOV.U32 R18, RZ, RZ, R9 ;  /* 0x000000ffff127224 */ /* 0x000fe400078e0009 */
[----:B0-----:R-:W-:Y:S01]  /*297a0*/  IMAD.MOV.U32 R19, RZ, RZ, R8 ;  /* 0x000000ffff137224 */ /* 0x001fe200078e0008 */
[C---:B--2---:R-:W-:Y:S11]  /*297b0*/  HMMA.16816.F32 R4, R12.reuse, R10, R4 ;  /* 0x0000000a0c04723c */ /* 0x044ff60000001804 */
[----:B------:R-:W-:Y:S11]  /*297c0*/  @!UPT UIADD3 URZ, URZ, URZ, URZ ;  /* 0x0000003f3f3ff290 */ /* 0x000ff6000fffe03f */
[----:B------:R-:W-:Y:S01]  /*297d0*/  @!UPT UIADD3 URZ, URZ, URZ, URZ ;  /* 0x0000003f3f3ff290 */ /* 0x000fe2000fffe03f */
[----:B------:R-:W-:Y:S01]  /*297e0*/  STL.64 [R1+0x1e0], R4 ;  /* 0x0001e00401007387 */ /* 0x000fe20000100a00 */
[----:B------:R0:W-:Y:S03]  /*297f0*/  STL.64 [R1+0x1e8], R6 ;  /* 0x0001e80601007387 */ /* 0x0001e60000100a00 */
[----:B0-----:R-:W4:Y:S01]  /*29800*/  LDL.LU.64 R6, [R1+0x13b0] ;  /* 0x0013b00001067983 */ /* 0x001f220000300a00 */
[----:B------:R-:W2:Y:S02]  /*29810*/  LDL.LU.64 R10, [R1+0x13a8] ;  /* 0x0013a800010a7983 */ /* 0x000ea40000300a00 */
[----:B------:R-:W2:Y:S01]  /*29820*/  LDL.LU.64 R8, [R1+0x13a0] ;  /* 0x0013a00001087983 */ /* 0x000ea20000300a00 */
[C---:B----4-:R-:W-:Y:S08]  /*29830*/  HMMA.16816.F32 R20, R12.reuse, R6, R20 ;  /* 0x000000060c14723c */ /* 0x050ff00000001814 */
[C---:B--2---:R-:W-:Y:S11]  /*29840*/  HMMA.16816.F32 R8, R12.reuse, R18, R8 ;  /* 0x000000120c08723c */ /* 0x044ff60000001808 */
[----:B------:R-:W-:Y:S04]  /*29850*/  @!UPT UIADD3 URZ, URZ, URZ, URZ ;  /* 0x0000003f3f3ff290 */ /* 0x000fe8000fffe03f */
[----:B------:R0:W-:Y:S01]  /*29860*/  STL.64 [R1+0x1d0], R20 ;  /* 0x0001d01401007387 */ /* 0x0001e20000100a00 */
[----:B------:R-:W-:Y:S02]  /*29870*/  STL.64 [R1+0x1d8], R22 ;  /* 0x0001d81601007387 */ /* 0x000fe40000100a00 */
[----:B0-----:R-:W-:Y:S02]  /*29880*/  IMAD.MOV.U32 R21, RZ, RZ, R6 ;  /* 0x000000ffff157224 */ /* 0x001fe400078e0006 */
[----:B------:R-:W-:Y:S02]  /*29890*/  IMAD.MOV.U32 R20, RZ, RZ, R7 ;  /* 0x000000ffff147224 */ /* 0x000fe400078e0007 */
[----:B------:R-:W2:Y:S01]  /*298a0*/  LDL.LU.64 R6, [R1+0x1398] ;  /* 0x0013980001067983 */ /* 0x000ea20000300a00 */
[----:B------:R-:W4:Y:S02]  /*298b0*/  LDL.LU.64 R4, [R1+0x1390] ;  /* 0x0013900001047983 */ /* 0x000f240000300a00 */
[----:B------:R-:W-:Y:S02]  /*298c0*/  STL.64 [R1+0x170], R8 ;  /* 0x0001700801007387 */ /* 0x000fe40000100a00 */
[----:B------:R0:W-:Y:S02]  /*298d0*/  STL.64 [R1+0x178], R10 ;  /* 0x0001780a01007387 */ /* 0x0001e40000100a00 */
[----:B0-----:R-:W2:Y:S01]  /*298e0*/  LDL.LU.64 R10, [R1+0x1388] ;  /* 0x00138800010a7983 */ /* 0x001ea20000300a00 */
[----:B------:R-:W2:Y:S02]  /*298f0*/  LDL.LU.64 R8, [R1+0x1380] ;  /* 0x0013800001087983 */ /* 0x000ea40000300a00 */
[----:B------:R0:W-:Y:S02]  /*29900*/  STL.64 [R1+0x1358], R18 ;  /* 0x0013581201007387 */ /* 0x0001e40000100a00 */
[----:B------:R-:W2:Y:S01]  /*29910*/  LDL.LU R16, [R1+0x160] ;  /* 0x0001600001107983 */ /* 0x000ea20000300800 */
[----:B------:R-:W2:Y:S04]  /*29920*/  LDL.LU R17, [R1+0x164] ;  /* 0x0001640001117983 */ /* 0x000ea80000300800 */
[----:B0-----:R-:W2:Y:S01]  /*29930*/  LDL.LU R18, [R1+0x168] ;  /* 0x0001680001127983 */ /* 0x001ea20000300800 */
[----:B------:R-:W2:Y:S02]  /*29940*/  LDL.LU R19, [R1+0x16c] ;  /* 0x00016c0001137983 */ /* 0x000ea40000300800 */
[----:B------:R0:W-:Y:S02]  /*29950*/  STL.64 [R1+0x12f0], R26 ;  /* 0x0012f01a01007387 */ /* 0x0001e40000100a00 */
[----:B------:R-:W3:Y:S01]  /*29960*/  LDL.LU R24, [R1+0x130] ;  /* 0x0001300001187983 */ /* 0x000ee20000300800 */
[----:B--2---:R-:W-:Y:S11]  /*29970*/  HMMA.16816.F32 R12, R12, R26, R16 ;  /* 0x0000001a0c0c723c */ /* 0x004ff60000001810 */
[----:B------:R-:W-:Y:S11]  /*29980*/  @!UPT UIADD3 URZ, URZ, URZ, URZ ;  /* 0x0000003f3f3ff290 */ /* 0x000ff6000fffe03f */
[----:B------:R-:W-:Y:S01]  /*29990*/  @!UPT UIADD3 URZ, URZ, URZ, URZ ;  /* 0x0000003f3f3ff290 */ /* 0x000fe2000fffe03f */
[----:B------:R-:W-:Y:S01]  /*299a0*/  STL.64 [R1+0x1c0], R12 ;  /* 0x0001c00c01007387 */ /* 0x000fe20000100a00 */
[----:B------:R-:W-:Y:S02]  /*299b0*/  STL.64 [R1+0x1c8], R14 ;  /* 0x0001c80e01007387 */ /* 0x000fe40000100a00 */
[----:B------:R-:W3:Y:S02]  /*299c0*/  LDL.LU R25, [R1+0x134] ;  /* 0x0001340001197983 */ /* 0x000ee40000300800 */
[----:B0-----:R-:W2:Y:S01]  /*299d0*/  LDL.LU R26, [R1+0x138] ;  /* 0x00013800011a7983 */ /* 0x001ea20000300800 */
[----:B------:R-:W2:Y:S04]  /*299e0*/  LDL.LU R27, [R1+0x13c] ;  /* 0x00013c00011b7983 */ /* 0x000ea80000300800 */
[----:B--2---:R0:W-:Y:S01]  /*299f0*/  STL.64 [R1+0x1368], R26 ;  /* 0x0013681a01007387 */ /* 0x0041e20000100a00 */
[----:B---3--:R-:W-:Y:S03]  /*29a00*/  STL.64 [R1+0x1360], R24 ;  /* 0x0013601801007387 */ /* 0x008fe60000100a00 */
[----:B0-----:R-:W2:Y:S01]  /*29a10*/  LDL.LU.64 R26, [R1+0x68] ;  /* 0x00006800011a7983 */ /* 0x001ea20000300a00 */
[----:B------:R-:W3:Y:S02]  /*29a20*/  LDL.LU R16, [R1+0x140] ;  /* 0x0001400001107983 */ /* 0x000ee40000300800 */
[----:B------:R-:W3:Y:S02]  /*29a30*/  LDL.LU R17, [R1+0x144] ;  /* 0x0001440001117983 */ /* 0x000ee40000300800 */
[----:B------:R-:W2:Y:S01]  /*29a40*/  LDL.LU R18, [R1+0x148] ;  /* 0x0001480001127983 */ /* 0x000ea20000300800 */
[----:B------:R-:W2:Y:S01]  /*29a50*/  LDL.LU R19, [R1+0x14c] ;  /* 0x00014c0001137983 */ /* 0x000ea20000300800 */
[----:B----4-:R-:W-:-:S02]  /*29a60*/  IMAD.MOV.U32 R15, RZ, RZ, R4 ;  /* 0x000000ffff0f7224 */ /* 0x010fc400078e0004 */
[----:B------:R-:W-:Y:S02]  /*29a70*/  IMAD.MOV.U32 R14, RZ, RZ, R5 ;  /* 0x000000ffff0e7224 */ /* 0x000fe400078e0005 */
[----:B------:R-:W-:Y:S02]  /*29a80*/  IMAD.MOV.U32 R13, RZ, RZ, R6 ;  /* 0x000000ffff0d7224 */ /* 0x000fe400078e0006 */
[----:B------:R-:W-:Y:S01]  /*29a90*/  IMAD.MOV.U32 R12, RZ, RZ, R7 ;  /* 0x000000ffff0c7224 */ /* 0x000fe200078e0007 */
[----:B--2---:R-:W-:Y:S01]  /*29aa0*/  STL.64 [R1+0x1378], R18 ;  /* 0x0013781201007387 */ /* 0x004fe20000100a00 */
[----:B---3--:R0:W-:Y:S03]  /*29ab0*/  STL.64 [R1+0x1370], R16 ;  /* 0x0013701001007387 */ /* 0x0081e60000100a00 */
[----:B0-----:R-:W2:Y:S01]  /*29ac0*/  LDL.LU R16, [R1+0x150] ;  /* 0x0001500001107983 */ /* 0x001ea20000300800 */
[----:B------:R-:W2:Y:S02]  /*29ad0*/  LDL.LU R17, [R1+0x154] ;  /* 0x0001540001117983 */ /* 0x000ea40000300800 */
[----:B------:R-:W2:Y:S02]  /*29ae0*/  LDL.LU R18, [R1+0x158] ;  /* 0x0001580001127983 */ /* 0x000ea40000300800 */
[----:B------:R-:W2:Y:S01]  /*29af0*/  LDL.LU R19, [R1+0x15c] ;  /* 0x00015c0001137983 */ /* 0x000ea20000300800 */
[----:B------:R-:W3:Y:S01]  /*29b00*/  LDL.LU.64 R22, [R1+0x58] ;  /* 0x0000580001167983 */ /* 0x000ee20000300a00 */
[----:B------:R-:W4:Y:S02]  /*29b10*/  LDL.LU R4, [R1+0x100] ;  /* 0x0001000001047983 */ /* 0x000f240000300800 */
[----:B------:R-:W4:Y:S02]  /*29b20*/  LDL.LU R5, [R1+0x104] ;  /* 0x0001040001057983 */ /* 0x000f240000300800 */
[----:B------:R-:W2:Y:S01]  /*29b30*/  LDL.LU R6, [R1+0x108] ;  /* 0x0001080001067983 */ /* 0x000ea20000300800 */
[----:B------:R-:W2:Y:S04]  /*29b40*/  LDL.LU R7, [R1+0x10c] ;  /* 0x00010c0001077983 */ /* 0x000ea80000300800 */
[----:B--2---:R-:W-:Y:S01]  /*29b50*/  STL.64 [R1+0x1320], R6 ;  /* 0x0013200601007387 */ /* 0x004fe20000100a00 */
[----:B----4-:R0:W-:Y:S03]  /*29b60*/  STL.64 [R1+0x1318], R4 ;  /* 0x0013180401007387 */ /* 0x0101e60000100a00 */
[----:B0-----:R-:W2:Y:S01]  /*29b70*/  LDL.LU R4, [R1+0x110] ;  /* 0x0001100001047983 */ /* 0x001ea20000300800 */
[----:B------:R-:W2:Y:S02]  /*29b80*/  LDL.LU R5, [R1+0x114] ;  /* 0x0001140001057983 */ /* 0x000ea40000300800 */
[----:B------:R-:W4:Y:S02]  /*29b90*/  LDL.LU R6, [R1+0x118] ;  /* 0x0001180001067983 */ /* 0x000f240000300800 */
[----:B------:R-:W4:Y:S01]  /*29ba0*/  LDL.LU R7, [R1+0x11c] ;  /* 0x00011c0001077983 */ /* 0x000f220000300800 */
[----:B------:R-:W-:Y:S01]  /*29bb0*/  HMMA.16816.F32 R16, R8, R26, R16 ;  /* 0x0000001a0810723c */ /* 0x000fe20000001810 */
[----:B----4-:R0:W-:Y:S01]  /*29bc0*/  STL.64 [R1+0x1330], R6 ;  /* 0x0013300601007387 */ /* 0x0101e20000100a00 */
[----:B--2---:R-:W-:Y:S03]  /*29bd0*/  STL.64 [R1+0x1328], R4 ;  /* 0x0013280401007387 */ /* 0x004fe60000100a00 */
[----:B0-----:R-:W2:Y:S01]  /*29be0*/  LDL.LU.64 R6, [R1+0x38] ;  /* 0x0000380001067983 */ /* 0x001ea20000300a00 */
[----:B------:R-:W-:Y:S02]  /*29bf0*/  STL.64 [R1+0x1250], R14 ;  /* 0x0012500e01007387 */ /* 0x000fe40000100a00 */
[----:B------:R-:W-:Y:S11]  /*29c00*/  STL.64 [R1+0x1248], R12 ;  /* 0x0012480c01007387 */ /* 0x000ff60000100a00 */
[----:B------:R-:W-:Y:S04]  /*29c10*/  @!UPT UIADD3 URZ, URZ, URZ, URZ ;  /* 0x0000003f3f3ff290 */ /* 0x000fe8000fffe03f */
[----:B------:R-:W-:Y:S01]  /*29c20*/  STL.64 [R1+0x2e0], R16 ;  /* 0x0002e01001007387 */ /* 0x000fe20000100a00 */
[----:B------:R0:W-:Y:S04]  /*29c30*/  STL.64 [R1+0x2e8], R18 ;  /* 0x0002e81201007387 */ /* 0x0001e80000100a00 */
[----:B0-----:R-:W3:Y:S01]  /*29c40*/  LDL.LU.64 R18, [R1+0x1378] ;  /* 0x0013780001127983 */ /* 0x001ee20000300a00 */
[----:B------:R-:W3:Y:S02]  /*29c50*/  LDL.LU.64 R16, [R1+0x1370] ;  /* 0x0013700001107983 */ /* 0x000ee40000300a00 */
[----:B------:R-:W-:Y:S02]  /*29c60*/  IMAD.MOV.U32 R14, RZ, RZ, R21 ;  /* 0x000000ffff0e7224 */ /* 0x000fe400078e0015 */
[----:B------:R-:W-:-:S02]  /*29c70*/  IMAD.MOV.U32 R15, RZ, RZ, R20 ;  /* 0x000000ffff0f7224 */ /* 0x000fc400078e0014 */
[----:B------:R-:W-:Y:S02]  /*29c80*/  IMAD.MOV.U32 R13, RZ, RZ, R26 ;  /* 0x000000ffff0d7224 */ /* 0x000fe400078e001a */
[----:B------:R-:W-:Y:S02]  /*29c90*/  IMAD.MOV.U32 R12, RZ, RZ, R27 ;  /* 0x000000ffff0c7224 */ /* 0x000fe400078e001b */
[----:B------:R-:W4:Y:S01]  /*29ca0*/  LDL.LU.64 R26, [R1+0x1368] ;  /* 0x00136800011a7983 */ /* 0x000f220000300a00 */
[----:B------:R-:W4:Y:S02]  /*29cb0*/  LDL.LU.64 R24, [R1+0x1360] ;  /* 0x0013600001187983 */ /* 0x000f240000300a00 */
[----:B------:R-:W-:Y:S02]  /*29cc0*/  STL.64 [R1+0x1340], R14 ;  /* 0x0013400e01007387 */ /* 0x000fe40000100a00 */
[----:B------:R0:W-:Y:S02]  /*29cd0*/  STL.64 [R1+0x1338], R12 ;  /* 0x0013380c01007387 */ /* 0x0001e40000100a00 */
[----:B0-----:R-:W2:Y:S01]  /*29ce0*/  LDL.LU R12, [R1+0x120] ;  /* 0x00012000010c7983 */ /* 0x001ea20000300800 */
[----:B------:R-:W2:Y:S02]  /*29cf0*/  LDL.LU R13, [R1+0x124] ;  /* 0x00012400010d7983 */ /* 0x000ea40000300800 */
[----:B------:R-:W2:Y:S02]  /*29d00*/  LDL.LU R14, [R1+0x128] ;  /* 0x00012800010e7983 */ /* 0x000ea40000300800 */
[----:B------:R-:W2:Y:S01]  /*29d10*/  LDL.LU R15, [R1+0x12c] ;  /* 0x00012c00010f7983 */ /* 0x000ea20000300800 */
[C---:B---3--:R-:W-:Y:S11]  /*29d20*/  HMMA.16816.F32 R16, R8.reuse, R22, R16 ;  /* 0x000000160810723c */ /* 0x048ff60000001810 */
[----:B------:R-:W-:Y:S11]  /*29d30*/  @!UPT UIADD3 URZ, URZ, URZ, URZ ;  /* 0x0000003f3f3ff290 */ /* 0x000ff6000fffe03f */
[----:B------:R-:W-:Y:S01]  /*29d40*/  @!UPT UIADD3 URZ, URZ, URZ, URZ ;  /* 0x0000003f3f3ff290 */ /* 0x000fe2000fffe03f */
[----:B------:R0:W-:Y:S01]  /*29d50*/  STL.64 [R1+0x2b0], R16 ;  /* 0x0002b01001007387 */ /* 0x0001e20000100a00 */
[----:B------:R1:W-:Y:S02]  /*29d60*/  STL.64 [R1+0x2b8], R18 ;  /* 0x0002b81201007387 */ /* 0x0003e40000100a00 */
[----:B0-----:R-:W-:Y:S01]  /*29d70*/  IMAD.MOV.U32 R17, RZ, RZ, R22 ;  /* 0x000000ffff117224 */ /* 0x001fe200078e0016 */
[----:B-1----:R-:W3:Y:S01]  /*29d80*/  LDL.LU.64 R18, [R1+0x1358] ;  /* 0x0013580001127983 */ /* 0x002ee20000300a00 */
[----:B------:R-:W-:Y:S02]  /*29d90*/  IMAD.MOV.U32 R16, RZ, RZ, R23 ;  /* 0x000000ffff107224 */ /* 0x000fe400078e0017 */
[----:B------:R-:W4:Y:S02]  /*29da0*/  LDL.LU.64 R22, [R1+0x1350] ;  /* 0x0013500001167983 */ /* 0x000f240000300a00 */
[C---:B----4-:R-:W-:Y:S11]  /*29db0*/  HMMA.16816.F32 R24, R8.reuse, R22, R24 ;  /* 0x000000160818723c */ /* 0x050ff60000001818 */
[----:B------:R-:W-:Y:S11]  /*29dc0*/  @!UPT UIADD3 URZ, URZ, URZ, URZ ;  /* 0x0000003f3f3ff290 */ /* 0x000ff6000fffe03f */
[----:B------:R-:W-:Y:S01]  /*29dd0*/  @!UPT UIADD3 URZ, URZ, URZ, URZ ;  /* 0x0000003f3f3ff290 */ /* 0x000fe2000fffe03f */
[----:B------:R0:W-:Y:S01]  /*29de0*/  STL.64 [R1+0x270], R24 ;  /* 0x0002701801007387 */ /* 0x0001e20000100a00 */
[----:B------:R-:W-:Y:S02]  /*29df0*/  STL.64 [R1+0x278], R26 ;  /* 0x0002781a01007387 */ /* 0x000fe40000100a00 */
[----:B------:R-:W4:Y:S02]  /*29e00*/  LDL.LU.64 R20, [R1+0x1348] ;  /* 0x0013480001147983 */ /* 0x000f240000300a00 */
[----:B0-----:R-:W-:Y:S02]  /*29e10*/  IMAD.MOV.U32 R25, RZ, RZ, R22 ;  /* 0x000000ffff197224 */ /* 0x001fe400078e0016 */
[----:B------:R-:W-:Y:S02]  /*29e20*/  IMAD.MOV.U32 R24, RZ, RZ, R23 ;  /* 0x000000ffff187224 */ /* 0x000fe400078e0017 */
[----:B------:R-:W3:Y:S01]  /*29e30*/  LDL.LU.64 R22, [R1+0x390] ;  /* 0x0003900001167983 */ /* 0x000ee20000300a00 */
[----:B--2---:R-:W-:Y:S03]  /*29e40*/  HMMA.16816.F32 R12, R8, R6, R12 ;  /* 0x00000006080c723c */ /* 0x004fe6000000180c */
[----:B---3--:R-:W-:Y:S01]  /*29e50*/  STL.64 [R1+0x1260], R22 ;  /* 0x0012601601007387 */ /* 0x008fe20000100a00 */
[----:B----4-:R0:W-:Y:S03]  /*29e60*/  STL.64 [R1+0x1258], R20 ;  /* 0x0012581401007387 */ /* 0x0101e60000100a00 */
[----:B0-----:R-:W2:Y:S01]  /*29e70*/  LDL.LU R20, [R1+0x80] ;  /* 0x0000800001147983 */ /* 0x001ea20000300800 */
[----:B------:R-:W2:Y:S02]  /*29e80*/  LDL.LU R21, [R1+0x84] ;  /* 0x0000840001157983 */ /* 0x000ea40000300800 */
[----:B------:R-:W3:Y:S02]  /*29e90*/  LDL.LU R22, [R1+0x88] ;  /* 0x0000880001167983 */ /* 0x000ee40000300800 */
[----:B------:R-:W3:Y:S02]  /*29ea0*/  LDL.LU R23, [R1+0x8c] ;  /* 0x00008c0001177983 */ /* 0x000ee40000300800 */
[----:B---3--:R-:W-:Y:S01]  /*29eb0*/  STL.64 [R1+0x1270], R22 ;  /* 0x0012701601007387 */ /* 0x008fe20000100a00 */
[----:B--2---:R0:W-:Y:S08]  /*29ec0*/  STL.64 [R1+0x1268], R20 ;  /* 0x0012681401007387 */ /* 0x0041f00000100a00 */
[----:B------:R-:W-:Y:S02]  /*29ed0*/  STL.64 [R1+0x250], R12 ;  /* 0x0002500c01007387 */ /* 0x000fe40000100a00 */
[----:B------:R1:W-:Y:S02]  /*29ee0*/  STL.64 [R1+0x258], R14 ;  /* 0x0002580e01007387 */ /* 0x0003e40000100a00 */
[----:B0-----:R-:W-:-:S02]  /*29ef0*/  IMAD.MOV.U32 R21, RZ, RZ, R6 ;  /* 0x000000ffff157224 */ /* 0x001fc400078e0006 */
[----:B------:R-:W-:Y:S01]  /*29f00*/  IMAD.MOV.U32 R20, RZ, RZ, R7 ;  /* 0x000000ffff147224 */ /* 0x000fe200078e0007 */
[----:B-1----:R-:W2:Y:S01]  /*29f10*/  LDL.LU.64 R14, [R1+0x1340] ;  /* 0x00134000010e7983 */ /* 0x002ea20000300a00 */
[----:B------:R-:W3:Y:S02]  /*29f20*/  LDL.LU.64 R12, [R1+0x1338] ;  /* 0x00133800010c7983 */ /* 0x000ee40000300a00 */
[----:B------:R-:W4:Y:S02]  /*29f30*/  LDL.LU.64 R6, [R1+0x1330] ;  /* 0x0013300001067983 */ /* 0x000f240000300a00 */
[----:B------:R-:W4:Y:S02]  /*29f40*/  LDL.LU.64 R4, [R1+0x1328] ;  /* 0x0013280001047983 */ /* 0x000f240000300a00 */
[----:B------:R-:W-:Y:S02]  /*29f50*/  IMAD.MOV.U32 R22, RZ, RZ, R29 ;  /* 0x000000ffff167224 */ /* 0x000fe400078e001d */
[----:B------:R-:W-:-:S07]  /*29f60*/  IMAD.MOV.U32 R23, RZ, RZ, R28 ;  /* 0x000000ffff177224 */ /* 0x000fce00078e001c */
[----:B----4-:R-:W-:Y:S11]  /*29f70*/  HMMA.16816.F32 R4, R8, R22, R4 ;  /* 0x000000160804723c */ /* 0x010ff60000001804 */
[----:B------:R-:W-:Y:S11]  /*29f80*/  @!UPT UIADD3 URZ, URZ, URZ, URZ ;  /* 0x0000003f3f3ff290 */ /* 0x000ff6000fffe03f */
[----:B------:R-:W-:Y:S01]  /*29f90*/  @!UPT UIADD3 URZ, URZ, URZ, URZ ;  /* 0x0000003f3f3ff290 */ /* 0x000fe2000fffe03f */
[----:B------:R-:W-:Y:S01]  /*29fa0*/  STL.64 [R1+0x210], R4 ;  /* 0x0002100401007387 */ /* 0x000fe20000100a00 */
[----:B------:R0:W-:Y:S03]  /*29fb0*/  STL.64 [R1+0x218], R6 ;  /* 0x0002180601007387 */ /* 0x0001e60000100a00 */
[----:B0-----:R-:W2:Y:S01]  /*29fc0*/  LDL.LU.64 R6, [R1+0x1320] ;  /* 0x0013200001067983 */ /* 0x001ea20000300a00 */
[----:B------:R-:W2:Y:S02]  /*29fd0*/  LDL.LU.64 R4, [R1+0x1318] ;  /* 0x0013180001047983 */ /* 0x000ea40000300a00 */
[----:B------:R0:W-:Y:S02]  /*29fe0*/  STL.64 [R1+0x1280], R22 ;  /* 0x0012801601007387 */ /* 0x0001e40000100a00 */
[----:B0-----:R-:W-:Y:S02]  /*29ff0*/  IMAD.MOV.U32 R22, RZ, RZ, R21 ;  /* 0x000000ffff167224 */ /* 0x001fe400078e0015 */
[----:B------:R-:W-:-:S05]  /*2a000*/  IMAD.MOV.U32 R23, RZ, RZ, R20 ;  /* 0x000000ffff177224 */ /* 0x000fca00078e0014 */
[----:B------:R0:W-:Y:S02]  /*2a010*/  STL.64 [R1+0x1298], R22 ;  /* 0x0012981601007387 */ /* 0x0001e40000100a00 */
[----:B0-----:R-:W-:Y:S02]  /*2a020*/  IMAD.MOV.U32 R22, RZ, RZ, R25 ;  /* 0x000000ffff167224 */ /* 0x001fe400078e0019 */
[----:B------:R-:W-:-:S05]  /*2a030*/  IMAD.MOV.U32 R23, RZ, RZ, R24 ;  /* 0x000000ffff177224 */ /* 0x000fca00078e0018 */
[----:B------:R0:W-:Y:S02]  /*2a040*/  STL.64 [R1+0x12b0], R22 ;  /* 0x0012b01601007387 */ /* 0x0001e40000100a00 */
[----:B0-----:R-:W-:Y:S02]  /*2a050*/  IMAD.MOV.U32 R22, RZ, RZ, R17 ;  /* 0x000000ffff167224 */ /* 0x001fe400078e0011 */
[----:B------:R-:W-:-:S05]  /*2a060*/  IMAD.MOV.U32 R23, RZ, RZ, R16 ;  /* 0x000000ffff177224 */ /* 0x000fca00078e0010 */
[----:B------:R3:W-:Y:S01]  /*2a070*/  STL.64 [R1+0x12c8], R22 ;  /* 0x0012c81601007387 */ /* 0x0007e20000100a00 */
[----:B------:R-:W4:Y:S02]  /*2a080*/  LDL.LU R24, [R1+0xf0] ;  /* 0x0000f00001187983 */ /* 0x000f240000300800 */
[----:B---3--:R-:W-:Y:S01]  /*2a090*/  IMAD.MOV.U32 R23, RZ, RZ, R12 ;  /* 0x000000ffff177224 */ /* 0x008fe200078e000c */
[----:B--2---:R-:W-:Y:S11]  /*2a0a0*/  HMMA.16816.F32 R4, R8, R14, R4 ;  /* 0x0000000e0804723c */ /* 0x004ff60000001804 */
[----:B------:R-:W-:Y:S11]  /*2a0b0*/  @!UPT UIADD3 URZ, URZ, URZ, URZ ;  /* 0x0000003f3f3ff290 */ /* 0x000ff6000fffe03f */
[----:B------:R-:W-:Y:S01]  /*2a0c0*/  @!UPT UIADD3 URZ, URZ, URZ, URZ ;  /* 0x0000003f3f3ff290 */ /* 0x000fe2000fffe03f */
[----:B------:R0:W-:Y:S01]  /*2a0d0*/  STL.64 [R1+0x220], R4 ;  /* 0x0002200401007387 */ /* 0x0001e20000100a00 */
[----:B------:R1:W-:Y:S02]  /*2a0e0*/  STL.64 [R1+0x228], R6 ;  /* 0x0002280601007387 */ /* 0x0003e40000100a00 */
[----:B------:R-:W4:Y:S02]  /*2a0f0*/  LDL.LU R25, [R1+0xf4] ;  /* 0x0000f40001197983 */ /* 0x000f240000300800 */
[----:B------:R-:W4:Y:S01]  /*2a100*/  LDL.LU R26, [R1+0xf8] ;  /* 0x0000f800011a7983 */ /* 0x000f220000300800 */
[----:B------:R-:W4:Y:S04]  /*2a110*/  LDL.LU R27, [R1+0xfc] ;  /* 0x0000fc00011b7983 */ /* 0x000f280000300800 */
[----:B0-----:R-:W2:Y:S01]  /*2a120*/  LDL.LU R4, [R1+0xe0] ;  /* 0x0000e00001047983 */ /* 0x001ea20000300800 */
[----:B------:R-:W2:Y:S02]  /*2a130*/  LDL.LU R5, [R1+0xe4] ;  /* 0x0000e40001057983 */ /* 0x000ea40000300800 */
[----:B-1----:R-:W2:Y:S02]  /*2a140*/  LDL.LU R6, [R1+0xe8] ;  /* 0x0000e80001067983 */ /* 0x002ea40000300800 */
[----:B------:R-:W2:Y:S01]  /*2a150*/  LDL.LU R7, [R1+0xec] ;  /* 0x0000ec0001077983 */ /* 0x000ea20000300800 */
[----:B------:R0:W-:Y:S01]  /*2a160*/  STL.64 [R1+0x1278], R14 ;  /* 0x0012780e01007387 */ /* 0x0001e20000100a00 */
[----:B------:R-:W3:Y:S02]  /*2a170*/  LDL.LU R12, [R1+0x90] ;  /* 0x00009000010c7983 */ /* 0x000ee40000300800 */
[----:B------:R-:W-:-:S02]  /*2a180*/  IMAD.MOV.U32 R22, RZ, RZ, R13 ;  /* 0x000000ffff167224 */ /* 0x000fc400078e000d */
[----:B------:R-:W-:Y:S02]  /*2a190*/  IMAD.MOV.U32 R13, RZ, RZ, R0 ;  /* 0x000000ffff0d7224 */ /* 0x000fe400078e0000 */
[----:B------:R-:W2:Y:S01]  /*2a1a0*/  LDL.LU R0, [R1+0x1310] ;  /* 0x0013100001007983 */ /* 0x000ea20000300800 */
[----:B0-----:R-:W-:Y:S02]  /*2a1b0*/  IMAD.MOV.U32 R14, RZ, RZ, R3 ;  /* 0x000000ffff0e7224 */ /* 0x001fe400078e0003 */
[----:B------:R-:W-:Y:S01]  /*2a1c0*/  IMAD.MOV.U32 R15, RZ, RZ, R2 ;  /* 0x000000ffff0f7224 */ /* 0x000fe200078e0002 */
[----:B------:R-:W2:Y:S01]  /*2a1d0*/  LDL.LU R3, [R1+0x130c] ;  /* 0x00130c0001037983 */ /* 0x000ea20000300800 */
[----:B------:R-:W2:Y:S03]  /*2a1e0*/  LDL.LU R2, [R1+0x1308] ;  /* 0x0013080001027983 */ /* 0x000ea60000300800 */
[----:B------:R-:W-:Y:S04]  /*2a1f0*/  STL.64 [R1+0x1290], R14 ;  /* 0x0012900e01007387 */ /* 0x000fe80000100a00 */
[----:B---3--:R0:W-:Y:S04]  /*2a200*/  STL.64 [R1+0x1288], R12 ;  /* 0x0012880c01007387 */ /* 0x0081e80000100a00 */
[----:B0-----:R-:W3:Y:S01]  /*2a210*/  LDL.LU R12, [R1+0xa0] ;  /* 0x0000a000010c7983 */ /* 0x001ee20000300800 */
[----:B------:R-:W3:Y:S02]  /*2a220*/  LDL.LU R13, [R1+0xa4] ;  /* 0x0000a400010d7983 */ /* 0x000ee40000300800 */
[----:B------:R-:W2:Y:S02]  /*2a230*/  LDL.LU R14, [R1+0xa8] ;  /* 0x0000a800010e7983 */ /* 0x000ea40000300800 */
[----:B------:R-:W2:Y:S02]  /*2a240*/  LDL.LU R15, [R1+0xac] ;  /* 0x0000ac00010f7983 */ /* 0x000ea40000300800 */
[----:B--2---:R-:W-:Y:S01]  /*2a250*/  STL.64 [R1+0x12a8], R14 ;  /* 0x0012a80e01007387 */ /* 0x004fe20000100a00 */
[----:B---3--:R0:W-:Y:S03]  /*2a260*/  STL.64 [R1+0x12a0], R12 ;  /* 0x0012a00c01007387 */ /* 0x0081e60000100a00 */
[----:B0-----:R-:W2:Y:S01]  /*2a270*/  LDL.LU R12, [R1+0xb0] ;  /* 0x0000b000010c7983 */ /* 0x001ea20000300800 */
[----:B------:R-:W-:-:S02]  /*2a280*/  IMAD.MOV.U32 R14, RZ, RZ, R3 ;  /* 0x000000ffff0e7224 */ /* 0x000fc400078e0003 */
[----:B------:R-:W-:Y:S02]  /*2a290*/  IMAD.MOV.U32 R15, RZ, RZ, R0 ;  /* 0x000000ffff0f7224 */ /* 0x000fe400078e0000 */
[----:B------:R-:W-:Y:S02]  /*2a2a0*/  IMAD.MOV.U32 R13, RZ, RZ, R2 ;  /* 0x000000ffff0d7224 */ /* 0x000fe400078e0002 */
[----:B------:R-:W3:Y:S01]  /*2a2b0*/  LDL.LU R2, [R1+0x1304] ;  /* 0x0013040001027983 */ /* 0x000ee20000300800 */
[----:B------:R-:W3:Y:S02]  /*2a2c0*/  LDL.LU R3, [R1+0x1300] ;  /* 0x0013000001037983 */ /* 0x000ee40000300800 */
[----:B------:R-:W3:Y:S02]  /*2a2d0*/  LDL.LU R0, [R1+0x12fc] ;  /* 0x0012fc0001007983 */ /* 0x000ee40000300800 */
[----:B------:R-:W-:Y:S01]  /*2a2e0*/  STL.64 [R1+0x12c0], R14 ;  /* 0x0012c00e01007387 */ /* 0x000fe20000100a00 */
[----:B----4-:R-:W-:Y:S01]  /*2a2f0*/  HMMA.16816.F32 R24, R8, R18, R24 ;  /* 0x000000120818723c */ /* 0x010fe20000001818 */
[----:B--2---:R0:W-:Y:S04]  /*2a300*/  STL.64 [R1+0x12b8], R12 ;  /* 0x0012b80c01007387 */ /* 0x0041e80000100a00 */
[----:B0-----:R-:W2:Y:S01]  /*2a310*/  LDL.LU R12, [R1+0xc0] ;  /* 0x0000c000010c7983 */ /* 0x001ea20000300800 */
[----:B------:R-:W2:Y:S02]  /*2a320*/  LDL.LU R13, [R1+0xc4] ;  /* 0x0000c400010d7983 */ /* 0x000ea40000300800 */
[----:B------:R-:W4:Y:S02]  /*2a330*/  LDL.LU R14, [R1+0xc8] ;  /* 0x0000c800010e7983 */ /* 0x000f240000300800 */
[----:B------:R-:W4:Y:S02]  /*2a340*/  LDL.LU R15, [R1+0xcc] ;  /* 0x0000cc00010f7983 */ /* 0x000f240000300800 */
[----:B----4-:R-:W-:Y:S01]  /*2a350*/  STL.64 [R1+0x12d8], R14 ;  /* 0x0012d80e01007387 */ /* 0x010fe20000100a00 */
[----:B--2---:R0:W-:Y:S03]  /*2a360*/  STL.64 [R1+0x12d0], R12 ;  /* 0x0012d00c01007387 */ /* 0x0041e60000100a00 */
[----:B0-----:R-:W2:Y:S01]  /*2a370*/  LDL.LU R12, [R1+0xd0] ;  /* 0x0000d000010c7983 */ /* 0x001ea20000300800 */
[----:B---3--:R-:W-:-:S02]  /*2a380*/  IMAD.MOV.U32 R13, RZ, RZ, R0 ;  /* 0x000000ffff0d7224 */ /* 0x008fc400078e0000 */
[----:B------:R-:W3:Y:S04]  /*2a390*/  LDL.LU R0, [R1+0x12f8] ;  /* 0x0012f80001007983 */ /* 0x000ee80000300800 */
[----:B------:R-:W-:Y:S01]  /*2a3a0*/  STL.64 [R1+0x1b0], R24 ;  /* 0x0001b01801007387 */ /* 0x000fe20000100a00 */
[----:B------:R0:W-:Y:S04]  /*2a3b0*/  STL.64 [R1+0x1b8], R26 ;  /* 0x0001b81a01007387 */ /* 0x0001e80000100a00 */
[----:B0-----:R-:W4:Y:S01]  /*2a3c0*/  LDL.LU.64 R26, [R1+0x12f0] ;  /* 0x0012f000011a7983 */ /* 0x001f220000300a00 */
[----:B------:R-:W-:-:S02]  /*2a3d0*/  IMAD.MOV.U32 R14, RZ, RZ, R3 ;  /* 0x000000ffff0e7224 */ /* 0x000fc400078e0003 */
[----:B------:R-:W-:Y:S01]  /*2a3e0*/  IMAD.MOV.U32 R15, RZ, RZ, R2 ;  /* 0x000000ffff0f7224 */ /* 0x000fe200078e0002 */
[----:B----4-:R-:W-:Y:S01]  /*2a3f0*/  HMMA.16816.F32 R8, R8, R26, R4 ;  /* 0x0000001a0808723c */ /* 0x010fe20000001804 */
[----:B------:R-:W2:Y:S01]  /*2a400*/  LDL.LU.64 R6, [R1+0x12e8] ;  /* 0x0012e80001067983 */ /* 0x000ea20000300a00 */
[----:B------:R-:W2:Y:S11]  /*2a410*/  LDL.LU.64 R4, [R1+0x12e0] ;  /* 0x0012e00001047983 */ /* 0x000eb60000300a00 */
[----:B------:R-:W-:Y:S10]  /*2a420*/  @!UPT UIADD3 URZ, URZ, URZ, URZ ;  /* 0x0000003f3f3ff290 */ /* 0x000ff4000fffe03f */
[----:B------:R0:W-:Y:S01]  /*2a430*/  STL.64 [R1+0x1a0], R8 ;  /* 0x0001a00801007387 */ /* 0x0001e20000100a00 */
[----:B------:R-:W-:Y:S03]  /*2a440*/  STL.64 [R1+0x1a8], R10 ;  /* 0x0001a80a01007387 */ /* 0x000fe60000100a00 */
[----:B0-----:R-:W4:Y:S01]  /*2a450*/  LDL.LU.64 R8, [R1+0x398] ;  /* 0x0003980001087983 */ /* 0x001f220000300a00 */
        /* <DEDUP_REMOVED lines=35> */
[----:B--2---:R-:W-:Y:S01]  /*2a690*/  HMMA.16816.F32 R12, R4, R14, R20 ;  /* 0x0000000e040c723c */ /* 0x004fe20000001814 */
[----:B------:R-:W2:Y:S01]  /*2a6a0*/  LDL.LU.64 R22, [R1+0x1260] ;  /* 0x0012600001167983 */ /* 0x000ea20000300a00 */
[----:B------:R-:W2:Y:S11]  /*2a6b0*/  LDL.LU.64 R20, [R1+0x1258] ;  /* 0x0012580001147983 */ /* 0x000eb60000300a00 */
[----:B------:R-:W-:Y:S10]  /*2a6c0*/  @!UPT UIADD3 URZ, URZ, URZ, URZ ;  /* 0x0000003f3f3ff290 */ /* 0x000ff4000fffe03f */
[----:B------:R-:W-:Y:S01]  /*2a6d0*/  STL.64 [R1+0x180], R12 ;  /* 0x0001800c01007387 */ /* 0x000fe20000100a00 */
[----:B------:R0:W-:Y:S03]  /*2a6e0*/  STL.64 [R1+0x188], R14 ;  /* 0x0001880e01007387 */ /* 0x0001e60000100a00 */
[----:B0-----:R-:W2:Y:S01]  /*2a6f0*/  LDL.LU.64 R14, [R1+0x1250] ;  /* 0x00125000010e7983 */ /* 0x001ea20000300a00 */
[----:B------:R-:W2:Y:S02]  /*2a700*/  LDL.LU.64 R12, [R1+0x1248] ;  /* 0x00124800010c7983 */ /* 0x000ea40000300a00 */
[----:B------:R-:W-:Y:S02]  /*2a710*/  IMAD.MOV.U32 R3, RZ, RZ, c[0x0][0x188] ;  /* 0x00006200ff037624 */ /* 0x000fe400078e00ff */
[----:B------:R-:W2:Y:S02]  /*2a720*/  LDL.LU R10, [R1+0xd0c] ;  /* 0x000d0c00010a7983 */ /* 0x000ea40000300800 */
[----:B------:R-:W-:-:S04]  /*2a730*/  IMAD.SHL.U32 R11, R3, 0x80, RZ ;  /* 0x00000080030b7824 */ /* 0x000fc800078e00ff */
[----:B------:R-:W-:Y:S01]  /*2a740*/  IMAD.SHL.U32 R11, R11, 0x2, RZ ;  /* 0x000000020b0b7824 */ /* 0x000fe200078e00ff */
[----:B---3--:R-:W-:-:S04]  /*2a750*/  IADD3 R0, R0, 0x1, RZ ;  /* 0x0000000100007810 */ /* 0x008fc80007ffe0ff */
[-C--:B----4-:R-:W-:Y:S02]  /*2a760*/  IADD3 R2, P0, R8, R11.reuse, RZ ;  /* 0x0000000b08027210 */ /* 0x090fe40007f1e0ff */
[----:B--2---:R-:W-:Y:S01]  /*2a770*/  IADD3 R3, P1, R22, R11, RZ ;  /* 0x0000000b16037210 */ /* 0x004fe20007f3e0ff */
[----:B------:R-:W-:Y:S01]  /*2a780*/  HMMA.16816.F32 R16, R4, R18, R12 ;  /* 0x000000120410723c */ /* 0x000fe2000000180c */
[----:B------:R-:W2:Y:S11]  /*2a790*/  LDL.LU R12, [R1+0xd04] ;  /* 0x000d0400010c7983 */ /* 0x000eb60000300800 */
[----:B------:R-:W-:Y:S11]  /*2a7a0*/  @!UPT UIADD3 URZ, URZ, URZ, URZ ;  /* 0x0000003f3f3ff290 */ /* 0x000ff6000fffe03f */
[----:B------:R-:W-:Y:S01]  /*2a7b0*/  STL.64 [R1+0x150], R16 ;  /* 0x0001501001007387 */ /* 0x000fe20000100a00 */
[----:B------:R0:W-:Y:S02]  /*2a7c0*/  STL.64 [R1+0x158], R18 ;  /* 0x0001581201007387 */ /* 0x0001e40000100a00 */
[----:B------:R-:W3:Y:S02]  /*2a7d0*/  LDL.LU R13, [R1+0xd28] ;  /* 0x000d2800010d7983 */ /* 0x000ee40000300800 */
[----:B------:R-:W4:Y:S01]  /*2a7e0*/  LDL.LU R14, [R1+0xcfc] ;  /* 0x000cfc00010e7983 */ /* 0x000f220000300800 */
[----:B------:R-:W2:Y:S04]  /*2a7f0*/  LDL.LU R15, [R1+0xd20] ;  /* 0x000d2000010f7983 */ /* 0x000ea80000300800 */
[----:B0-----:R-:W2:Y:S01]  /*2a800*/  LDL.LU R19, [R1+0xcf4] ;  /* 0x000cf40001137983 */ /* 0x001ea20000300800 */
[----:B------:R-:W2:Y:S02]  /*2a810*/  LDL.LU R18, [R1+0xd18] ;  /* 0x000d180001127983 */ /* 0x000ea40000300800 */
[----:B------:R-:W2:Y:S02]  /*2a820*/  LDL.LU R17, [R1+0xcec] ;  /* 0x000cec0001117983 */ /* 0x000ea40000300800 */
[----:B------:R-:W2:Y:S01]  /*2a830*/  LDL.LU R16, [R1+0xd10] ;  /* 0x000d100001107983 */ /* 0x000ea20000300800 */
[----:B------:R-:W2:Y:S01]  /*2a840*/  LDL.LU R29, [R1+0xce4] ;  /* 0x000ce400011d7983 */ /* 0x000ea20000300800 */
[----:B------:R-:W2:Y:S02]  /*2a850*/  LDL.LU R25, [R1+0xd08] ;  /* 0x000d080001197983 */ /* 0x000ea40000300800 */
[----:B------:R-:W2:Y:S02]  /*2a860*/  LDL.LU R28, [R1+0xcdc] ;  /* 0x000cdc00011c7983 */ /* 0x000ea40000300800 */
[----:B------:R-:W2:Y:S01]  /*2a870*/  LDL.LU R24, [R1+0xd00] ;  /* 0x000d000001187983 */ /* 0x000ea20000300800 */
[----:B------:R0:W-:Y:S04]  /*2a880*/  STL [R1+0x1100], R2 ;  /* 0x0011000201007387 */ /* 0x0001e80000100800 */
[----:B0-----:R-:W2:Y:S01]  /*2a890*/  LDL.LU R2, [R1+0xd14] ;  /* 0x000d140001027983 */ /* 0x001ea20000300800 */
[----:B------:R0:W-:Y:S03]  /*2a8a0*/  STL [R1+0x1104], R3 ;  /* 0x0011040301007387 */ /* 0x0001e60000100800 */
[----:B0-----:R-:W2:Y:S01]  /*2a8b0*/  LDL.LU R3, [R1+0xd1c] ;  /* 0x000d1c0001037983 */ /* 0x001ea20000300800 */
[----:B------:R0:W-:Y:S03]  /*2a8c0*/  STL [R1+0x5bc], R0 ;  /* 0x0005bc0001007387 */ /* 0x0001e60000100800 */
[----:B0-----:R-:W2:Y:S02]  /*2a8d0*/  LDL.LU R0, [R1+0x1240] ;  /* 0x0012400001007983 */ /* 0x001ea40000300800 */
[----:B--2---:R-:W-:-:S02]  /*2a8e0*/  IMAD.X R8, R9, 0x1, R0, P0 ;  /* 0x0000000109087824 */ /* 0x004fc400000e0600 */
[----:B------:R-:W-:-:S03]  /*2a8f0*/  IMAD.X R9, R23, 0x1, R0, P1 ;  /* 0x0000000117097824 */ /* 0x000fc600008e0600 */
[----:B------:R0:W-:Y:S04]  /*2a900*/  STL [R1+0x1108], R8 ;  /* 0x0011080801007387 */ /* 0x0001e80000100800 */
[----:B0-----:R-:W2:Y:S01]  /*2a910*/  LDL.LU R8, [R1+0xd24] ;  /* 0x000d240001087983 */ /* 0x001ea20000300800 */
[----:B------:R-:W2:Y:S02]  /*2a920*/  LDL.LU.64 R22, [R1+0x1238] ;  /* 0x0012380001167983 */ /* 0x000ea40000300a00 */
[----:B------:R0:W-:Y:S02]  /*2a930*/  STL [R1+0x110c], R9 ;  /* 0x00110c0901007387 */ /* 0x0001e40000100800 */
[----:B0-----:R-:W3:Y:S01]  /*2a940*/  LDL.LU R9, [R1+0xd2c] ;  /* 0x000d2c0001097983 */ /* 0x001ee20000300800 */
[----:B------:R-:W-:-:S02]  /*2a950*/  IADD3 R3, P3, R3, R11, RZ ;  /* 0x0000000b03037210 */ /* 0x000fc40007f7e0ff */
[-C--:B------:R-:W-:Y:S02]  /*2a960*/  IADD3 R2, P4, R2, R11.reuse, RZ ;  /* 0x0000000b02027210 */ /* 0x080fe40007f9e0ff */
[-C--:B------:R-:W-:Y:S02]  /*2a970*/  IADD3 R10, P5, R10, R11.reuse, RZ ;  /* 0x0000000b0a0a7210 */ /* 0x080fe40007fbe0ff */
[-C--:B------:R-:W-:Y:S01]  /*2a980*/  IADD3 R12, P6, R12, R11.reuse, RZ ;  /* 0x0000000b0c0c7210 */ /* 0x080fe20007fde0ff */
[--C-:B------:R-:W-:Y:S01]  /*2a990*/  IMAD.X R18, R18, 0x1, R0.reuse, P3 ;  /* 0x0000000112127824 */ /* 0x100fe200018e0600 */
[-C--:B------:R-:W-:Y:S01]  /*2a9a0*/  IADD3 R17, P3, R17, R11.reuse, RZ ;  /* 0x0000000b11117210 */ /* 0x080fe20007f7e0ff */
[--C-:B------:R-:W-:Y:S01]  /*2a9b0*/  IMAD.X R16, R16, 0x1, R0.reuse, P4 ;  /* 0x0000000110107824 */ /* 0x100fe200020e0600 */
[-C--:B------:R-:W-:Y:S01]  /*2a9c0*/  IADD3 R29, P4, R29, R11.reuse, RZ ;  /* 0x0000000b1d1d7210 */ /* 0x080fe20007f9e0ff */
[--C-:B------:R-:W-:Y:S01]  /*2a9d0*/  IMAD.X R25, R25, 0x1, R0.reuse, P5 ;  /* 0x0000000119197824 */ /* 0x100fe200028e0600 */
[-C--:B------:R-:W-:Y:S01]  /*2a9e0*/  IADD3 R28, P5, R28, R11.reuse, RZ ;  /* 0x0000000b1c1c7210 */ /* 0x080fe20007fbe0ff */
[----:B------:R-:W-:Y:S01]  /*2a9f0*/  IMAD.X R24, R24, 0x1, R0, P6 ;  /* 0x0000000118187824 */ /* 0x000fe200030e0600 */
[----:B--2---:R-:W-:Y:S01]  /*2aa00*/  HMMA.16816.F32 R20, R4, R26, R20 ;  /* 0x0000001a0414723c */ /* 0x004fe20000001814 */
[----:B------:R-:W-:-:S02]  /*2aa10*/  IADD3 R8, P2, R8, R11, RZ ;  /* 0x0000000b08087210 */ /* 0x000fc40007f5e0ff */
[----:B---3--:R-:W-:-:S03]  /*2aa20*/  IADD3 R9, P1, R9, R11, RZ ;  /* 0x0000000b09097210 */ /* 0x008fc60007f3e0ff */
[--C-:B------:R-:W-:Y:S01]  /*2aa30*/  IMAD.X R15, R15, 0x1, R0.reuse, P2 ;  /* 0x000000010f0f7824 */ /* 0x100fe200010e0600 */
[-C--:B------:R-:W-:Y:S01]  /*2aa40*/  IADD3 R19, P2, R19, R11.reuse, RZ ;  /* 0x0000000b13137210 */ /* 0x080fe20007f5e0ff */
[----:B------:R-:W-:Y:S11]  /*2aa50*/  IMAD.X R13, R13, 0x1, R0, P1 ;  /* 0x000000010d0d7824 */ /* 0x000ff600008e0600 */
[----:B------:R-:W-:Y:S05]  /*2aa60*/  @!UPT UIADD3 URZ, URZ, URZ, URZ ;  /* 0x0000003f3f3ff290 */ /* 0x000fea000fffe03f */
[----:B------:R-:W-:Y:S02]  /*2aa70*/  IMAD.MOV.U32 R4, RZ, RZ, R23 ;  /* 0x000000ffff047224 */ /* 0x000fe400078e0017 */
[----:B------:R-:W-:Y:S01]  /*2aa80*/  IMAD.MOV.U32 R5, RZ, RZ, R22 ;  /* 0x000000ffff057224 */ /* 0x000fe200078e0016 */
[----:B------:R-:W-:Y:S01]  /*2aa90*/  STL.64 [R1+0x140], R20 ;  /* 0x0001401401007387 */ /* 0x000fe20000100a00 */
[----:B------:R0:W-:Y:S01]  /*2aaa0*/  STL.64 [R1+0x148], R22 ;  /* 0x0001481601007387 */ /* 0x0001e20000100a00 */
[----:B----4-:R-:W-:Y:S02]  /*2aab0*/  IADD3 R14, P1, R14, R11, RZ ;  /* 0x0000000b0e0e7210 */ /* 0x010fe40007f3e0ff */
[----:B0-----:R-:W2:Y:S04]  /*2aac0*/  LDL R22, [R1+0xfd8] ;  /* 0x000fd80001167983 */ /* 0x001ea80000100800 */
[----:B------:R-:W2:Y:S01]  /*2aad0*/  LDL R23, [R1+0x5bc] ;  /* 0x0005bc0001177983 */ /* 0x000ea20000100800 */
        /* <DEDUP_REMOVED lines=16> */
[----:B------:R0:W-:Y:S02]  /*2abe0*/  STL [R1+0x1234], R0 ;  /* 0x0012340001007387 */ /* 0x0001e40000100800 */
[----:B------:R-:W-:Y:S01]  /*2abf0*/  STL [R1+0xd08], R25 ;  /* 0x000d081901007387 */ /* 0x000fe20000100800 */
[----:B0-----:R-:W3:Y:S01]  /*2ac00*/  LDL.LU R0, [R1+0xcd4] ;  /* 0x000cd40001007983 */ /* 0x001ee20000300800 */
[----:B------:R-:W-:Y:S02]  /*2ac10*/  STL [R1+0xcdc], R28 ;  /* 0x000cdc1c01007387 */ /* 0x000fe40000100800 */
[----:B------:R-:W4:Y:S02]  /*2ac20*/  LDL.LU R5, [R1+0xcc4] ;  /* 0x000cc40001057983 */ /* 0x000f240000300800 */
[----:B------:R-:W-:Y:S01]  /*2ac30*/  STL [R1+0xd00], R24 ;  /* 0x000d001801007387 */ /* 0x000fe20000100800 */
[----:B----4-:R0:W-:Y:S04]  /*2ac40*/  STL [R1+0x1228], R5 ;  /* 0x0012280501007387 */ /* 0x0101e80000100800 */
[----:B0-----:R-:W4:Y:S04]  /*2ac50*/  LDL.LU R5, [R1+0xcf0] ;  /* 0x000cf00001057983 */ /* 0x001f280000300800 */
[----:B----4-:R0:W-:Y:S04]  /*2ac60*/  STL [R1+0x122c], R5 ;  /* 0x00122c0501007387 */ /* 0x0101e80000100800 */
[----:B0-----:R-:W4:Y:S01]  /*2ac70*/  LDL.LU R5, [R1+0xccc] ;  /* 0x000ccc0001057983 */ /* 0x001f220000300800 */
[----:B--2---:R-:W-:-:S02]  /*2ac80*/  ISETP.NE.U32.AND P0, PT, R23, R22, PT ;  /* 0x000000161700720c */ /* 0x004fc40003f05070 */
[----:B---3--:R-:W-:Y:S01]  /*2ac90*/  IADD3 R0, P6, R0, R11, RZ ;  /* 0x0000000b00007210 */ /* 0x008fe20007fde0ff */
[----:B----4-:R0:W-:Y:S04]  /*2aca0*/  STL [R1+0x1230], R5 ;  /* 0x0012300501007387 */ /* 0x0101e80000100800 */
[----:B0-----:R-:W2:Y:S01]  /*2acb0*/  LDL.LU R5, [R1+0xcf8] ;  /* 0x000cf80001057983 */ /* 0x001ea20000300800 */
[----:B------:R-:W3:Y:S02]  /*2acc0*/  LDL.LU R4, [R1+0xce8] ;  /* 0x000ce80001047983 */ /* 0x000ee40000300800 */
[----:B------:R-:W4:Y:S02]  /*2acd0*/  LDL.LU R6, [R1+0xcbc] ;  /* 0x000cbc0001067983 */ /* 0x000f240000300800 */
        /* <DEDUP_REMOVED lines=24> */
[----:B------:R0:W-:Y:S02]  /*2ae60*/  STL [R1+0xcd4], R0 ;  /* 0x000cd40001007387 */ /* 0x0001e40000100800 */
[----:B0-----:R-:W2:Y:S02]  /*2ae70*/  LDL.LU R0, [R1+0x1234] ;  /* 0x0012340001007983 */ /* 0x001ea40000300800 */
[----:B--2---:R-:W-:-:S05]  /*2ae80*/  IMAD.X R5, R5, 0x1, R0, P1 ;  /* 0x0000000105057824 */ /* 0x004fca00008e0600 */
[----:B------:R0:W-:Y:S04]  /*2ae90*/  STL [R1+0xcf8], R5 ;  /* 0x000cf80501007387 */ /* 0x0001e80000100800 */
[----:B0-----:R-:W2:Y:S02]  /*2aea0*/  LDL.LU R5, [R1+0x1230] ;  /* 0x0012300001057983 */ /* 0x001ea40000300800 */
[----:B--2---:R-:W-:-:S05]  /*2aeb0*/  IADD3 R5, P1, R5, R11, RZ ;  /* 0x0000000b05057210 */ /* 0x004fca0007f3e0ff */
[----:B------:R0:W-:Y:S04]  /*2aec0*/  STL [R1+0xccc], R5 ;  /* 0x000ccc0501007387 */ /* 0x0001e80000100800 */
[----:B0-----:R-:W2:Y:S02]  /*2aed0*/  LDL.LU R5, [R1+0x122c] ;  /* 0x00122c0001057983 */ /* 0x001ea40000300800 */
[----:B--2---:R-:W-:-:S05]  /*2aee0*/  IMAD.X R5, R5, 0x1, R0, P2 ;  /* 0x0000000105057824 */ /* 0x004fca00010e0600 */
[----:B------:R0:W-:Y:S04]  /*2aef0*/  STL [R1+0xcf0], R5 ;  /* 0x000cf00501007387 */ /* 0x0001e80000100800 */
[----:B0-----:R-:W2:Y:S01]  /*2af00*/  LDL.LU R5, [R1+0x1228] ;  /* 0x0012280001057983 */ /* 0x001ea20000300800 */
[--C-:B---3--:R-:W-:Y:S01]  /*2af10*/  IMAD.X R4, R4, 0x1, R0.reuse, P3 ;  /* 0x0000000104047824 */ /* 0x108fe200018e0600 */
[-C--:B----4-:R-:W-:Y:S01]  /*2af20*/  IADD3 R6, P3, R6, R11.reuse, RZ ;  /* 0x0000000b06067210 */ /* 0x090fe20007f7e0ff */
[--C-:B------:R-:W-:Y:S01]  /*2af30*/  IMAD.X R7, R7, 0x1, R0.reuse, P4 ;  /* 0x0000000107077824 */ /* 0x100fe200020e0600 */
[-C--:B------:R-:W-:Y:S01]  /*2af40*/  IADD3 R26, P4, R26, R11.reuse, RZ ;  /* 0x0000000b1a1a7210 */ /* 0x080fe20007f9e0ff */
        /* <DEDUP_REMOVED lines=17> */
[----:B------:R-:W-:-:S02]  /*2b060*/  IADD3 R24, P3, R24, R11, RZ ;  /* 0x0000000b18187210 */ /* 0x000fc40007f7e0ff */
[----:B--2---:R-:W-:-:S05]  /*2b070*/  IADD3 R5, P2, R5, R11, RZ ;  /* 0x0000000b05057210 */ /* 0x004fca0007f5e0ff */
[----:B------:R-:W-:Y:S01]  /*2b080*/  STL [R1+0xcc4], R5 ;  /* 0x000cc40501007387 */ /* 0x000fe20000100800 */
[----:B------:R-:W-:Y:S02]  /*2b090*/  STL [R1+0xce8], R4 ;  /* 0x000ce80401007387 */ /* 0x000fe40000100800 */
[----:B------:R-:W-:Y:S02]  /*2b0a0*/  STL [R1+0xcbc], R6 ;  /* 0x000cbc0601007387 */ /* 0x000fe40000100800 */
[----:B------:R-:W-:Y:S01]  /*2b0b0*/  STL [R1+0xce0], R7 ;  /* 0x000ce00701007387 */ /* 0x000fe20000100800 */
[----:B------:R-:W-:Y:S01]  /*2b0c0*/  STL [R1+0xcb4], R26 ;  /* 0x000cb41a01007387 */ /* 0x000fe20000100800 */
[----:B------:R-:W-:Y:S02]  /*2b0d0*/  STL [R1+0xcd8], R27 ;  /* 0x000cd81b01007387 */ /* 0x000fe40000100800 */
[----:B------:R-:W-:Y:S02]  /*2b0e0*/  STL [R1+0xcac], R20 ;  /* 0x000cac1401007387 */ /* 0x000fe40000100800 */
[--C-:B------:R-:W-:Y:S01]  /*2b0f0*/  IMAD.X R8, R8, 0x1, R0.reuse, P2 ;  /* 0x0000000108087824 */ /* 0x100fe200010e0600 */
[----:B------:R-:W-:Y:S01]  /*2b100*/  STL [R1+0xcd0], R21 ;  /* 0x000cd01501007387 */ /* 0x000fe20000100800 */
[----:B------:R-:W-:Y:S01]  /*2b110*/  IADD3 R3, P2, R3, R11, RZ ;  /* 0x0000000b03037210 */ /* 0x000fe20007f5e0ff */
        /* <DEDUP_REMOVED lines=11> */
[----:B------:R-:W-:-:S02]  /*2b1d0*/  IMAD.X R29, R29, 0x1, R0, P2 ;  /* 0x000000011d1d7824 */ /* 0x000fc400010e0600 */
[----:B------:R-:W-:Y:S02]  /*2b1e0*/  STL [R1+0xca0], R19 ;  /* 0x000ca01301007387 */ /* 0x000fe40000100800 */
[----:B------:R-:W-:Y:S01]  /*2b1f0*/  STL [R1+0xc74], R18 ;  /* 0x000c741201007387 */ /* 0x000fe20000100800 */
[----:B------:R-:W-:Y:S01]  /*2b200*/  IADD3 R25, P2, R25, R11, RZ ;  /* 0x0000000b19197210 */ /* 0x000fe20007f5e0ff */
[----:B------:R-:W-:Y:S01]  /*2b210*/  STL [R1+0xc98], R17 ;  /* 0x000c981101007387 */ /* 0x000fe20000100800 */
[----:B------:R-:W-:Y:S02]  /*2b220*/  STL [R1+0xc6c], R16 ;  /* 0x000c6c1001007387 */ /* 0x000fe40000100800 */
[----:B------:R-:W-:Y:S02]  /*2b230*/  STL [R1+0xc90], R29 ;  /* 0x000c901d01007387 */ /* 0x000fe40000100800 */
[----:B------:R0:W-:Y:S01]  /*2b240*/  STL [R1+0x1224], R11 ;  /* 0x0012240b01007387 */ /* 0x0001e20000100800 */
[----:B------:R-:W-:Y:S04]  /*2b250*/  STL [R1+0xc64], R25 ;  /* 0x000c641901007387 */ /* 0x000fe80000100800 */
[----:B0-----:R-:W2:Y:S01]  /*2b260*/  LDL.LU R11, [R1+0xc80] ;  /* 0x000c8000010b7983 */ /* 0x001ea20000300800 */
[----:B------:R-:W-:Y:S02]  /*2b270*/  STL [R1+0xc88], R28 ;  /* 0x000c881c01007387 */ /* 0x000fe40000100800 */
[----:B------:R-:W3:Y:S02]  /*2b280*/  LDL.LU R5, [R1+0xc70] ;  /* 0x000c700001057983 */ /* 0x000ee40000300800 */
[----:B------:R-:W-:Y:S01]  /*2b290*/  STL [R1+0xc5c], R24 ;  /* 0x000c5c1801007387 */ /* 0x000fe20000100800 */
[----:B---3--:R0:W-:Y:S04]  /*2b2a0*/  STL [R1+0x1218], R5 ;  /* 0x0012180501007387 */ /* 0x0081e80000100800 */
[----:B0-----:R-:W3:Y:S04]  /*2b2b0*/  LDL.LU R5, [R1+0xc4c] ;  /* 0x000c4c0001057983 */ /* 0x001ee80000300800 */
[----:B---3--:R0:W-:Y:S04]  /*2b2c0*/  STL [R1+0x121c], R5 ;  /* 0x00121c0501007387 */ /* 0x0081e80000100800 */
[----:B0-----:R-:W3:Y:S01]  /*2b2d0*/  LDL.LU R5, [R1+0xc78] ;  /* 0x000c780001057983 */ /* 0x001ee20000300800 */
[----:B--2---:R-:W-:-:S03]  /*2b2e0*/  IMAD.X R11, R11, 0x1, R0, P4 ;  /* 0x000000010b0b7824 */ /* 0x004fc600020e0600 */
[----:B---3--:R0:W-:Y:S04]  /*2b2f0*/  STL [R1+0x1220], R5 ;  /* 0x0012200501007387 */ /* 0x0081e80000100800 */
        /* <DEDUP_REMOVED lines=29> */
[----:B--2---:R-:W-:-:S05]  /*2b4d0*/  IADD3 R5, P4, R5, R11, RZ ;  /* 0x0000000b05057210 */ /* 0x004fca0007f9e0ff */
[----:B------:R0:W-:Y:S04]  /*2b4e0*/  STL [R1+0xc54], R5 ;  /* 0x000c540501007387 */ /* 0x0001e80000100800 */
[----:B0-----:R-:W2:Y:S02]  /*2b4f0*/  LDL.LU R5, [R1+0x1220] ;  /* 0x0012200001057983 */ /* 0x001ea40000300800 */
[----:B--2---:R-:W-:-:S05]  /*2b500*/  IMAD.X R5, R5, 0x1, R0, P5 ;  /* 0x0000000105057824 */ /* 0x004fca00028e0600 */
[----:B------:R0:W-:Y:S04]  /*2b510*/  STL [R1+0xc78], R5 ;  /* 0x000c780501007387 */ /* 0x0001e80000100800 */
[----:B0-----:R-:W2:Y:S02]  /*2b520*/  LDL.LU R5, [R1+0x121c] ;  /* 0x00121c0001057983 */ /* 0x001ea40000300800 */
[----:B--2---:R-:W-:-:S05]  /*2b530*/  IADD3 R5, P5, R5, R11, RZ ;  /* 0x0000000b05057210 */ /* 0x004fca0007fbe0ff */
[----:B------:R0:W-:Y:S04]  /*2b540*/  STL [R1+0xc4c], R5 ;  /* 0x000c4c0501007387 */ /* 0x0001e80000100800 */
[----:B0-----:R-:W2:Y:S01]  /*2b550*/  LDL.LU R5, [R1+0x1218] ;  /* 0x0012180001057983 */ /* 0x001ea20000300800 */
[--C-:B----4-:R-:W-:Y:S01]  /*2b560*/  IMAD.X R6, R6, 0x1, R0.reuse, P1 ;  /* 0x0000000106067824 */ /* 0x110fe200008e0600 */
        /* <DEDUP_REMOVED lines=18> */
[----:B------:R-:W-:Y:S01]  /*2b690*/  IADD3 R29, P5, R29, R11, RZ ;  /* 0x0000000b1d1d7210 */ /* 0x000fe20007fbe0ff */
[----:B------:R-:W-:-:S02]  /*2b6a0*/  IMAD.X R24, R24, 0x1, R0, P1 ;  /* 0x0000000118187824 */ /* 0x000fc400008e0600 */
[----:B--2---:R-:W-:Y:S01]  /*2b6b0*/  IMAD.X R5, R5, 0x1, R0, P6 ;  /* 0x0000000105057824 */ /* 0x004fe200030e0600 */
[----:B---3--:R-:W-:-:S04]  /*2b6c0*/  IADD3 R4, P6, R4, R11, RZ ;  /* 0x0000000b04047210 */ /* 0x008fc80007fde0ff */
[----:B------:R-:W-:Y:S01]  /*2b6d0*/  STL [R1+0xc70], R5 ;  /* 0x000c700501007387 */ /* 0x000fe20000100800 */
[----:B------:R-:W-:Y:S02]  /*2b6e0*/  STL [R1+0xc44], R4 ;  /* 0x000c440401007387 */ /* 0x000fe40000100800 */
[----:B------:R-:W-:Y:S02]  /*2b6f0*/  STL [R1+0xc68], R6 ;  /* 0x000c680601007387 */ /* 0x000fe40000100800 */
[----:B------:R-:W-:Y:S01]  /*2b700*/  STL [R1+0xc3c], R7 ;  /* 0x000c3c0701007387 */ /* 0x000fe20000100800 */
[----:B------:R-:W-:Y:S01]  /*2b710*/  STL [R1+0xc60], R26 ;  /* 0x000c601a01007387 */ /* 0x000fe20000100800 */
[----:B------:R-:W-:Y:S02]  /*2b720*/  STL [R1+0xc34], R27 ;  /* 0x000c341b01007387 */ /* 0x000fe40000100800 */
        /* <DEDUP_REMOVED lines=17> */
[----:B------:R-:W-:-:S02]  /*2b840*/  IMAD.X R25, R25, 0x1, R0, P6 ;  /* 0x0000000119197824 */ /* 0x000fc400030e0600 */
[----:B------:R-:W-:Y:S01]  /*2b850*/  STL [R1+0xbf4], R17 ;  /* 0x000bf41101007387 */ /* 0x000fe20000100800 */
[-C--:B------:R-:W-:Y:S01]  /*2b860*/  IADD3 R28, P6, R28, R11.reuse, RZ ;  /* 0x0000000b1c1c7210 */ /* 0x080fe20007fde0ff */
[----:B------:R-:W-:Y:S01]  /*2b870*/  STL [R1+0xc18], R16 ;  /* 0x000c181001007387 */ /* 0x000fe20000100800 */
[----:B------:R-:W-:Y:S02]  /*2b880*/  STL [R1+0xbec], R29 ;  /* 0x000bec1d01007387 */ /* 0x000fe40000100800 */
[----:B------:R0:W-:Y:S02]  /*2b890*/  STL [R1+0x1214], R0 ;  /* 0x0012140001007387 */ /* 0x0001e40000100800 */
[----:B------:R-:W-:Y:S01]  /*2b8a0*/  STL [R1+0xc10], R25 ;  /* 0x000c101901007387 */ /* 0x000fe20000100800 */
        /* <DEDUP_REMOVED lines=8> */
[----:B--2---:R-:W-:-:S03]  /*2b930*/  IADD3 R0, P1, R0, R11, RZ ;  /* 0x0000000b00007210 */ /* 0x004fc60007f3e0ff */
        /* <DEDUP_REMOVED lines=1365> */
[----:B------:R-:W-:Y:S01]  /*30e90*/  IADD3 R14, P3, R14, UR8, RZ ;  /* 0x000000080e0e7c10 */ /* 0x000fe2000ff7e0ff */
[--C-:B------:R-:W-:Y:S01]  /*30ea0*/  IMAD.X R15, R15, 0x1, R0.reuse, P4 ;  /* 0x000000010f0f7824 */ /* 0x100fe200020e0600 */
[----:B------:R-:W-:Y:S01]  /*30eb0*/  IADD3 R19, P4, R19, UR8, RZ ;  /* 0x0000000813137c10 */ /* 0x000fe2000ff9e0ff */
[--C-:B------:R-:W-:Y:S01]  /*30ec0*/  IMAD.X R18, R18, 0x1, R0.reuse, P5 ;  /* 0x0000000112127824 */ /* 0x100fe200028e0600 */
[----:B------:R-:W-:Y:S01]  /*30ed0*/  IADD3 R17, P5, R17, UR8, RZ ;  /* 0x0000000811117c10 */ /* 0x000fe2000ffbe0ff */
[--C-:B------:R-:W-:Y:S01]  /*30ee0*/  IMAD.X R16, R16, 0x1, R0.reuse, P6 ;  /* 0x0000000110107824 */ /* 0x100fe200030e0600 */
[----:B------:R-:W-:Y:S01]  /*30ef0*/  IADD3 R29, P6, R29, UR8, RZ ;  /* 0x000000081d1d7c10 */ /* 0x000fe2000ffde0ff */
[----:B--2---:R-:W-:Y:S01]  /*30f00*/  IMAD.X R5, R5, 0x1, R0, P1 ;  /* 0x0000000105057824 */ /* 0x004fe200008e0600 */
[----:B---3--:R-:W-:-:S04]  /*30f10*/  IADD3 R4, P1, R4, R11, RZ ;  /* 0x0000000b04047210 */ /* 0x008fc80007f3e0ff */
[----:B------:R0:W-:Y:S01]  /*30f20*/  STL [R1+0xd5c], R5 ;  /* 0x000d5c0501007387 */ /* 0x0001e20000100800 */
        /* <DEDUP_REMOVED lines=25> */
[----:B0-----:R-:W2:Y:S02]  /*310c0*/  LDL.LU R5, [R1+0xf48] ;  /* 0x000f480001057983 */ /* 0x001ea40000300800 */
[----:B------:R-:W-:Y:S01]  /*310d0*/  IMAD.X R25, R25, 0x1, R0, P1 ;  /* 0x0000000119197824 */ /* 0x000fe200008e0600 */
[----:B------:R-:W-:-:S04]  /*310e0*/  IADD3 R28, P1, R28, UR8, RZ ;  /* 0x000000081c1c7c10 */ /* 0x000fc8000ff3e0ff */
[----:B------:R-:W-:Y:S01]  /*310f0*/  STL [R1+0x5d4], R25 ;  /* 0x0005d41901007387 */ /* 0x000fe20000100800 */
[----:B------:R-:W-:-:S03]  /*31100*/  IMAD.X R24, R24, 0x1, R0, P2 ;  /* 0x0000000118187824 */ /* 0x000fc600010e0600 */
[----:B--2---:R0:W-:Y:S01]  /*31110*/  STL [R1+0x1134], R5 ;  /* 0x0011340501007387 */ /* 0x0041e20000100800 */
[----:B------:R1:W-:Y:S03]  /*31120*/  STL [R1+0xf50], R28 ;  /* 0x000f501c01007387 */ /* 0x0003e60000100800 */
[----:B0-----:R-:W2:Y:S01]  /*31130*/  LDL.LU R5, [R1+0xf4c] ;  /* 0x000f4c0001057983 */ /* 0x001ea20000300800 */
[----:B------:R0:W-:Y:S02]  /*31140*/  STL [R1+0x5cc], R24 ;  /* 0x0005cc1801007387 */ /* 0x0001e40000100800 */
[----:B------:R-:W3:Y:S02]  /*31150*/  LDL.LU R4, [R1+0xdd0] ;  /* 0x000dd00001047983 */ /* 0x000ee40000300800 */
[----:B------:R-:W4:Y:S01]  /*31160*/  LDL.LU R6, [R1+0xf40] ;  /* 0x000f400001067983 */ /* 0x000f220000300800 */
[----:B------:R-:W3:Y:S01]  /*31170*/  LDL.LU R7, [R1+0xdcc] ;  /* 0x000dcc0001077983 */ /* 0x000ee20000300800 */
[----:B------:R-:W3:Y:S02]  /*31180*/  LDL.LU R26, [R1+0xf38] ;  /* 0x000f3800011a7983 */ /* 0x000ee40000300800 */
[----:B------:R-:W3:Y:S02]  /*31190*/  LDL.LU R27, [R1+0xdc8] ;  /* 0x000dc800011b7983 */ /* 0x000ee40000300800 */
[----:B------:R-:W3:Y:S01]  /*311a0*/  LDL.LU R20, [R1+0xf30] ;  /* 0x000f300001147983 */ /* 0x000ee20000300800 */
        /* <DEDUP_REMOVED lines=19> */
[----:B-1----:R-:W4:Y:S01]  /*312e0*/  LDL.LU R28, [R1+0xee0] ;  /* 0x000ee000011c7983 */ /* 0x002f220000300800 */
[----:B0-----:R-:W4:Y:S01]  /*312f0*/  LDL.LU R24, [R1+0xf04] ;  /* 0x000f040001187983 */ /* 0x001f220000300800 */
[----:B------:R0:W-:Y:S03]  /*31300*/  STL [R1+0x1118], R0 ;  /* 0x0011180001007387 */ /* 0x0001e60000100800 */
[----:B0-----:R-:W4:Y:S01]  /*31310*/  LDL.LU R0, [R1+0x5c8] ;  /* 0x0005c80001007983 */ /* 0x001f220000300800 */
[----:B--2---:R-:W-:-:S05]  /*31320*/  IADD3 R5, P2, R5, UR8, RZ ;  /* 0x0000000805057c10 */ /* 0x004fca000ff5e0ff */
[----:B------:R0:W-:Y:S04]  /*31330*/  STL [R1+0xf4c], R5 ;  /* 0x000f4c0501007387 */ /* 0x0001e80000100800 */
[----:B0-----:R-:W2:Y:S01]  /*31340*/  LDL.LU R5, [R1+0x1134] ;  /* 0x0011340001057983 */ /* 0x001ea20000300800 */
[----:B---3--:R-:W-:Y:S01]  /*31350*/  IADD3.X R4, R4, UR5, RZ, P4, !PT ;  /* 0x0000000504047c10 */ /* 0x008fe2000a7fe4ff */
[----:B----4-:R-:W-:Y:S01]  /*31360*/  IADD3 R6, P4, R6, UR8, RZ ;  /* 0x0000000806067c10 */ /* 0x010fe2000ff9e0ff */
[----:B------:R-:W-:Y:S01]  /*31370*/  IADD3.X R7, R7, UR5, RZ, P5, !PT ;  /* 0x0000000507077c10 */ /* 0x000fe2000affe4ff */
[----:B------:R-:W-:Y:S01]  /*31380*/  IADD3 R26, P5, R26, UR8, RZ ;  /* 0x000000081a1a7c10 */ /* 0x000fe2000ffbe0ff */
[----:B------:R-:W-:Y:S01]  /*31390*/  IADD3.X R27, R27, UR5, RZ, P6, !PT ;  /* 0x000000051b1b7c10 */ /* 0x000fe2000b7fe4ff */
[----:B------:R-:W-:Y:S01]  /*313a0*/  IADD3 R20, P6, R20, UR8, RZ ;  /* 0x0000000814147c10 */ /* 0x000fe2000ffde0ff */
[----:B------:R-:W-:Y:S01]  /*313b0*/  IADD3.X R21, R21, UR5, RZ, P1, !PT ;  /* 0x0000000515157c10 */ /* 0x000fe20008ffe4ff */
[----:B------:R-:W-:Y:S01]  /*313c0*/  IADD3 R22, P1, R22, UR8, RZ ;  /* 0x0000000816167c10 */ /* 0x000fe2000ff3e0ff */
[----:B------:R-:W-:Y:S01]  /*313d0*/  IADD3.X R23, R23, UR5, RZ, P2, !PT ;  /* 0x0000000517177c10 */ /* 0x000fe200097fe4ff */
[----:B------:R-:W-:Y:S01]  /*313e0*/  IADD3 R9, P2, R9, UR8, RZ ;  /* 0x0000000809097c10 */ /* 0x000fe2000ff5e0ff */
[----:B------:R-:W-:-:S05]  /*313f0*/  IADD3.X R0, R0, UR5, RZ, P3, !PT ;  /* 0x0000000500007c10 */ /* 0x000fca0009ffe4ff */
[----:B------:R0:W-:Y:S01]  /*31400*/  STL [R1+0x5c8], R0 ;  /* 0x0005c80001007387 */ /* 0x0001e20000100800 */
        /* <DEDUP_REMOVED lines=10> */
[----:B--2---:R-:W-:-:S05]  /*314b0*/  IADD3 R5, P3, R5, UR8, RZ ;  /* 0x0000000805057c10 */ /* 0x004fca000ff7e0ff */
[----:B------:R-:W-:Y:S01]  /*314c0*/  STL [R1+0xf48], R5 ;  /* 0x000f480501007387 */ /* 0x000fe20000100800 */
[----:B------:R-:W-:Y:S02]  /*314d0*/  STL [R1+0xdd0], R4 ;  /* 0x000dd00401007387 */ /* 0x000fe40000100800 */
[----:B------:R-:W-:Y:S02]  /*314e0*/  STL [R1+0xf40], R6 ;  /* 0x000f400601007387 */ /* 0x000fe40000100800 */
[----:B------:R-:W-:Y:S01]  /*314f0*/  STL [R1+0xdcc], R7 ;  /* 0x000dcc0701007387 */ /* 0x000fe20000100800 */
[----:B------:R-:W-:Y:S01]  /*31500*/  STL [R1+0xf38], R26 ;  /* 0x000f381a01007387 */ /* 0x000fe20000100800 */
[----:B------:R-:W-:Y:S02]  /*31510*/  STL [R1+0xdc8], R27 ;  /* 0x000dc81b01007387 */ /* 0x000fe40000100800 */
[----:B------:R-:W-:Y:S01]  /*31520*/  STL [R1+0xf30], R20 ;  /* 0x000f301401007387 */ /* 0x000fe20000100800 */
[----:B------:R-:W-:Y:S01]  /*31530*/  IADD3.X R8, R8, UR5, RZ, P3, !PT ;  /* 0x0000000508087c10 */ /* 0x000fe20009ffe4ff */
[----:B------:R-:W-:Y:S01]  /*31540*/  STL [R1+0xdc4], R21 ;  /* 0x000dc41501007387 */ /* 0x000fe20000100800 */
[----:B------:R-:W-:Y:S01]  /*31550*/  IADD3 R3, P3, R3, UR8, RZ ;  /* 0x0000000803037c10 */ /* 0x000fe2000ff7e0ff */
        /* <DEDUP_REMOVED lines=11> */
[----:B------:R-:W-:Y:S01]  /*31610*/  IADD3.X R16, R16, UR5, RZ, P3, !PT ;  /* 0x0000000510107c10 */ /* 0x000fe20009ffe4ff */
[----:B------:R-:W-:Y:S01]  /*31620*/  STL [R1+0xf24], R15 ;  /* 0x000f240f01007387 */ /* 0x000fe20000100800 */
[----:B------:R-:W-:Y:S01]  /*31630*/  IADD3 R29, P3, R29, UR8, RZ ;  /* 0x000000081d1d7c10 */ /* 0x000fe2000ff7e0ff */
[----:B------:R-:W-:Y:S01]  /*31640*/  STL [R1+0xef8], R19 ;  /* 0x000ef81301007387 */ /* 0x000fe20000100800 */
[----:B------:R-:W-:Y:S02]  /*31650*/  STL [R1+0xf1c], R18 ;  /* 0x000f1c1201007387 */ /* 0x000fe40000100800 */
[----:B------:R-:W-:Y:S02]  /*31660*/  STL [R1+0xef0], R17 ;  /* 0x000ef01101007387 */ /* 0x000fe40000100800 */
[----:B------:R-:W-:Y:S01]  /*31670*/  STL [R1+0xf14], R16 ;  /* 0x000f141001007387 */ /* 0x000fe20000100800 */
[----:B------:R-:W-:Y:S01]  /*31680*/  STL [R1+0xee8], R29 ;  /* 0x000ee81d01007387 */ /* 0x000fe20000100800 */
[----:B0-----:R-:W2:Y:S01]  /*31690*/  LDL.LU R0, [R1+0xed0] ;  /* 0x000ed00001007983 */ /* 0x001ea20000300800 */
[----:B------:R-:W-:Y:S01]  /*316a0*/  IADD3.X R25, R25, UR5, RZ, P4, !PT ;  /* 0x0000000519197c10 */ /* 0x000fe2000a7fe4ff */
[----:B------:R-:W-:-:S04]  /*316b0*/  IADD3 R28, P4, R28, UR8, RZ ;  /* 0x000000081c1c7c10 */ /* 0x000fc8000ff9e0ff */
[----:B------:R-:W-:Y:S04]  /*316c0*/  STL [R1+0xf0c], R25 ;  /* 0x000f0c1901007387 */ /* 0x000fe80000100800 */
[----:B--2---:R0:W-:Y:S01]  /*316d0*/  STL [R1+0x112c], R0 ;  /* 0x00112c0001007387 */ /* 0x0041e20000100800 */
[----:B------:R-:W-:Y:S03]  /*316e0*/  STL [R1+0xee0], R28 ;  /* 0x000ee01c01007387 */ /* 0x000fe60000100800 */
[----:B0-----:R-:W2:Y:S01]  /*316f0*/  LDL.LU R0, [R1+0xefc] ;  /* 0x000efc0001007983 */ /* 0x001ea20000300800 */
[----:B------:R-:W-:-:S05]  /*31700*/  IADD3.X R24, R24, UR5, RZ, P5, !PT ;  /* 0x0000000518187c10 */ /* 0x000fca000affe4ff */
[----:B------:R-:W-:Y:S04]  /*31710*/  STL [R1+0xf04], R24 ;  /* 0x000f041801007387 */ /* 0x000fe80000100800 */
[----:B--2---:R0:W-:Y:S04]  /*31720*/  STL [R1+0x1130], R0 ;  /* 0x0011300001007387 */ /* 0x0041e80000100800 */
[----:B0-----:R-:W2:Y:S01]  /*31730*/  LDL.LU R0, [R1+0xed8] ;  /* 0x000ed80001007983 */ /* 0x001ea20000300800 */
[----:B------:R-:W3:Y:S02]  /*31740*/  LDL.LU R5, [R1+0xef4] ;  /* 0x000ef40001057983 */ /* 0x000ee40000300800 */
[----:B------:R-:W4:Y:S02]  /*31750*/  LDL.LU R4, [R1+0xec8] ;  /* 0x000ec80001047983 */ /* 0x000f240000300800 */
        /* <DEDUP_REMOVED lines=26> */
[----:B--2---:R-:W-:-:S05]  /*31900*/  IADD3 R0, P5, R0, UR8, RZ ;  /* 0x0000000800007c10 */ /* 0x004fca000ffbe0ff */
[----:B------:R0:W-:Y:S04]  /*31910*/  STL [R1+0xed8], R0 ;  /* 0x000ed80001007387 */ /* 0x0001e80000100800 */
[----:B0-----:R-:W2:Y:S02]  /*31920*/  LDL.LU R0, [R1+0x1130] ;  /* 0x0011300001007983 */ /* 0x001ea40000300800 */
[----:B--2---:R-:W-:-:S05]  /*31930*/  IADD3.X R0, R0, UR5, RZ, P6, !PT ;  /* 0x0000000500007c10 */ /* 0x004fca000b7fe4ff */
        /* <DEDUP_REMOVED lines=22> */
[----:B------:R-:W-:-:S02]  /*31aa0*/  IADD3.X R29, R29, UR5, RZ, P1, !PT ;  /* 0x000000051d1d7c10 */ /* 0x000fc40008ffe4ff */
[----:B--2---:R-:W-:-:S05]  /*31ab0*/  IADD3 R0, P6, R0, UR8, RZ ;  /* 0x0000000800007c10 */ /* 0x004fca000ffde0ff */
[----:B------:R0:W-:Y:S01]  /*31ac0*/  STL [R1+0xed0], R0 ;  /* 0x000ed00001007387 */ /* 0x0001e20000100800 */
        /* <DEDUP_REMOVED lines=28> */
[----:B------:R-:W-:Y:S02]  /*31c90*/  STL [R1+0xe94], R29 ;  /* 0x000e941d01007387 */ /* 0x000fe40000100800 */
[----:B0-----:R-:W2:Y:S01]  /*31ca0*/  LDL.LU R0, [R1+0xe7c] ;  /* 0x000e7c0001007983 */ /* 0x001ea20000300800 */
[----:B------:R-:W-:-:S02]  /*31cb0*/  IADD3 R25, P1, R25, UR8, RZ ;  /* 0x0000000819197c10 */ /* 0x000fc4000ff3e0ff */
[----:B------:R-:W-:-:S03]  /*31cc0*/  IADD3.X R28, R28, UR5, RZ, P2, !PT ;  /* 0x000000051c1c7c10 */ /* 0x000fc600097fe4ff */
[----:B------:R-:W-:Y:S04]  /*31cd0*/  STL [R1+0xe68], R25 ;  /* 0x000e681901007387 */ /* 0x000fe80000100800 */
[----:B--2---:R0:W-:Y:S01]  /*31ce0*/  STL [R1+0x1124], R0 ;  /* 0x0011240001007387 */ /* 0x0041e20000100800 */
[----:B------:R-:W-:Y:S03]  /*31cf0*/  STL [R1+0xe8c], R28 ;  /* 0x000e8c1c01007387 */ /* 0x000fe60000100800 */
[----:B0-----:R-:W2:Y:S01]  /*31d00*/  LDL.LU R0, [R1+0xe58] ;  /* 0x000e580001007983 */ /* 0x001ea20000300800 */
[----:B------:R-:W-:-:S05]  /*31d10*/  IADD3 R24, P2, R24, UR8, RZ ;  /* 0x0000000818187c10 */ /* 0x000fca000ff5e0ff */
        /* <DEDUP_REMOVED lines=31> */
[----:B--2---:R-:W-:-:S05]  /*31f10*/  IADD3.X R0, R0, UR5, RZ, P3, !PT ;  /* 0x0000000500007c10 */ /* 0x004fca0009ffe4ff */
[----:B------:R0:W-:Y:S04]  /*31f20*/  STL [R1+0xe84], R0 ;  /* 0x000e840001007387 */ /* 0x0001e80000100800 */
[----:B0-----:R-:W2:Y:S02]  /*31f30*/  LDL.LU R0, [R1+0x1128] ;  /* 0x0011280001007983 */ /* 0x001ea40000300800 */
[----:B--2---:R-:W-:-:S05]  /*31f40*/  IADD3 R0, P3, R0, UR8, RZ ;  /* 0x0000000800007c10 */ /* 0x004fca000ff7e0ff */
[----:B------:R0:W-:Y:S04]  /*31f50*/  STL [R1+0xe58], R0 ;  /* 0x000e580001007387 */ /* 0x0001e80000100800 */
[----:B0-----:R-:W2:Y:S01]  /*31f60*/  LDL.LU R0, [R1+0x1124] ;  /* 0x0011240001007983 */ /* 0x001ea20000300800 */
[----:B----4-:R-:W-:Y:S01]  /*31f70*/  IADD3.X R4, R4, UR5, RZ, P5, !PT ;  /* 0x0000000504047c10 */ /* 0x010fe2000affe4ff */
[----:B---3--:R-:W-:Y:S01]  /*31f80*/  IADD3 R6, P5, R6, UR8, RZ ;  /* 0x0000000806067c10 */ /* 0x008fe2000ffbe0ff */
        /* <DEDUP_REMOVED lines=18> */
[----:B--2---:R-:W-:Y:S01]  /*320b0*/  IADD3.X R0, R0, UR5, RZ, P4, !PT ;  /* 0x0000000500007c10 */ /* 0x004fe2000a7fe4ff */
[----:B------:R-:W-:-:S04]  /*320c0*/  IADD3 R5, P4, R5, UR8, RZ ;  /* 0x0000000805057c10 */ /* 0x000fc8000ff9e0ff */
[----:B------:R0:W-:Y:S01]  /*320d0*/  STL [R1+0xe7c], R0 ;  /* 0x000e7c0001007387 */ /* 0x0001e20000100800 */
[----:B------:R-:W-:Y:S02]  /*320e0*/  STL [R1+0xe50], R5 ;  /* 0x000e500501007387 */ /* 0x000fe40000100800 */
[----:B------:R-:W-:Y:S02]  /*320f0*/  STL [R1+0xe74], R4 ;  /* 0x000e740401007387 */ /* 0x000fe40000100800 */
[----:B------:R-:W-:Y:S01]  /*32100*/  STL [R1+0xe48], R6 ;  /* 0x000e480601007387 */ /* 0x000fe20000100800 */
[----:B------:R-:W-:Y:S01]  /*32110*/  STL [R1+0xe6c], R7 ;  /* 0x000e6c0701007387 */ /* 0x000fe20000100800 */
[----:B------:R-:W-:Y:S02]  /*32120*/  STL [R1+0xe40], R26 ;  /* 0x000e401a01007387 */ /* 0x000fe40000100800 */
        /* <DEDUP_REMOVED lines=75> */
[----:B------:R-:W-:-:S02]  /*325e0*/  IADD3.X R19, R19, UR5, RZ, P5, !PT ;  /* 0x0000000513137c10 */ /* 0x000fc4000affe4ff */
[----:B--2---:R-:W-:-:S05]  /*325f0*/  IADD3 R0, P1, R0, UR8, RZ ;  /* 0x0000000800007c10 */ /* 0x004fca000ff3e0ff */
[----:B------:R0:W-:Y:S04]  /*32600*/  STL [R1+0xf7c], R0 ;  /* 0x000f7c0001007387 */ /* 0x0001e80000100800 */
[----:B0-----:R0:W5:Y:S01]  /*32610*/  LDL.LU R0, [R1+0x1118] ;  /* 0x0011180001007983 */ /* 0x0011620000300800 */
[----:B------:R1:W-:Y:S03]  /*32620*/  STL [R1+0xdfc], R4 ;  /* 0x000dfc0401007387 */ /* 0x0003e60000100800 */
[----:B-1----:R0:W5:Y:S01]  /*32630*/  LDL.LU R4, [R1+0x1114] ;  /* 0x0011140001047983 */ /* 0x0021620000300800 */
[----:B------:R1:W-:Y:S03]  /*32640*/  STL [R1+0xf84], R5 ;  /* 0x000f840501007387 */ /* 0x0003e60000100800 */
[----:B-1----:R0:W5:Y:S01]  /*32650*/  LDL.LU R5, [R1+0x1110] ;  /* 0x0011100001057983 */ /* 0x0021620000300800 */
[----:B------:R1:W-:Y:S03]  /*32660*/  STL [R1+0xdf4], R9 ;  /* 0x000df40901007387 */ /* 0x0003e60000100800 */
[----:B-1----:R-:W2:Y:S01]  /*32670*/  LDL.LU R9, [R1+0x110c] ;  /* 0x00110c0001097983 */ /* 0x002ea20000300800 */
[----:B------:R1:W-:Y:S03]  /*32680*/  STL [R1+0xf8c], R8 ;  /* 0x000f8c0801007387 */ /* 0x0003e60000100800 */
[----:B-1----:R-:W3:Y:S01]  /*32690*/  LDL.LU R8, [R1+0x1108] ;  /* 0x0011080001087983 */ /* 0x002ee20000300800 */
[----:B------:R1:W-:Y:S03]  /*326a0*/  STL [R1+0xdf0], R3 ;  /* 0x000df00301007387 */ /* 0x0003e60000100800 */
[----:B-1----:R-:W4:Y:S01]  /*326b0*/  LDL.LU R3, [R1+0x1104] ;  /* 0x0011040001037983 */ /* 0x002f220000300800 */
[----:B------:R1:W-:Y:S03]  /*326c0*/  STL [R1+0xf94], R2 ;  /* 0x000f940201007387 */ /* 0x0003e60000100800 */
[----:B-1----:R-:W2:Y:S01]  /*326d0*/  LDL.LU R2, [R1+0x1100] ;  /* 0x0011000001027983 */ /* 0x002ea20000300800 */
[----:B------:R-:W-:-:S02]  /*326e0*/  IADD3 R18, P5, R18, UR8, RZ ;  /* 0x0000000812127c10 */ /* 0x000fc4000ffbe0ff */
[----:B------:R-:W-:Y:S01]  /*326f0*/  IADD3.X R17, R17, UR5, RZ, P6, !PT ;  /* 0x0000000511117c10 */ /* 0x000fe2000b7fe4ff */
[----:B------:R1:W-:Y:S01]  /*32700*/  STL [R1+0xdec], R19 ;  /* 0x000dec1301007387 */ /* 0x0003e20000100800 */
[----:B------:R-:W-:Y:S02]  /*32710*/  IADD3 R16, P6, R16, UR8, RZ ;  /* 0x0000000810107c10 */ /* 0x000fe4000ffde0ff */
[----:B------:R-:W-:Y:S01]  /*32720*/  IADD3.X R25, R25, UR5, RZ, P1, !PT ;  /* 0x0000000519197c10 */ /* 0x000fe20008ffe4ff */
[----:B------:R-:W-:Y:S01]  /*32730*/  IADD3 R29, P1, R29, UR8, RZ ;  /* 0x000000081d1d7c10 */ /* 0x000fe2000ff3e0ff */
[----:B------:R-:W-:Y:S01]  /*32740*/  IADD3.X R24, R24, UR5, RZ, P2, !PT ;  /* 0x0000000518187c10 */ /* 0x000fe200097fe4ff */
[----:B-1----:R0:W5:Y:S01]  /*32750*/  LDL.LU R19, [R1+0x10fc] ;  /* 0x0010fc0001137983 */ /* 0x0021620000300800 */
[----:B------:R1:W-:Y:S01]  /*32760*/  STL [R1+0xf9c], R18 ;  /* 0x000f9c1201007387 */ /* 0x0003e20000100800 */
[----:B------:R-:W-:Y:S02]  /*32770*/  IADD3 R28, P2, R28, UR8, RZ ;  /* 0x000000081c1c7c10 */ /* 0x000fe4000ff5e0ff */
[----:B------:R-:W-:Y:S01]  /*32780*/  IADD3.X R6, R6, UR5, RZ, P3, !PT ;  /* 0x0000000506067c10 */ /* 0x000fe20009ffe4ff */
[----:B-1----:R0:W5:Y:S01]  /*32790*/  LDL.LU R18, [R1+0x10f8] ;  /* 0x0010f80001127983 */ /* 0x0021620000300800 */
[----:B------:R1:W-:Y:S01]  /*327a0*/  STL [R1+0xde8], R17 ;  /* 0x000de81101007387 */ /* 0x0003e20000100800 */
[----:B------:R-:W-:-:S02]  /*327b0*/  IADD3 R7, P3, R7, UR8, RZ ;  /* 0x0000000807077c10 */ /* 0x000fc4000ff7e0ff */
[----:B------:R-:W-:Y:S01]  /*327c0*/  IADD3.X R26, R26, UR5, RZ, P4, !PT ;  /* 0x000000051a1a7c10 */ /* 0x000fe2000a7fe4ff */
[----:B-1----:R0:W5:Y:S01]  /*327d0*/  LDL.LU R17, [R1+0x10f4] ;  /* 0x0010f40001117983 */ /* 0x0021620000300800 */
[----:B------:R1:W-:Y:S01]  /*327e0*/  STL [R1+0xfb8], R16 ;  /* 0x000fb81001007387 */ /* 0x0003e20000100800 */
[----:B------:R-:W-:Y:S02]  /*327f0*/  IADD3 R27, P4, R27, UR8, RZ ;  /* 0x000000081b1b7c10 */ /* 0x000fe4000ff9e0ff */
        /* <DEDUP_REMOVED lines=11> */
[----:B------:R-:W-:Y:S02]  /*328b0*/  IADD3.X R11, R11, UR5, RZ, P2, !PT ;  /* 0x000000050b0b7c10 */ /* 0x000fe400097fe4ff */
[----:B------:R-:W-:Y:S01]  /*328c0*/  IADD3.X R12, R12, UR5, RZ, P3, !PT ;  /* 0x000000050c0c7c10 */ /* 0x000fe20009ffe4ff */
[----:B-1----:R0:W5:Y:S01]  /*328d0*/  LDL.LU R24, [R1+0x10e4] ;  /* 0x0010e40001187983 */ /* 0x0021620000300800 */
[----:B------:R1:W-:Y:S01]  /*328e0*/  STL [R1+0xfb0], R28 ;  /* 0x000fb01c01007387 */ /* 0x0003e20000100800 */
[----:B------:R-:W-:Y:S02]  /*328f0*/  IADD3.X R13, R13, UR5, RZ, P4, !PT ;  /* 0x000000050d0d7c10 */ /* 0x000fe4000a7fe4ff */
[----:B------:R-:W-:Y:S01]  /*32900*/  IADD3.X R14, R14, UR5, RZ, P5, !PT ;  /* 0x000000050e0e7c10 */ /* 0x000fe2000affe4ff */
[----:B-1----:R0:W5:Y:S01]  /*32910*/  LDL.LU R28, [R1+0x10e0] ;  /* 0x0010e000011c7983 */ /* 0x0021620000300800 */
[----:B------:R-:W-:Y:S02]  /*32920*/  STL [R1+0xddc], R6 ;  /* 0x000ddc0601007387 */ /* 0x000fe40000100800 */
[----:B------:R3:W-:Y:S02]  /*32930*/  STL [R1+0xfac], R7 ;  /* 0x000fac0701007387 */ /* 0x0007e40000100800 */
[----:B------:R0:W-:Y:S01]  /*32940*/  STL [R1+0xdd8], R26 ;  /* 0x000dd81a01007387 */ /* 0x0001e20000100800 */
[----:B------:R0:W-:Y:S01]  /*32950*/  STL [R1+0xfa8], R27 ;  /* 0x000fa81b01007387 */ /* 0x0001e20000100800 */
[----:B------:R0:W-:Y:S02]  /*32960*/  STL [R1+0xf60], R20 ;  /* 0x000f601401007387 */ /* 0x0001e40000100800 */
[----:B------:R0:W-:Y:S02]  /*32970*/  STL [R1+0xfa4], R21 ;  /* 0x000fa41501007387 */ /* 0x0001e40000100800 */
[----:B------:R0:W-:Y:S01]  /*32980*/  STL [R1+0xf68], R22 ;  /* 0x000f681601007387 */ /* 0x0001e20000100800 */
[----:B------:R0:W-:Y:S01]  /*32990*/  STL [R1+0xfa0], R23 ;  /* 0x000fa01701007387 */ /* 0x0001e20000100800 */
[----:B------:R0:W-:Y:S02]  /*329a0*/  STL [R1+0xf70], R10 ;  /* 0x000f700a01007387 */ /* 0x0001e40000100800 */
[----:B------:R0:W-:Y:S01]  /*329b0*/  STL [R1+0xf78], R11 ;  /* 0x000f780b01007387 */ /* 0x0001e20000100800 */
[----:B------:R-:W-:Y:S01]  /*329c0*/  IADD3.X R15, R15, UR5, RZ, P6, !PT ;  /* 0x000000050f0f7c10 */ /* 0x000fe2000b7fe4ff */
[----:B------:R0:W-:Y:S01]  /*329d0*/  STL [R1+0xf80], R12 ;  /* 0x000f800c01007387 */ /* 0x0001e20000100800 */
[----:B------:R0:W-:Y:S02]  /*329e0*/  STL [R1+0xf88], R13 ;  /* 0x000f880d01007387 */ /* 0x0001e40000100800 */
[----:B------:R0:W-:Y:S02]  /*329f0*/  STL [R1+0xf90], R14 ;  /* 0x000f900e01007387 */ /* 0x0001e40000100800 */
[----:B---3--:R-:W-:-:S02]  /*32a00*/  IMAD.MOV.U32 R7, RZ, RZ, R8 ;  /* 0x000000ffff077224 */ /* 0x008fc400078e0008 */
[----:B--2---:R-:W-:Y:S02]  /*32a10*/  IMAD.MOV.U32 R6, RZ, RZ, R2 ;  /* 0x000000ffff067224 */ /* 0x004fe400078e0002 */
[----:B----4-:R-:W-:Y:S02]  /*32a20*/  IMAD.MOV.U32 R2, RZ, RZ, R3 ;  /* 0x000000ffff027224 */ /* 0x010fe400078e0003 */
[----:B------:R-:W-:-:S05]  /*32a30*/  IMAD.MOV.U32 R3, RZ, RZ, R9 ;  /* 0x000000ffff037224 */ /* 0x000fca00078e0009 */
[----:B------:R0:W-:Y:S01]  /*32a40*/  STL.64 [R1+0x390], R2 ;  /* 0x0003900201007387 */ /* 0x0001e20000100a00 */
[----:B------:R0:W-:Y:S02]  /*32a50*/  STL [R1+0xf98], R15 ;  /* 0x000f980f01007387 */ /* 0x0001e40000100800 */
[----:B------:R0:W-:Y:S01]  /*32a60*/  STL.64 [R1+0x398], R6 ;  /* 0x0003980601007387 */ /* 0x0001e20000100a00 */
[----:B------:R-:W-:Y:S01]  /*32a70*/  @!P0 CALL.REL.NOINC `(.L_x_2) ;  /* 0x0000001000008944 */ /* 0x000fe20003c00000 */
[----:B------:R-:W-:Y:S05]  /*32a80*/  BRA `(.L_x_3) ;  /* 0xfffd9e2000007947 */ /* 0x000fea000383ffff */
.L_x_2:
[----:B-----5:R-:W2:Y:S04]  /*32a90*/  LDL.LU R0, [R1+0x1c0] ;  /* 0x0001c00001007983 */ /* 0x020ea80000300800 */
[----:B--2---:R1:W-:Y:S04]  /*32aa0*/  STL [R1+0x1174], R0 ;  /* 0x0011740001007387 */ /* 0x0043e80000100800 */
[----:B-1----:R-:W2:Y:S04]  /*32ab0*/  LDL.LU R0, [R1+0x1cc] ;  /* 0x0001cc0001007983 */ /* 0x002ea80000300800 */
        /* <DEDUP_REMOVED lines=31> */
[----:B0-----:R-:W2:Y:S01]  /*32cb0*/  LDL.LU R3, [R1+0x174] ;  /* 0x0001740001037983 */ /* 0x001ea20000300800 */
[----:B-1----:R-:W-:-:S03]  /*32cc0*/  IMAD.MOV.U32 R0, RZ, RZ, R5 ;  /* 0x000000ffff007224 */ /* 0x002fc600078e0005 */
[----:B--2---:R0:W-:Y:S04]  /*32cd0*/  STL [R1+0x117c], R3 ;  /* 0x00117c0301007387 */ /* 0x0041e80000100800 */
[----:B0-----:R-:W2:Y:S04]  /*32ce0*/  LDL.LU R3, [R1+0x214] ;  /* 0x0002140001037983 */ /* 0x001ea80000300800 */
        /* <DEDUP_REMOVED lines=29> */
[----:B------:R-:W2:Y:S04]  /*32ec0*/  LDL.LU R9, [R1+0x170] ;  /* 0x0001700001097983 */ /* 0x000ea80000300800 */
[----:B------:R-:W3:Y:S01]  /*32ed0*/  LDL.LU R2, [R1+0x1d4] ;  /* 0x0001d40001027983 */ /* 0x000ee20000300800 */
[----:B0-----:R-:W-:-:S03]  /*32ee0*/  IMAD.MOV.U32 R3, RZ, RZ, R4 ;  /* 0x000000ffff037224 */ /* 0x001fc600078e0004 */
[----:B------:R-:W3:Y:S04]  /*32ef0*/  LDL.LU R8, [R1+0x1d0] ;  /* 0x0001d00001087983 */ /* 0x000ee80000300800 */
[----:B------:R-:W4:Y:S04]  /*32f00*/  LDL.LU R4, [R1+0x1e4] ;  /* 0x0001e40001047983 */ /* 0x000f280000300800 */
[----:B------:R-:W4:Y:S04]  /*32f10*/  LDL.LU R5, [R1+0x1e0] ;  /* 0x0001e00001057983 */ /* 0x000f280000300800 */
[----:B------:R-:W2:Y:S04]  /*32f20*/  LDL.LU R6, [R1+0x1fc] ;  /* 0x0001fc0001067983 */ /* 0x000ea80000300800 */
        /* <DEDUP_REMOVED lines=13> */
[----:B------:R0:W-:Y:S04]  /*33000*/  STL [R1+0x10fc], R19 ;  /* 0x0010fc1301007387 */ /* 0x0001e80000100800 */
[----:B0-----:R-:W2:Y:S04]  /*33010*/  LDL.LU R19, [R1+0x1c4] ;  /* 0x0001c40001137983 */ /* 0x001ea80000300800 */
[----:B------:R0:W-:Y:S01]  /*33020*/  STL [R1+0x10f8], R18 ;  /* 0x0010f81201007387 */ /* 0x0001e20000100800 */
[----:B------:R-:W-:-:S03]  /*33030*/  F2FP.PACK_AB R0, R3, R0 ;  /* 0x000000000300723e */ /* 0x000fc600000000ff */
        /* <DEDUP_REMOVED lines=13> */
[----:B------:R-:W2:Y:S04]  /*33110*/  LDL.LU R3, [R1+0x11f4] ;  /* 0x0011f40001037983 */ /* 0x000ea80000300800 */
[----:B------:R0:W-:Y:S04]  /*33120*/  STL [R1+0x9c], R0 ;  /* 0x00009c0001007387 */ /* 0x0001e80000100800 */
[----:B0-----:R-:W2:Y:S02]  /*33130*/  LDL.LU R0, [R1+0x11f0] ;  /* 0x0011f00001007983 */ /* 0x001ea40000300800 */
[----:B--2---:R-:W-:-:S02]  /*33140*/  F2FP.PACK_AB R0, R3, R0 ;  /* 0x000000000300723e */ /* 0x004fc400000000ff */
        /* <DEDUP_REMOVED lines=60> */
[----:B------:R-:W2:Y:S01]  /*33510*/  LDL.LU R0, [R1+0x1174] ;  /* 0x0011740001007983 */ /* 0x000ea20000300800 */
[----:B------:R-:W-:-:S03]  /*33520*/  F2FP.PACK_AB R17, R17, R18 ;  /* 0x000000121111723e */ /* 0x000fc600000000ff */
[----:B------:R0:W-:Y:S02]  /*33530*/  STL [R1+0x5c], R28 ;  /* 0x00005c1c01007387 */ /* 0x0001e40000100800 */
[----:B0-----:R-:W-:Y:S02]  /*33540*/  F2FP.PACK_AB R28, R24, R29 ;  /* 0x0000001d181c723e */ /* 0x001fe400000000ff */
[----:B------:R-:W-:-:S03]  /*33550*/  F2FP.PACK_AB R24, R25, R16 ;  /* 0x000000101918723e */ /* 0x000fc600000000ff */
[----:B------:R-:W-:Y:S04]  /*33560*/  STL [R1+0x58], R28 ;  /* 0x0000581c01007387 */ /* 0x000fe80000100800 */
[----:B------:R-:W-:Y:S04]  /*33570*/  STL [R1+0x54], R24 ;  /* 0x0000541801007387 */ /* 0x000fe80000100800 */
[----:B------:R-:W-:Y:S01]  /*33580*/  STL [R1+0x50], R17 ;  /* 0x0000501101007387 */ /* 0x000fe20000100800 */
[----:B--2---:R-:W-:Y:S02]  /*33590*/  F2FP.PACK_AB R16, R19, R0 ;  /* 0x000000001310723e */ /* 0x004fe400000000ff */
[----:B------:R-:W-:-:S02]  /*335a0*/  F2FP.PACK_AB R0, R3, R9 ;  /* 0x000000090300723e */ /* 0x000fc400000000ff */
[----:B---3--:R-:W-:Y:S01]  /*335b0*/  F2FP.PACK_AB R3, R2, R8 ;  /* 0x000000080203723e */ /* 0x008fe200000000ff */
[----:B------:R-:W-:Y:S01]  /*335c0*/  STL [R1+0x4c], R16 ;  /* 0x00004c1001007387 */ /* 0x000fe20000100800 */
[----:B----4-:R-:W-:-:S03]  /*335d0*/  F2FP.PACK_AB R2, R4, R5 ;  /* 0x000000050402723e */ /* 0x010fc600000000ff */
[----:B------:R0:W-:Y:S04]  /*335e0*/  STL [R1+0x48], R0 ;  /* 0x0000480001007387 */ /* 0x0001e80000100800 */
[----:B------:R1:W-:Y:S01]  /*335f0*/  STL [R1+0x44], R3 ;  /* 0x0000440301007387 */ /* 0x0003e20000100800 */
[----:B0-----:R-:W-:-:S03]  /*33600*/  F2FP.PACK_AB R0, R6, R7 ;  /* 0x000000070600723e */ /* 0x001fc600000000ff */
[----:B------:R0:W-:Y:S01]  /*33610*/  STL [R1+0x40], R2 ;  /* 0x0000400201007387 */ /* 0x0001e20000100800 */
[----:B-1----:R-:W-:-:S03]  /*33620*/  F2FP.PACK_AB R3, R26, R27 ;  /* 0x0000001b1a03723e */ /* 0x002fc600000000ff */
[----:B------:R1:W-:Y:S04]  /*33630*/  STL [R1+0x3c], R0 ;  /* 0x00003c0001007387 */ /* 0x0003e80000100800 */
[----:B------:R2:W-:Y:S01]  /*33640*/  STL [R1+0x38], R3 ;  /* 0x0000380301007387 */ /* 0x0005e20000100800 */
[----:B0-----:R-:W-:Y:S02]  /*33650*/  F2FP.PACK_AB R2, R20, R21 ;  /* 0x000000151402723e */ /* 0x001fe400000000ff */
[----:B-1----:R-:W-:-:S03]  /*33660*/  F2FP.PACK_AB R0, R22, R23 ;  /* 0x000000171600723e */ /* 0x002fc600000000ff */
[----:B------:R0:W-:Y:S01]  /*33670*/  STL [R1+0x34], R2 ;  /* 0x0000340201007387 */ /* 0x0001e20000100800 */
[----:B--2---:R-:W-:-:S03]  /*33680*/  F2FP.PACK_AB R3, R10, R11 ;  /* 0x0000000b0a03723e */ /* 0x004fc600000000ff */
[----:B------:R1:W-:Y:S04]  /*33690*/  STL [R1+0x30], R0 ;  /* 0x0000300001007387 */ /* 0x0003e80000100800 */
[----:B------:R-:W-:Y:S04]  /*336a0*/  STL [R1+0x2c], R3 ;  /* 0x00002c0301007387 */ /* 0x000fe80000100800 */
[----:B------:R-:W2:Y:S01]  /*336b0*/  LDL.LU R7, [R1+0x258] ;  /* 0x0002580001077983 */ /* 0x000ea20000300800 */
[----:B0-----:R-:W-:Y:S02]  /*336c0*/  F2FP.PACK_AB R2, R12, R13 ;  /* 0x0000000d0c02723e */ /* 0x001fe400000000ff */
[----:B-1----:R-:W-:-:S03]  /*336d0*/  F2FP.PACK_AB R0, R14, R15 ;  /* 0x0000000f0e00723e */ /* 0x002fc600000000ff */
        /* <DEDUP_REMOVED lines=20> */
[----:B------:R-:W3:Y:S04]  /*33820*/  LDL.LU R6, [R1+0x278] ;  /* 0x0002780001067983 */ /* 0x000ee80000300800 */
[----:B---3--:R0:W-:Y:S04]  /*33830*/  STL [R1+0x1128], R6 ;  /* 0x0011280601007387 */ /* 0x0081e80000100800 */
[----:B0-----:R-:W3:Y:S04]  /*33840*/  LDL.LU R6, [R1+0x25c] ;  /* 0x00025c0001067983 */ /* 0x001ee80000300800 */
        /* <DEDUP_REMOVED lines=17> */
[----:B0-----:R-:W2:Y:S04]  /*33960*/  LDL.LU R6, [R1+0x244] ;  /* 0x0002440001067983 */ /* 0x001ea80000300800 */
[----:B------:R-:W3:Y:S04]  /*33970*/  LDL.LU R5, [R1+0x2b8] ;  /* 0x0002b80001057983 */ /* 0x000ee80000300800 */
[----:B---3--:R0:W-:Y:S04]  /*33980*/  STL [R1+0x1124], R5 ;  /* 0x0011240501007387 */ /* 0x0081e80000100800 */
[----:B0-----:R-:W3:Y:S04]  /*33990*/  LDL.LU R5, [R1+0x27c] ;  /* 0x00027c0001057983 */ /* 0x001ee80000300800 */
[----:B------:R-:W4:Y:S04]  /*339a0*/  LDL.LU R4, [R1+0x2e8] ;  /* 0x0002e80001047983 */ /* 0x000f280000300800 */
[----:B----4-:R0:W-:Y:S04]  /*339b0*/  STL [R1+0x1120], R4 ;  /* 0x0011200401007387 */ /* 0x0101e80000100800 */
[----:B0-----:R-:W4:Y:S04]  /*339c0*/  LDL.LU R4, [R1+0x2bc] ;  /* 0x0002bc0001047983 */ /* 0x001f280000300800 */
[----:B------:R-:W2:Y:S04]  /*339d0*/  LDL.LU R11, [R1+0x250] ;  /* 0x00025000010b7983 */ /* 0x000ea80000300800 */
[----:B--2---:R0:W-:Y:S04]  /*339e0*/  STL [R1+0x111c], R11 ;  /* 0x00111c0b01007387 */ /* 0x0041e80000100800 */
[----:B0-----:R-:W2:Y:S04]  /*339f0*/  LDL.LU R11, [R1+0x2ec] ;  /* 0x0002ec00010b7983 */ /* 0x001ea80000300800 */
        /* <DEDUP_REMOVED lines=18> */
[----:B------:R-:W2:Y:S01]  /*33b20*/  LDL.LU R19, [R1+0x34c] ;  /* 0x00034c0001137983 */ /* 0x000ea20000300800 */
[----:B------:R-:W-:-:S03]  /*33b30*/  F2FP.PACK_AB R7, R6, R7 ;  /* 0x000000070607723e */ /* 0x000fc600000000ff */
[----:B--2---:R0:W-:Y:S04]  /*33b40*/  STL [R1+0x1100], R19 ;  /* 0x0011001301007387 */ /* 0x0041e80000100800 */
[----:B0-----:R-:W2:Y:S04]  /*33b50*/  LDL.LU R19, [R1+0x33c] ;  /* 0x00033c0001137983 */ /* 0x001ea80000300800 */
        /* <DEDUP_REMOVED lines=50> */
[----:B------:R0:W-:Y:S04]  /*33e80*/  STL [R1], R7 ;  /* 0x0000000701007387 */ /* 0x0001e80000100800 */
[----:B0-----:R-:W2:Y:S02]  /*33e90*/  LDL.LU R7, [R1+0x112c] ;  /* 0x00112c0001077983 */ /* 0x001ea40000300800 */
[----:B--2---:R-:W-:-:S02]  /*33ea0*/  F2FP.PACK_AB R7, R6, R7 ;  /* 0x000000070607723e */ /* 0x004fc400000000ff */
[----:B------:R-:W3:Y:S02]  /*33eb0*/  LDL.LU R6, [R1+0x1128] ;  /* 0x0011280001067983 */ /* 0x000ee40000300800 */
[----:B---3--:R-:W-:Y:S02]  /*33ec0*/  F2FP.PACK_AB R6, R5, R6 ;  /* 0x000000060506723e */ /* 0x008fe400000000ff */
[----:B------:R-:W4:Y:S02]  /*33ed0*/  LDL.LU R5, [R1+0x1124] ;  /* 0x0011240001057983 */ /* 0x000f240000300800 */
[----:B----4-:R-:W-:Y:S02]  /*33ee0*/  F2FP.PACK_AB R5, R4, R5 ;  /* 0x000000050405723e */ /* 0x010fe400000000ff */
[----:B------:R-:W2:Y:S02]  /*33ef0*/  LDL.LU R4, [R1+0x1120] ;  /* 0x0011200001047983 */ /* 0x000ea40000300800 */
[----:B--2---:R-:W-:-:S02]  /*33f00*/  F2FP.PACK_AB R4, R11, R4 ;  /* 0x000000040b04723e */ /* 0x004fc400000000ff */
[----:B------:R-:W2:Y:S02]  /*33f10*/  LDL.LU R11, [R1+0x111c] ;  /* 0x00111c00010b7983 */ /* 0x000ea40000300800 */
[----:B--2---:R-:W-:Y:S02]  /*33f20*/  F2FP.PACK_AB R11, R10, R11 ;  /* 0x0000000b0a0b723e */ /* 0x004fe400000000ff */
[----:B------:R-:W2:Y:S02]  /*33f30*/  LDL.LU R10, [R1+0x1118] ;  /* 0x00111800010a7983 */ /* 0x000ea40000300800 */
[----:B--2---:R-:W-:Y:S02]  /*33f40*/  F2FP.PACK_AB R10, R9, R10 ;  /* 0x0000000a090a723e */ /* 0x004fe400000000ff */
        /* <DEDUP_REMOVED lines=18> */
[----:B------:R-:W2:Y:S01]  /*34070*/  LDL.LU R16, [R1+0x10f0] ;  /* 0x0010f00001107983 */ /* 0x000ea20000300800 */
[----:B------:R-:W-:Y:S02]  /*34080*/  F2FP.PACK_AB R23, R29, R23 ;  /* 0x000000171d17723e */ /* 0x000fe400000000ff */
[----:B------:R-:W-:-:S02]  /*34090*/  F2FP.PACK_AB R22, R24, R22 ;  /* 0x000000161816723e */ /* 0x000fc400000000ff */
[----:B------:R-:W-:Y:S02]  /*340a0*/  F2FP.PACK_AB R21, R28, R21 ;  /* 0x000000151c15723e */ /* 0x000fe400000000ff */
[----:B--2---:R-:W-:Y:S02]  /*340b0*/  F2FP.PACK_AB R16, R25, R16 ;  /* 0x000000101910723e */ /* 0x004fe400000000ff */
[----:B------:R-:W2:Y:S04]  /*340c0*/  LDL.LU R25, [R1+0x10ec] ;  /* 0x0010ec0001197983 */ /* 0x000ea80000300800 */
[----:B------:R-:W2:Y:S04]  /*340d0*/  LDL.LU R29, [R1+0x10e8] ;  /* 0x0010e800011d7983 */ /* 0x000ea80000300800 */
[----:B------:R-:W3:Y:S04]  /*340e0*/  LDL.LU R24, [R1+0x10e4] ;  /* 0x0010e40001187983 */ /* 0x000ee80000300800 */
[----:B------:R-:W3:Y:S01]  /*340f0*/  LDL.LU R28, [R1+0x10e0] ;  /* 0x0010e000011c7983 */ /* 0x000ee20000300800 */
[----:B------:R-:W-:-:S02]  /*34100*/  F2FP.PACK_AB R20, R0, R20 ;  /* 0x000000140014723e */ /* 0x000fc400000000ff */
[----:B------:R-:W-:Y:S02]  /*34110*/  F2FP.PACK_AB R27, R3, R27 ;  /* 0x0000001b031b723e */ /* 0x000fe400000000ff */
[----:B------:R-:W-:Y:S02]  /*34120*/  F2FP.PACK_AB R26, R2, R26 ;  /* 0x0000001a021a723e */ /* 0x000fe400000000ff */
[----:B--2---:R-:W-:Y:S02]  /*34130*/  F2FP.PACK_AB R25, R29, R25 ;  /* 0x000000191d19723e */ /* 0x004fe400000000ff */
[----:B---3--:R-:W-:Y:S02]  /*34140*/  F2FP.PACK_AB R24, R28, R24 ;  /* 0x000000181c18723e */ /* 0x008fe400000000ff */
.L_x_1:
[----:B0-----:R-:W2:Y:S04]  /*34150*/  LDL.LU R0, [R1+0xfe0] ;  /* 0x000fe00001007983 */ /* 0x001ea80000300800 */
[----:B------:R-:W0:Y:S02]  /*34160*/  S2R R28, SR_TID.X ;  /* 0x00000000001c7919 */ /* 0x000e240000002100 */
[----:B0-----:R-:W-:-:S02]  /*34170*/  IMAD.SHL.U32 R3, R28, 0x8, RZ ;  /* 0x000000081c037824 */ /* 0x001fc400078e00ff */
[C---:B------:R-:W-:Y:S02]  /*34180*/  IMAD.SHL.U32 R2, R28.reuse, 0x20, RZ ;  /* 0x000000201c027824 */ /* 0x040fe400078e00ff */
[C---:B------:R-:W-:Y:S01]  /*34190*/  IMAD.SHL.U32 R29, R28.reuse, 0x4, RZ ;  /* 0x000000041c1d7824 */ /* 0x040fe200078e00ff */
[----:B------:R-:W-:Y:S01]  /*341a0*/  LOP3.LUT R3, R3, 0x300, RZ, 0xc0, !PT ;  /* 0x0000030003037812 */ /* 0x000fe200078ec0ff */
[----:B------:R-:W-:Y:S01]  /*341b0*/  IMAD.SHL.U32 R28, R28, 0x400, RZ ;  /* 0x000004001c1c7824 */ /* 0x000fe200078e00ff */
[----:B------:R-:W-:Y:S01]  /*341c0*/  BAR.SYNC.DEFER_BLOCKING 0x0 ;  /* 0x0000000000007b1d */ /* 0x000fe20000010000 */
[----:B--2---:R-:W-:-:S04]  /*341d0*/  LOP3.LUT R0, R0, 0x1800, RZ, 0xc0, !PT ;  /* 0x0000180000007812 */ /* 0x004fc800078ec0ff */
[----:B------:R-:W-:Y:S02]  /*341e0*/  LOP3.LUT R2, R0, 0x60, R2, 0xf8, !PT ;  /* 0x0000006000027812 */ /* 0x000fe400078ef802 */
[----:B------:R-:W-:Y:S02]  /*341f0*/  LOP3.LUT R0, R3, 0x70, R29, 0xf8, !PT ;  /* 0x0000007003007812 */ /* 0x000fe400078ef81d */
[----:B------:R-:W2:Y:S04]  /*34200*/  LDL.LU R29, [R1+0xfe8] ;  /* 0x000fe800011d7983 */ /* 0x000ea80000300800 */
[----:B------:R-:W3:Y:S01]  /*34210*/  LDL.LU R3, [R1+0xfe4] ;  /* 0x000fe40001037983 */ /* 0x000ee20000300800 */
[----:B------:R-:W-:-:S05]  /*34220*/  LOP3.LUT R0, R2, R0, RZ, 0x3c, !PT ;  /* 0x0000000002007212 */ /* 0x000fca00078e3cff */
[----:B------:R0:W-:Y:S04]  /*34230*/  STS.128 [R0+0x80], R20 ;  /* 0x0000801400007388 */ /* 0x0001e80000000c00 */
[----:B------:R-:W-:Y:S04]  /*34240*/  STS.128 [R0], R24 ;  /* 0x0000001800007388 */ /* 0x000fe80000000c00 */
[----:B------:R1:W-:Y:S04]  /*34250*/  STS.128 [R0+0x400], R16 ;  /* 0x0004001000007388 */ /* 0x0003e80000000c00 */
[----:B------:R-:W-:Y:S04]  /*34260*/  STS.128 [R0+0x480], R12 ;  /* 0x0004800c00007388 */ /* 0x000fe80000000c00 */
[----:B------:R-:W-:Y:S01]  /*34270*/  BAR.SYNC.DEFER_BLOCKING 0x0 ;  /* 0x0000000000007b1d */ /* 0x000fe20000010000 */
[----:B--2---:R-:W-:-:S05]  /*34280*/  ISETP.GE.AND P6, PT, R29, c[0x0][0x17c], PT ;  /* 0x00005f001d007a0c */ /* 0x004fca0003fc6270 */
[----:B------:R-:W2:Y:S01]  /*34290*/  S2R R29, SR_TID.X ;  /* 0x00000000001d7919 */ /* 0x000ea20000002100 */
[----:B---3--:R-:W-:Y:S02]  /*342a0*/  ISETP.GE.AND P4, PT, R3, c[0x0][0x17c], PT ;  /* 0x00005f0003007a0c */ /* 0x008fe40003f86270 */
[----:B------:R-:W-:Y:S02]  /*342b0*/  LOP3.LUT R3, R28, 0x1800, RZ, 0xc0, !PT ;  /* 0x000018001c037812 */ /* 0x000fe400078ec0ff */
[----:B------:R-:W3:Y:S04]  /*342c0*/  LDL.LU R28, [R1+0xfec] ;  /* 0x000fec00011c7983 */ /* 0x000ee80000300800 */
[----:B------:R-:W4:Y:S04]  /*342d0*/  LDL.LU R2, [R1+0xff0] ;  /* 0x000ff00001027983 */ /* 0x000f280000300800 */
[----:B0-----:R-:W5:Y:S04]  /*342e0*/  LDL.LU R20, [R1+0x10] ;  /* 0x0000100001147983 */ /* 0x001f680000300800 */
[----:B------:R-:W5:Y:S04]  /*342f0*/  LDL.LU R21, [R1+0x14] ;  /* 0x0000140001157983 */ /* 0x000f680000300800 */
[----:B------:R-:W5:Y:S01]  /*34300*/  LDL.LU R22, [R1+0x18] ;  /* 0x0000180001167983 */ /* 0x000f620000300800 */
[----:B--2---:R-:W-:-:S03]  /*34310*/  LOP3.LUT R29, R29, 0x7f, RZ, 0xc0, !PT ;  /* 0x0000007f1d1d7812 */ /* 0x004fc600078ec0ff */
[----:B------:R-:W5:Y:S02]  /*34320*/  LDL.LU R23, [R1+0x1c] ;  /* 0x00001c0001177983 */ /* 0x000f640000300800 */
[----:B------:R-:W-:Y:S02]  /*34330*/  IMAD R3, R29, 0x10, R3 ;  /* 0x000000101d037824 */ /* 0x000fe400078e0203 */
[----:B-1----:R-:W2:Y:S03]  /*34340*/  LDL.LU R16, [R1] ;  /* 0x0000000001107983 */ /* 0x002ea60000300800 */
[----:B------:R-:W-:Y:S01]  /*34350*/  LOP3.LUT R29, R3, 0x20, RZ, 0x3c, !PT ;  /* 0x00000020031d7812 */ /* 0x000fe200078e3cff */
[----:B------:R-:W0:Y:S04]  /*34360*/  LDS.128 R12, [R3] ;  /* 0x00000000030c7984 */ /* 0x000e280000000c00 */
[----:B------:R-:W1:Y:S04]  /*34370*/  LDS.128 R24, [R29] ;  /* 0x000000001d187984 */ /* 0x000e680000000c00 */
[----:B------:R-:W2:Y:S04]  /*34380*/  LDL.LU R17, [R1+0x4] ;  /* 0x0000040001117983 */ /* 0x000ea80000300800 */
[----:B------:R-:W2:Y:S04]  /*34390*/  LDL.LU R18, [R1+0x8] ;  /* 0x0000080001127983 */ /* 0x000ea80000300800 */
[----:B------:R-:W2:Y:S04]  /*343a0*/  LDL.LU R19, [R1+0xc] ;  /* 0x00000c0001137983 */ /* 0x000ea80000300800 */
[----:B0-----:R-:W-:Y:S04]  /*343b0*/  STL.64 [R1+0xb0], R12 ;  /* 0x0000b00c01007387 */ /* 0x001fe80000100a00 */
[----:B------:R-:W-:Y:S04]  /*343c0*/  STL.64 [R1+0xb8], R14 ;  /* 0x0000b80e01007387 */ /* 0x000fe80000100a00 */
[----:B-1----:R-:W-:Y:S04]  /*343d0*/  STL.64 [R1+0xa0], R24 ;  /* 0x0000a01801007387 */ /* 0x002fe80000100a00 */
[----:B------:R-:W-:Y:S01]  /*343e0*/  STL.64 [R1+0xa8], R26 ;  /* 0x0000a81a01007387 */ /* 0x000fe20000100a00 */
[----:B---3--:R-:W-:-:S02]  /*343f0*/  ISETP.GE.AND P1, PT, R28, c[0x0][0x17c], PT ;  /* 0x00005f001c007a0c */ /* 0x008fc40003f26270 */
[C---:B------:R-:W-:Y:S02]  /*34400*/  LOP3.LUT R28, R3.reuse, 0x40, RZ, 0x3c, !PT ;  /* 0x00000040031c7812 */ /* 0x040fe400078e3cff */
[----:B----4-:R-:W-:Y:S02]  /*34410*/  ISETP.GE.AND P5, PT, R2, c[0x0][0x17c], PT ;  /* 0x00005f0002007a0c */ /* 0x010fe40003fa6270 */
[----:B------:R-:W-:Y:S01]  /*34420*/  LOP3.LUT R2, R3, 0x60, RZ, 0x3c, !PT ;  /* 0x0000006003027812 */ /* 0x000fe200078e3cff */
[----:B------:R-:W-:Y:S04]  /*34430*/  LDS.128 R12, [R28] ;  /* 0x000000001c0c7984 */ /* 0x000fe80000000c00 */
[----:B------:R-:W0:Y:S04]  /*34440*/  LDS.128 R24, [R2] ;  /* 0x0000000002187984 */ /* 0x000e280000000c00 */
[----:B------:R-:W-:Y:S06]  /*34450*/  BAR.SYNC.DEFER_BLOCKING 0x0 ;  /* 0x0000000000007b1d */ /* 0x000fec0000010000 */
[----:B-----5:R-:W-:Y:S04]  /*34460*/  STS.128 [R0+0x480], R20 ;  /* 0x0004801400007388 */ /* 0x020fe80000000c00 */
[----:B0-----:R-:W-:Y:S04]  /*34470*/  STL [R1+0x1104], R24 ;  /* 0x0011041801007387 */ /* 0x001fe80000100800 */
[----:B------:R-:W-:Y:S04]  /*34480*/  STL.64 [R1+0xc0], R12 ;  /* 0x0000c00c01007387 */ /* 0x000fe80000100a00 */
[----:B------:R-:W-:Y:S04]  /*34490*/  STL.64 [R1+0xc8], R14 ;  /* 0x0000c80e01007387 */ /* 0x000fe80000100a00 */
[----:B------:R-:W-:Y:S04]  /*344a0*/  STL [R1+0x1100], R25 ;  /* 0x0011001901007387 */ /* 0x000fe80000100800 */
[----:B------:R-:W-:Y:S04]  /*344b0*/  STL [R1+0x10fc], R26 ;  /* 0x0010fc1a01007387 */ /* 0x000fe80000100800 */
[----:B------:R0:W-:Y:S04]  /*344c0*/  STL [R1+0x10f4], R27 ;  /* 0x0010f41b01007387 */ /* 0x0001e80000100800 */
[----:B0-----:R-:W3:Y:S04]  /*344d0*/  LDL R27, [R1+0x5c4] ;  /* 0x0005c400011b7983 */ /* 0x001ee80000100800 */
[----:B------:R-:W4:Y:S04]  /*344e0*/  LDL.LU R20, [R1+0x60] ;  /* 0x0000600001147983 */ /* 0x000f280000300800 */
[----:B------:R-:W4:Y:S04]  /*344f0*/  LDL.LU R21, [R1+0x64] ;  /* 0x0000640001157983 */ /* 0x000f280000300800 */
[----:B------:R-:W5:Y:S04]  /*34500*/  LDL.LU R22, [R1+0x68] ;  /* 0x0000680001167983 */ /* 0x000f680000300800 */
[----:B------:R-:W5:Y:S04]  /*34510*/  LDL.LU R23, [R1+0x6c] ;  /* 0x00006c0001177983 */ /* 0x000f680000300800 */
[----:B-----5:R-:W-:Y:S04]  /*34520*/  STL.64 [R1+0x1148], R22 ;  /* 0x0011481601007387 */ /* 0x020fe80000100a00 */
[----:B----4-:R0:W-:Y:S04]  /*34530*/  STL.64 [R1+0x1140], R20 ;  /* 0x0011401401007387 */ /* 0x0101e80000100a00 */
[----:B0-----:R-:W4:Y:S04]  /*34540*/  LDL.LU R20, [R1+0x50] ;  /* 0x0000500001147983 */ /* 0x001f280000300800 */
        /* <DEDUP_REMOVED lines=9> */
[----:B--2---:R0:W-:Y:S04]  /*345e0*/  STS.128 [R0+0x400], R16 ;  /* 0x0004001000007388 */ /* 0x0041e80000000c00 */
[----:B0-----:R-:W0:Y:S04]  /*345f0*/  S2R R19, SR_TID.X ;  /* 0x0000000000137919 */ /* 0x001e280000002100 */
[----:B------:R-:W-:Y:S04]  /*34600*/  STS.128 [R0], R8 ;  /* 0x0000000800007388 */ /* 0x000fe80000000c00 */
[----:B------:R-:W-:Y:S04]  /*34610*/  STS.128 [R0+0x80], R4 ;  /* 0x0000800400007388 */ /* 0x000fe80000000c00 */
[----:B------:R-:W-:Y:S01]  /*34620*/  BAR.SYNC.DEFER_BLOCKING 0x0 ;  /* 0x0000000000007b1d */ /* 0x000fe20000010000 */
[----:B0-----:R-:W-:-:S05]  /*34630*/  IMAD.SHL.U32 R24, R19, 0x400, RZ ;  /* 0x0000040013187824 */ /* 0x001fca00078e00ff */
[----:B-----5:R-:W-:Y:S04]  /*34640*/  STL.64 [R1+0x1168], R22 ;  /* 0x0011681601007387 */ /* 0x020fe80000100a00 */
[----:B----4-:R0:W-:Y:S01]  /*34650*/  STL.64 [R1+0x1160], R20 ;  /* 0x0011601401007387 */ /* 0x0101e20000100a00 */
[----:B------:R-:W-:Y:S02]  /*34660*/  LOP3.LUT R3, R19, 0x7f, RZ, 0xc0, !PT ;  /* 0x0000007f13037812 */ /* 0x000fe400078ec0ff */
[----:B------:R-:W-:Y:S01]  /*34670*/  LOP3.LUT R24, R24, 0x1800, RZ, 0xc0, !PT ;  /* 0x0000180018187812 */ /* 0x000fe200078ec0ff */
[----:B------:R-:W-:Y:S04]  /*34680*/  LDS.128 R8, [R29] ;  /* 0x000000001d087984 */ /* 0x000fe80000000c00 */
[----:B------:R-:W-:Y:S04]  /*34690*/  LDS.128 R12, [R28] ;  /* 0x000000001c0c7984 */ /* 0x000fe80000000c00 */
[----:B0-----:R-:W2:Y:S04]  /*346a0*/  LDL.LU R20, [R1+0x30] ;  /* 0x0000300001147983 */ /* 0x001ea80000300800 */
[----:B------:R-:W2:Y:S04]  /*346b0*/  LDL.LU R21, [R1+0x34] ;  /* 0x0000340001157983 */ /* 0x000ea80000300800 */
[----:B------:R-:W4:Y:S04]  /*346c0*/  LDL.LU R22, [R1+0x38] ;  /* 0x0000380001167983 */ /* 0x000f280000300800 */
[----:B------:R-:W4:Y:S01]  /*346d0*/  LDL.LU R23, [R1+0x3c] ;  /* 0x00003c0001177983 */ /* 0x000f220000300800 */
[----:B------:R-:W-:-:S03]  /*346e0*/  IMAD R24, R3, 0x10, R24 ;  /* 0x0000001003187824 */ /* 0x000fc600078e0218 */
[----:B------:R-:W-:Y:S04]  /*346f0*/  LDS.128 R16, [R2] ;  /* 0x0000000002107984 */ /* 0x000fe80000000c00 */
[----:B------:R-:W0:Y:S04]  /*34700*/  LDS.128 R4, [R24] ;  /* 0x0000000018047984 */ /* 0x000e280000000c00 */
[----:B------:R-:W-:Y:S06]  /*34710*/  BAR.SYNC.DEFER_BLOCKING 0x0 ;  /* 0x0000000000007b1d */ /* 0x000fec0000010000 */
[----:B----4-:R-:W-:Y:S04]  /*34720*/  STL.64 [R1+0x1178], R22 ;  /* 0x0011781601007387 */ /* 0x010fe80000100a00 */
[----:B--2---:R1:W-:Y:S04]  /*34730*/  STL.64 [R1+0x1170], R20 ;  /* 0x0011701401007387 */ /* 0x0043e80000100a00 */
[----:B-1----:R-:W2:Y:S04]  /*34740*/  LDL.LU R20, [R1+0x20] ;  /* 0x0000200001147983 */ /* 0x002ea80000300800 */
[----:B------:R-:W2:Y:S04]  /*34750*/  LDL.LU R21, [R1+0x24] ;  /* 0x0000240001157983 */ /* 0x000ea80000300800 */
[----:B------:R-:W2:Y:S04]  /*34760*/  LDL.LU R22, [R1+0x28] ;  /* 0x0000280001167983 */ /* 0x000ea80000300800 */
[----:B------:R-:W2:Y:S04]  /*34770*/  LDL.LU R23, [R1+0x2c] ;  /* 0x00002c0001177983 */ /* 0x000ea80000300800 */
[----:B0-----:R-:W-:Y:S04]  /*34780*/  STL [R1+0x10f8], R7 ;  /* 0x0010f80701007387 */ /* 0x001fe80000100800 */
[----:B------:R-:W-:Y:S04]  /*34790*/  STL.64 [R1+0x1108], R10 ;  /* 0x0011080a01007387 */ /* 0x000fe80000100a00 */
[----:B------:R-:W-:Y:S04]  /*347a0*/  STL.64 [R1+0x1118], R14 ;  /* 0x0011180e01007387 */ /* 0x000fe80000100a00 */
[----:B------:R0:W-:Y:S04]  /*347b0*/  STL.64 [R1+0x1110], R12 ;  /* 0x0011100c01007387 */ /* 0x0001e80000100a00 */
        /* <DEDUP_REMOVED lines=10> */
[----:B--2---:R-:W-:Y:S04]  /*34860*/  STS.128 [R0], R20 ;  /* 0x0000001400007388 */ /* 0x004fe80000000c00 */
[----:B-----5:R-:W-:Y:S04]  /*34870*/  STL.64 [R1+0x1138], R14 ;  /* 0x0011380e01007387 */ /* 0x020fe80000100a00 */
[----:B----4-:R0:W-:Y:S04]  /*34880*/  STL.64 [R1+0x1130], R12 ;  /* 0x0011300c01007387 */ /* 0x0101e80000100a00 */
[----:B0-----:R-:W2:Y:S04]  /*34890*/  LDL.LU R12, [R1+0x70] ;  /* 0x00007000010c7983 */ /* 0x001ea80000300800 */
[----:B------:R-:W2:Y:S04]  /*348a0*/  LDL.LU R13, [R1+0x74] ;  /* 0x00007400010d7983 */ /* 0x000ea80000300800 */
[----:B------:R-:W2:Y:S04]  /*348b0*/  LDL.LU R14, [R1+0x78] ;  /* 0x00007800010e7983 */ /* 0x000ea80000300800 */
[----:B------:R-:W2:Y:S04]  /*348c0*/  LDL.LU R15, [R1+0x7c] ;  /* 0x00007c00010f7983 */ /* 0x000ea80000300800 */
[----:B------:R-:W4:Y:S04]  /*348d0*/  LDL.LU.64 R22, [R1+0x1178] ;  /* 0x0011780001167983 */ /* 0x000f280000300a00 */
[----:B------:R-:W4:Y:S04]  /*348e0*/  LDL.LU.64 R20, [R1+0x1170] ;  /* 0x0011700001147983 */ /* 0x000f280000300a00 */
[----:B----4-:R0:W-:Y:S04]  /*348f0*/  STS.128 [R0+0x80], R20 ;  /* 0x0000801400007388 */ /* 0x0101e80000000c00 */
[----:B0-----:R-:W4:Y:S04]  /*34900*/  LDL.LU.64 R22, [R1+0x1168] ;  /* 0x0011680001167983 */ /* 0x001f280000300a00 */
[----:B------:R-:W4:Y:S04]  /*34910*/  LDL.LU.64 R20, [R1+0x1160] ;  /* 0x0011600001147983 */ /* 0x000f280000300a00 */
[----:B------:R-:W5:Y:S04]  /*34920*/  LDL.LU R11, [R1+0xb0] ;  /* 0x0000b000010b7983 */ /* 0x000f680000300800 */
[----:B----4-:R0:W-:Y:S04]  /*34930*/  STS.128 [R0+0x400], R20 ;  /* 0x0004001400007388 */ /* 0x0101e80000000c00 */
[----:B0-----:R-:W4:Y:S04]  /*34940*/  LDL.LU.64 R22, [R1+0x1158] ;  /* 0x0011580001167983 */ /* 0x001f280000300a00 */
[----:B------:R-:W4:Y:S04]  /*34950*/  LDL.LU.64 R20, [R1+0x1150] ;  /* 0x0011500001147983 */ /* 0x000f280000300a00 */
[----:B------:R-:W2:Y:S04]  /*34960*/  LDL.LU R10, [R1+0x5c0] ;  /* 0x0005c000010a7983 */ /* 0x000ea80000300800 */
[----:B------:R-:W2:Y:S04]  /*34970*/  LDL R7, [R1+0x678] ;  /* 0x0006780001077983 */ /* 0x000ea80000100800 */
[----:B----4-:R-:W-:Y:S04]  /*34980*/  STS.128 [R0+0x480], R20 ;  /* 0x0004801400007388 */ /* 0x010fe80000000c00 */
[----:B------:R-:W-:Y:S06]  /*34990*/  BAR.SYNC.DEFER_BLOCKING 0x0 ;  /* 0x0000000000007b1d */ /* 0x000fec0000010000 */
[----:B------:R-:W0:Y:S04]  /*349a0*/  LDS.128 R20, [R24] ;  /* 0x0000000018147984 */ /* 0x000e280000000c00 */
[----:B0-----:R-:W-:Y:S04]  /*349b0*/  STL.64 [R1+0x40], R20 ;  /* 0x0000401401007387 */ /* 0x001fe80000100a00 */
[----:B------:R-:W-:Y:S04]  /*349c0*/  STL.64 [R1+0x48], R22 ;  /* 0x0000481601007387 */ /* 0x000fe80000100a00 */
[----:B------:R-:W0:Y:S04]  /*349d0*/  LDS.128 R20, [R29] ;  /* 0x000000001d147984 */ /* 0x000e280000000c00 */
[----:B0-----:R-:W-:Y:S04]  /*349e0*/  STL.64 [R1+0x30], R20 ;  /* 0x0000301401007387 */ /* 0x001fe80000100a00 */
[----:B------:R-:W-:Y:S04]  /*349f0*/  STL.64 [R1+0x38], R22 ;  /* 0x0000381601007387 */ /* 0x000fe80000100a00 */
[----:B------:R-:W0:Y:S04]  /*34a00*/  LDS.128 R20, [R28] ;  /* 0x000000001c147984 */ /* 0x000e280000000c00 */
[----:B0-----:R-:W-:Y:S04]  /*34a10*/  STL.64 [R1+0x20], R20 ;  /* 0x0000201401007387 */ /* 0x001fe80000100a00 */
[----:B------:R-:W-:Y:S04]  /*34a20*/  STL.64 [R1+0x28], R22 ;  /* 0x0000281601007387 */ /* 0x000fe80000100a00 */
[----:B------:R-:W0:Y:S04]  /*34a30*/  LDS.128 R20, [R2] ;  /* 0x0000000002147984 */ /* 0x000e280000000c00 */
[----:B------:R-:W-:Y:S06]  /*34a40*/  BAR.SYNC.DEFER_BLOCKING 0x0 ;  /* 0x0000000000007b1d */ /* 0x000fec0000010000 */
[----:B--2---:R-:W-:Y:S04]  /*34a50*/  STS.128 [R0+0x80], R12 ;  /* 0x0000800c00007388 */ /* 0x004fe80000000c00 */
[----:B0-----:R-:W-:Y:S04]  /*34a60*/  STL.64 [R1+0x10], R20 ;  /* 0x0000101401007387 */ /* 0x001fe80000100a00 */
[----:B------:R0:W-:Y:S04]  /*34a70*/  STL.64 [R1+0x18], R22 ;  /* 0x0000181601007387 */ /* 0x0001e80000100a00 */
[----:B0-----:R-:W2:Y:S04]  /*34a80*/  LDL.LU.64 R22, [R1+0x1148] ;  /* 0x0011480001167983 */ /* 0x001ea80000300a00 */
[----:B------:R-:W2:Y:S04]  /*34a90*/  LDL.LU.64 R20, [R1+0x1140] ;  /* 0x0011400001147983 */ /* 0x000ea80000300a00 */
[----:B------:R-:W4:Y:S04]  /*34aa0*/  LDL.LU.64 R14, [R1+0x1138] ;  /* 0x00113800010e7983 */ /* 0x000f280000300a00 */
[----:B------:R-:W4:Y:S04]  /*34ab0*/  LDL.LU.64 R12, [R1+0x1130] ;  /* 0x00113000010c7983 */ /* 0x000f280000300a00 */
[----:B----4-:R0:W-:Y:S04]  /*34ac0*/  STS.128 [R0+0x400], R12 ;  /* 0x0004000c00007388 */ /* 0x0101e80000000c00 */
[----:B0-----:R-:W4:Y:S04]  /*34ad0*/  LDL.LU.64 R14, [R1+0x1128] ;  /* 0x00112800010e7983 */ /* 0x001f280000300a00 */
[----:B------:R-:W4:Y:S04]  /*34ae0*/  LDL.LU.64 R12, [R1+0x1120] ;  /* 0x00112000010c7983 */ /* 0x000f280000300a00 */
[----:B--2---:R0:W-:Y:S01]  /*34af0*/  STS.128 [R0], R20 ;  /* 0x0000001400007388 */ /* 0x0041e20000000c00 */
[C---:B---3--:R-:W-:Y:S01]  /*34b00*/  IMAD R3, R27.reuse, c[0x0][0x194], RZ ;  /* 0x000065001b037a24 */ /* 0x048fe200078e02ff */
[----:B------:R-:W-:-:S02]  /*34b10*/  ISETP.GE.AND P0, PT, R27, c[0x0][0x178], PT ;  /* 0x00005e001b007a0c */ /* 0x000fc40003f06270 */
[C---:B------:R-:W-:Y:S02]  /*34b20*/  ISETP.GE.AND P3, PT, R10.reuse, c[0x0][0x17c], PT ;  /* 0x00005f000a007a0c */ /* 0x040fe40003f66270 */
[----:B------:R-:W-:Y:S02]  /*34b30*/  LEA R2, P2, R3, c[0x0][0x170], 0x1 ;  /* 0x00005c0003027a11 */ /* 0x000fe400078408ff */
[----:B------:R-:W-:Y:S01]  /*34b40*/  ISETP.LT.AND P0, PT, R10, c[0x0][0x17c], !P0 ;  /* 0x00005f000a007a0c */ /* 0x000fe20004701270 */
[----:B0-----:R-:W-:-:S04]  /*34b50*/  IMAD.MOV.U32 R21, RZ, RZ, c[0x0][0x194] ;  /* 0x00006500ff157624 */ /* 0x001fc800078e00ff */
[----:B------:R-:W-:Y:S01]  /*34b60*/  IMAD R21, R21, 0x80, R3 ;  /* 0x0000008015157824 */ /* 0x000fe200078e0203 */
[----:B------:R-:W-:Y:S01]  /*34b70*/  LEA.HI.X.SX32 R3, R3, c[0x0][0x174], 0x1, P2 ;  /* 0x00005d0003037a11 */ /* 0x000fe200010f0eff */
[----:B------:R-:W-:Y:S01]  /*34b80*/  IMAD R10, R10, c[0x0][0x198], RZ ;  /* 0x000066000a0a7a24 */ /* 0x000fe200078e02ff */
[----:B------:R-:W-:Y:S02]  /*34b90*/  ISETP.LT.AND P3, PT, R7, c[0x0][0x178], !P3 ;  /* 0x00005e0007007a0c */ /* 0x000fe40005f61270 */
[C---:B------:R-:W-:Y:S01]  /*34ba0*/  LEA R20, P2, R21.reuse, c[0x0][0x170], 0x1 ;  /* 0x00005c0015147a11 */ /* 0x040fe200078408ff */
[----:B----4-:R0:W-:Y:S04]  /*34bb0*/  STS.128 [R0+0x480], R12 ;  /* 0x0004800c00007388 */ /* 0x0101e80000000c00 */
[----:B0-----:R-:W2:Y:S04]  /*34bc0*/  LDL.LU.64 R14, [R1+0x1118] ;  /* 0x00111800010e7983 */ /* 0x001ea80000300a00 */
[----:B------:R-:W3:Y:S04]  /*34bd0*/  LDL.LU.64 R12, [R1+0x1110] ;  /* 0x00111000010c7983 */ /* 0x000ee80000300a00 */
[----:B------:R-:W4:Y:S01]  /*34be0*/  LDL.LU R24, [R1+0xff8] ;  /* 0x000ff80001187983 */ /* 0x000f220000300800 */
[----:B------:R-:W-:Y:S01]  /*34bf0*/  LEA.HI.X.SX32 R21, R21, c[0x0][0x174], 0x1, P2 ;  /* 0x00005d0015157a11 */ /* 0x000fe200010f0eff */
[----:B------:R-:W-:-:S02]  /*34c00*/  IMAD.WIDE R28, R10, 0x2, R2 ;  /* 0x000000020a1c7825 */ /* 0x000fc400078e0202 */
[----:B------:R-:W-:Y:S01]  /*34c10*/  BAR.SYNC.DEFER_BLOCKING 0x0 ;  /* 0x0000000000007b1d */ /* 0x000fe20000010000 */
[----:B------:R-:W-:Y:S01]  /*34c20*/  ISETP.LT.AND P2, PT, R27, c[0x0][0x178], !P6 ;  /* 0x00005e001b007a0c */ /* 0x000fe20007741270 */
[----:B------:R-:W-:-:S04]  /*34c30*/  IMAD.WIDE R22, R10, 0x2, R20 ;  /* 0x000000020a167825 */ /* 0x000fc800078e0214 */
[----:B-----5:R0:W-:Y:S04]  /*34c40*/  @P0 STG.E.U16 [R28.64], R11 ;  /* 0x0000000b1c000986 */ /* 0x0201e8000c101506 */
[----:B------:R1:W-:Y:S01]  /*34c50*/  @P3 STG.E.U16 [R22.64], R4 ;  /* 0x0000000416003986 */ /* 0x0003e2000c101506 */
[----:B0-----:R-:W-:-:S03]  /*34c60*/  IADD3 R28, R10, c[0x0][0x198], RZ ;  /* 0x000066000a1c7a10 */ /* 0x001fc60007ffe0ff */
[----:B------:R-:W5:Y:S01]  /*34c70*/  LDL.LU R29, [R1+0xff4] ;  /* 0x000ff400011d7983 */ /* 0x000f620000300800 */
[----:B-1----:R-:W-:Y:S01]  /*34c80*/  PRMT R4, R11, 0x7632, R4 ;  /* 0x000076320b047816 */ /* 0x002fe20000000004 */
[----:B------:R-:W-:Y:S01]  /*34c90*/  IMAD.WIDE R22, R28, 0x2, R2 ;  /* 0x000000021c167825 */ /* 0x000fe200078e0202 */
[----:B------:R-:W-:Y:S02]  /*34ca0*/  ISETP.LT.AND P0, PT, R7, c[0x0][0x178], !P6 ;  /* 0x00005e0007007a0c */ /* 0x000fe40007701270 */
[----:B------:R-:W-:Y:S02]  /*34cb0*/  PRMT R25, R4, 0x7632, R25 ;  /* 0x0000763204197816 */ /* 0x000fe40000000019 */
[----:B------:R0:W-:Y:S01]  /*34cc0*/  @P2 STG.E.U16 [R22.64], R4 ;  /* 0x0000000416002986 */ /* 0x0001e2000c101506 */
[----:B------:R-:W-:-:S03]  /*34cd0*/  IMAD.WIDE R10, R28, 0x2, R20 ;  /* 0x000000021c0a7825 */ /* 0x000fc600078e0214 */
[----:B0-----:R-:W2:Y:S05]  /*34ce0*/  LDL.LU R4, [R1+0xa0] ;  /* 0x0000a00001047983 */ /* 0x001eaa0000300800 */
[----:B------:R0:W-:Y:S01]  /*34cf0*/  @P0 STG.E.U16 [R10.64], R25 ;  /* 0x000000190a000986 */ /* 0x0001e2000c101506 */
[----:B----4-:R-:W-:-:S03]  /*34d00*/  ISETP.GE.AND P2, PT, R24, c[0x0][0x17c], PT ;  /* 0x00005f0018007a0c */ /* 0x010fc60003f46270 */
[----:B------:R-:W4:Y:S04]  /*34d10*/  LDL.LU R24, [R1+0xffc] ;  /* 0x000ffc0001187983 */ /* 0x000f280000300800 */
[----:B0-----:R-:W3:Y:S04]  /*34d20*/  LDL.LU.64 R10, [R1+0x1108] ;  /* 0x00110800010a7983 */ /* 0x001ee80000300a00 */
[----:B------:R-:W3:Y:S01]  /*34d30*/  LDL.LU R25, [R1+0x1000] ;  /* 0x0010000001197983 */ /* 0x000ee20000300800 */
[----:B------:R-:W-:Y:S02]  /*34d40*/  ISETP.LT.AND P6, PT, R27, c[0x0][0x178], !P4 ;  /* 0x00005e001b007a0c */ /* 0x000fe400067c1270 */
[----:B------:R-:W-:-:S02]  /*34d50*/  ISETP.LT.AND P4, PT, R7, c[0x0][0x178], !P4 ;  /* 0x00005e0007007a0c */ /* 0x000fc40006781270 */
[----:B------:R-:W-:-:S05]  /*34d60*/  IADD3 R0, R28, c[0x0][0x198], RZ ;  /* 0x000066001c007a10 */ /* 0x000fca0007ffe0ff */
[C---:B------:R-:W-:Y:S01]  /*34d70*/  IMAD.WIDE R22, R0.reuse, 0x2, R20 ;  /* 0x0000000200167825 */ /* 0x040fe200078e0214 */
[----:B------:R-:W-:Y:S02]  /*34d80*/  ISETP.LT.AND P0, PT, R27, c[0x0][0x178], !P5 ;  /* 0x00005e001b007a0c */ /* 0x000fe40006f01270 */
[----:B------:R-:W-:Y:S02]  /*34d90*/  ISETP.LT.AND P5, PT, R7, c[0x0][0x178], !P5 ;  /* 0x00005e0007007a0c */ /* 0x000fe40006fa1270 */
[----:B-----5:R-:W-:Y:S01]  /*34da0*/  ISETP.GE.AND P3, PT, R29, c[0x0][0x17c], PT ;  /* 0x00005f001d007a0c */ /* 0x020fe20003f66270 */
[C---:B------:R-:W-:Y:S01]  /*34db0*/  IMAD.WIDE R28, R0.reuse, 0x2, R2 ;  /* 0x00000002001c7825 */ /* 0x040fe200078e0202 */
[----:B------:R-:W-:-:S04]  /*34dc0*/  IADD3 R0, R0, c[0x0][0x198], RZ ;  /* 0x0000660000007a10 */ /* 0x000fc80007ffe0ff */
[----:B--2---:R0:W-:Y:S04]  /*34dd0*/  @P6 STG.E.U16 [R28.64], R4 ;  /* 0x000000041c006986 */ /* 0x0041e8000c101506 */
[----:B------:R1:W-:Y:S01]  /*34de0*/  @P4 STG.E.U16 [R22.64], R8 ;  /* 0x0000000816004986 */ /* 0x0003e2000c101506 */
[----:B0-----:R-:W-:Y:S01]  /*34df0*/  IMAD.WIDE R28, R0, 0x2, R20 ;  /* 0x00000002001c7825 */ /* 0x001fe200078e0214 */
[----:B-1----:R-:W-:-:S03]  /*34e00*/  PRMT R8, R4, 0x7632, R8 ;  /* 0x0000763204087816 */ /* 0x002fc60000000008 */
[C---:B------:R-:W-:Y:S01]  /*34e10*/  IMAD.WIDE R22, R0.reuse, 0x2, R2 ;  /* 0x0000000200167825 */ /* 0x040fe200078e0202 */
[----:B------:R-:W-:Y:S02]  /*34e20*/  IADD3 R4, R0, c[0x0][0x198], RZ ;  /* 0x0000660000047a10 */ /* 0x000fe40007ffe0ff */
[----:B------:R-:W2:Y:S01]  /*34e30*/  LDL.LU R0, [R1+0xc0] ;  /* 0x0000c00001007983 */ /* 0x000ea20000300800 */
[----:B------:R-:W-:-:S03]  /*34e40*/  PRMT R26, R8, 0x7632, R26 ;  /* 0x00007632081a7816 */ /* 0x000fc6000000001a */
[----:B------:R-:W-:Y:S04]  /*34e50*/  @P0 STG.E.U16 [R22.64], R8 ;  /* 0x0000000816000986 */ /* 0x000fe8000c101506 */
[----:B------:R0:W-:Y:S01]  /*34e60*/  @P5 STG.E.U16 [R28.64], R26 ;  /* 0x0000001a1c005986 */ /* 0x0001e2000c101506 */
[----:B----4-:R-:W-:-:S03]  /*34e70*/  ISETP.GE.AND P4, PT, R24, c[0x0][0x17c], PT ;  /* 0x00005f0018007a0c */ /* 0x010fc60003f86270 */
[----:B------:R-:W4:Y:S01]  /*34e80*/  LDL.LU R24, [R1+0x1104] ;  /* 0x0011040001187983 */ /* 0x000f220000300800 */
[----:B---3--:R-:W-:-:S03]  /*34e90*/  ISETP.GE.AND P0, PT, R25, c[0x0][0x17c], PT ;  /* 0x00005f0019007a0c */ /* 0x008fc60003f06270 */
[----:B------:R-:W3:Y:S04]  /*34ea0*/  LDL.LU R25, [R1+0x1100] ;  /* 0x0011000001197983 */ /* 0x000ee80000300800 */
[----:B0-----:R-:W5:Y:S01]  /*34eb0*/  LDL.LU R26, [R1+0x1008] ;  /* 0x00100800011a7983 */ /* 0x001f620000300800 */
[----:B------:R-:W-:Y:S02]  /*34ec0*/  ISETP.LT.AND P6, PT, R27, c[0x0][0x178], !P1 ;  /* 0x00005e001b007a0c */ /* 0x000fe40004fc1270 */
[----:B------:R-:W-:Y:S01]  /*34ed0*/  ISETP.LT.AND P1, PT, R7, c[0x0][0x178], !P1 ;  /* 0x00005e0007007a0c */ /* 0x000fe20004f21270 */
[C---:B------:R-:W-:Y:S01]  /*34ee0*/  IMAD.WIDE R22, R4.reuse, 0x2, R2 ;  /* 0x0000000204167825 */ /* 0x040fe200078e0202 */
[----:B------:R-:W-:Y:S02]  /*34ef0*/  ISETP.LT.AND P5, PT, R27, c[0x0][0x178], !P3 ;  /* 0x00005e001b007a0c */ /* 0x000fe40005fa1270 */
[----:B------:R-:W-:Y:S01]  /*34f00*/  ISETP.LT.AND P3, PT, R7, c[0x0][0x178], !P3 ;  /* 0x00005e0007007a0c */ /* 0x000fe20005f61270 */
[C---:B------:R-:W-:Y:S01]  /*34f10*/  IMAD.WIDE R28, R4.reuse, 0x2, R20 ;  /* 0x00000002041c7825 */ /* 0x040fe200078e0214 */
[----:B------:R-:W-:-:S05]  /*34f20*/  IADD3 R4, R4, c[0x0][0x198], RZ ;  /* 0x0000660004047a10 */ /* 0x000fca0007ffe0ff */
[----:B--2---:R0:W-:Y:S01]  /*34f30*/  @P6 STG.E.U16 [R22.64], R0 ;  /* 0x0000000016006986 */ /* 0x0041e2000c101506 */
[----:B------:R-:W-:Y:S02]  /*34f40*/  PRMT R8, R0, 0x7632, R8 ;  /* 0x0000763200087816 */ /* 0x000fe40000000008 */
[----:B------:R-:W-:Y:S01]  /*34f50*/  ISETP.LT.AND P6, PT, R27, c[0x0][0x178], !P2 ;  /* 0x00005e001b007a0c */ /* 0x000fe200057c1270 */
[----:B------:R1:W-:Y:S01]  /*34f60*/  @P1 STG.E.U16 [R28.64], R12 ;  /* 0x0000000c1c001986 */ /* 0x0003e2000c101506 */
[----:B------:R-:W-:Y:S02]  /*34f70*/  ISETP.LT.AND P2, PT, R7, c[0x0][0x178], !P2 ;  /* 0x00005e0007007a0c */ /* 0x000fe40005741270 */
[C---:B0-----:R-:W-:Y:S01]  /*34f80*/  IADD3 R0, R4.reuse, c[0x0][0x198], RZ ;  /* 0x0000660004007a10 */ /* 0x041fe20007ffe0ff */
[----:B------:R-:W-:-:S04]  /*34f90*/  IMAD.WIDE R22, R4, 0x2, R20 ;  /* 0x0000000204167825 */ /* 0x000fc800078e0214 */
[----:B-1----:R-:W-:Y:S01]  /*34fa0*/  IMAD.WIDE R28, R4, 0x2, R2 ;  /* 0x00000002041c7825 */ /* 0x002fe200078e0202 */
[----:B------:R-:W-:Y:S01]  /*34fb0*/  PRMT R12, R12, 0x7632, R12 ;  /* 0x000076320c0c7816 */ /* 0x000fe2000000000c */
[----:B------:R-:W2:Y:S04]  /*34fc0*/  LDL.LU R4, [R1+0x1004] ;  /* 0x0010040001047983 */ /* 0x000ea80000300800 */
[----:B------:R0:W-:Y:S04]  /*34fd0*/  @P5 STG.E.U16 [R28.64], R8 ;  /* 0x000000081c005986 */ /* 0x0001e8000c101506 */
[----:B------:R1:W-:Y:S01]  /*34fe0*/  @P3 STG.E.U16 [R22.64], R12 ;  /* 0x0000000c16003986 */ /* 0x0003e2000c101506 */
[----:B0-----:R-:W-:-:S04]  /*34ff0*/  IMAD.WIDE R28, R0, 0x2, R2 ;  /* 0x00000002001c7825 */ /* 0x001fc800078e0202 */
[----:B-1----:R-:W-:Y:S01]  /*35000*/  IMAD.WIDE R22, R0, 0x2, R20 ;  /* 0x0000000200167825 */ /* 0x002fe200078e0214 */
[----:B------:R-:W-:Y:S01]  /*35010*/  PRMT R12, R16, 0x7632, R12 ;  /* 0x00007632100c7816 */ /* 0x000fe2000000000c */
[----:B----4-:R0:W-:Y:S01]  /*35020*/  @P6 STG.E.U16 [R28.64], R24 ;  /* 0x000000181c006986 */ /* 0x0101e2000c101506 */
[----:B------:R-:W-:-:S03]  /*35030*/  PRMT R8, R24, 0x7632, R8 ;  /* 0x0000763218087816 */ /* 0x000fc60000000008 */
[----:B------:R1:W-:Y:S01]  /*35040*/  @P2 STG.E.U16 [R22.64], R16 ;  /* 0x0000001016002986 */ /* 0x0003e2000c101506 */
[----:B-----5:R-:W-:-:S03]  /*35050*/  ISETP.GE.AND P5, PT, R26, c[0x0][0x17c], PT ;  /* 0x00005f001a007a0c */ /* 0x020fc60003fa6270 */
[----:B------:R-:W4:Y:S04]  /*35060*/  LDL.LU R26, [R1+0x1010] ;  /* 0x00101000011a7983 */ /* 0x000f280000300800 */
[----:B0-----:R-:W5:Y:S04]  /*35070*/  LDL.LU R24, [R1+0xb4] ;  /* 0x0000b40001187983 */ /* 0x001f680000300800 */
[----:B-1----:R-:W3:Y:S01]  /*35080*/  LDL.LU R16, [R1+0x100c] ;  /* 0x00100c0001107983 */ /* 0x002ee20000300800 */
[----:B------:R-:W-:Y:S02]  /*35090*/  ISETP.LT.AND P3, PT, R27, c[0x0][0x178], !P4 ;  /* 0x00005e001b007a0c */ /* 0x000fe40006761270 */
[----:B--2---:R-:W-:-:S02]  /*350a0*/  ISETP.GE.AND P1, PT, R4, c[0x0][0x17c], PT ;  /* 0x00005f0004007a0c */ /* 0x004fc40003f26270 */
[----:B------:R-:W-:-:S05]  /*350b0*/  IADD3 R4, R0, c[0x0][0x198], RZ ;  /* 0x0000660000047a10 */ /* 0x000fca0007ffe0ff */
[----:B------:R-:W-:-:S05]  /*350c0*/  IMAD.WIDE R28, R4, 0x2, R2 ;  /* 0x00000002041c7825 */ /* 0x000fca00078e0202 */
[----:B------:R0:W-:Y:S01]  /*350d0*/  @P3 STG.E.U16 [R28.64], R8 ;  /* 0x000000081c003986 */ /* 0x0001e2000c101506 */
[----:B----4-:R-:W-:-:S03]  /*350e0*/  ISETP.GE.AND P3, PT, R26, c[0x0][0x17c], PT ;  /* 0x00005f001a007a0c */ /* 0x010fc60003f66270 */
[----:B------:R-:W2:Y:S01]  /*350f0*/  LDL.LU R26, [R1+0x1014] ;  /* 0x00101400011a7983 */ /* 0x000ea20000300800 */
[----:B---3--:R-:W-:-:S03]  /*35100*/  ISETP.GE.AND P2, PT, R16, c[0x0][0x17c], PT ;  /* 0x00005f0010007a0c */ /* 0x008fc60003f46270 */
[----:B------:R-:W3:Y:S01]  /*35110*/  LDL.LU R16, [R1+0x1018] ;  /* 0x0010180001107983 */ /* 0x000ee20000300800 */
[----:B------:R-:W-:Y:S02]  /*35120*/  ISETP.LT.AND P4, PT, R7, c[0x0][0x178], !P4 ;  /* 0x00005e0007007a0c */ /* 0x000fe40006781270 */
[----:B------:R-:W-:Y:S02]  /*35130*/  ISETP.LT.AND P6, PT, R27, c[0x0][0x178], !P0 ;  /* 0x00005e001b007a0c */ /* 0x000fe400047c1270 */
[----:B------:R-:W-:Y:S01]  /*35140*/  ISETP.LT.AND P0, PT, R7, c[0x0][0x178], !P0 ;  /* 0x00005e0007007a0c */ /* 0x000fe20004701270 */
[C---:B------:R-:W-:Y:S01]  /*35150*/  IMAD.WIDE R22, R4.reuse, 0x2, R20 ;  /* 0x0000000204167825 */ /* 0x040fe200078e0214 */
[----:B------:R-:W-:-:S05]  /*35160*/  IADD3 R0, R4, c[0x0][0x198], RZ ;  /* 0x0000660004007a10 */ /* 0x000fca0007ffe0ff */
[C---:B0-----:R-:W-:Y:S02]  /*35170*/  IMAD.WIDE R28, R0.reuse, 0x2, R2 ;  /* 0x00000002001c7825 */ /* 0x041fe400078e0202 */
[----:B------:R0:W-:Y:S04]  /*35180*/  @P4 STG.E.U16 [R22.64], R12 ;  /* 0x0000000c16004986 */ /* 0x0001e8000c101506 */
[----:B-----5:R1:W-:Y:S01]  /*35190*/  @P6 STG.E.U16 [R28.64], R24 ;  /* 0x000000181c006986 */ /* 0x0203e2000c101506 */
[C---:B0-----:R-:W-:Y:S01]  /*351a0*/  IMAD.WIDE R22, R0.reuse, 0x2, R20 ;  /* 0x0000000200167825 */ /* 0x041fe200078e0214 */
[----:B------:R-:W-:-:S04]  /*351b0*/  IADD3 R0, R0, c[0x0][0x198], RZ ;  /* 0x0000660000007a10 */ /* 0x000fc80007ffe0ff */
[----:B------:R0:W-:Y:S01]  /*351c0*/  @P0 STG.E.U16 [R22.64], R5 ;  /* 0x0000000516000986 */ /* 0x0001e2000c101506 */
[C---:B-1----:R-:W-:Y:S01]  /*351d0*/  IMAD.WIDE R28, R0.reuse, 0x2, R2 ;  /* 0x00000002001c7825 */ /* 0x042fe200078e0202 */
[----:B------:R-:W-:Y:S02]  /*351e0*/  IADD3 R4, R0, c[0x0][0x198], RZ ;  /* 0x0000660000047a10 */ /* 0x000fe40007ffe0ff */
[----:B0-----:R-:W-:Y:S01]  /*351f0*/  PRMT R5, R24, 0x7632, R5 ;  /* 0x0000763218057816 */ /* 0x001fe20000000005 */
[----:B------:R-:W-:Y:S01]  /*35200*/  IMAD.WIDE R22, R0, 0x2, R20 ;  /* 0x0000000200167825 */ /* 0x000fe200078e0214 */
[----:B------:R-:W4:Y:S04]  /*35210*/  LDL.LU R24, [R1+0xc4] ;  /* 0x0000c40001187983 */ /* 0x000f280000300800 */
[----:B------:R-:W5:Y:S01]  /*35220*/  LDL.LU R0, [R1+0xa4] ;  /* 0x0000a40001007983 */ /* 0x000f620000300800 */
[----:B------:R-:W-:-:S13]  /*35230*/  ISETP.LT.AND P4, PT, R27, c[0x0][0x178], !P1 ;  /* 0x00005e001b007a0c */ /* 0x000fda0004f81270 */
[----:B------:R0:W-:Y:S01]  /*35240*/  @P4 STG.E.U16 [R28.64], R5 ;  /* 0x000000051c004986 */ /* 0x0001e2000c101506 */
[----:B--2---:R-:W-:-:S03]  /*35250*/  ISETP.GE.AND P0, PT, R26, c[0x0][0x17c], PT ;  /* 0x00005f001a007a0c */ /* 0x004fc60003f06270 */
[----:B------:R-:W2:Y:S01]  /*35260*/  LDL.LU R26, [R1+0x10fc] ;  /* 0x0010fc00011a7983 */ /* 0x000ea20000300800 */
[----:B---3--:R-:W-:-:S03]  /*35270*/  ISETP.GE.AND P4, PT, R16, c[0x0][0x17c], PT ;  /* 0x00005f0010007a0c */ /* 0x008fc60003f86270 */
[----:B------:R-:W3:Y:S01]  /*35280*/  LDL.LU R16, [R1+0x1020] ;  /* 0x0010200001107983 */ /* 0x000ee20000300800 */
[----:B------:R-:W-:Y:S02]  /*35290*/  ISETP.LT.AND P1, PT, R7, c[0x0][0x178], !P1 ;  /* 0x00005e0007007a0c */ /* 0x000fe40004f21270 */
[----:B------:R-:W-:Y:S02]  /*352a0*/  ISETP.LT.AND P6, PT, R27, c[0x0][0x178], !P5 ;  /* 0x00005e001b007a0c */ /* 0x000fe40006fc1270 */
[----:B------:R-:W-:Y:S02]  /*352b0*/  ISETP.LT.AND P5, PT, R7, c[0x0][0x178], !P5 ;  /* 0x00005e0007007a0c */ /* 0x000fe40006fa1270 */
[----:B------:R-:W-:Y:S01]  /*352c0*/  PRMT R8, R5, 0x7632, R8 ;  /* 0x0000763205087816 */ /* 0x000fe20000000008 */
[----:B0-----:R-:W-:-:S06]  /*352d0*/  IMAD.WIDE R28, R4, 0x2, R2 ;  /* 0x00000002041c7825 */ /* 0x001fcc00078e0202 */
[----:B------:R0:W-:Y:S01]  /*352e0*/  @P1 STG.E.U16 [R22.64], R8 ;  /* 0x0000000816001986 */ /* 0x0001e2000c101506 */
[----:B------:R-:W-:Y:S01]  /*352f0*/  ISETP.LT.AND P1, PT, R27, c[0x0][0x178], !P2 ;  /* 0x00005e001b007a0c */ /* 0x000fe20005721270 */
[C---:B0-----:R-:W-:Y:S01]  /*35300*/  IMAD.WIDE R22, R4.reuse, 0x2, R20 ;  /* 0x0000000204167825 */ /* 0x041fe200078e0214 */
[----:B------:R-:W-:Y:S01]  /*35310*/  IADD3 R4, R4, c[0x0][0x198], RZ ;  /* 0x0000660004047a10 */ /* 0x000fe20007ffe0ff */
[----:B-----5:R0:W-:Y:S01]  /*35320*/  @P6 STG.E.U16 [R28.64], R0 ;  /* 0x000000001c006986 */ /* 0x0201e2000c101506 */
[----:B------:R-:W-:-:S03]  /*35330*/  PRMT R8, R0, 0x7632, R8 ;  /* 0x0000763200087816 */ /* 0x000fc60000000008 */
[----:B------:R1:W-:Y:S04]  /*35340*/  @P5 STG.E.U16 [R22.64], R9 ;  /* 0x0000000916005986 */ /* 0x0003e8000c101506 */
[----:B0-----:R-:W5:Y:S01]  /*35350*/  LDL.LU R29, [R1+0x101c] ;  /* 0x00101c00011d7983 */ /* 0x001f620000300800 */
[----:B-1----:R-:W-:-:S03]  /*35360*/  IMAD.WIDE R22, R4, 0x2, R2 ;  /* 0x0000000204167825 */ /* 0x002fc600078e0202 */
[----:B------:R-:W2:Y:S04]  /*35370*/  LDL.LU R28, [R1+0x1024] ;  /* 0x00102400011c7983 */ /* 0x000ea80000300800 */
[----:B------:R0:W-:Y:S04]  /*35380*/  @P1 STG.E.U16 [R22.64], R8 ;  /* 0x0000000816001986 */ /* 0x0001e8000c101506 */
[----:B0-----:R-:W2:Y:S04]  /*35390*/  LDL.LU R23, [R1+0x1028] ;  /* 0x0010280001177983 */ /* 0x001ea80000300800 */
[----:B------:R-:W2:Y:S01]  /*353a0*/  LDL.LU R22, [R1+0x102c] ;  /* 0x00102c0001167983 */ /* 0x000ea20000300800 */
[----:B------:R-:W-:-:S02]  /*353b0*/  ISETP.LT.AND P2, PT, R7, c[0x0][0x178], !P2 ;  /* 0x00005e0007007a0c */ /* 0x000fc40005741270 */
[----:B------:R-:W-:Y:S02]  /*353c0*/  ISETP.LT.AND P5, PT, R27, c[0x0][0x178], !P3 ;  /* 0x00005e001b007a0c */ /* 0x000fe40005fa1270 */
[C---:B------:R-:W-:Y:S01]  /*353d0*/  IADD3 R0, R4.reuse, c[0x0][0x198], RZ ;  /* 0x0000660004007a10 */ /* 0x040fe20007ffe0ff */
[----:B------:R-:W-:Y:S01]  /*353e0*/  IMAD.WIDE R4, R4, 0x2, R20 ;  /* 0x0000000204047825 */ /* 0x000fe200078e0214 */
[----:B------:R-:W-:-:S03]  /*353f0*/  PRMT R12, R9, 0x7632, R12 ;  /* 0x00007632090c7816 */ /* 0x000fc6000000000c */
[----:B------:R-:W-:-:S04]  /*35400*/  IMAD.WIDE R8, R0, 0x2, R2 ;  /* 0x0000000200087825 */ /* 0x000fc800078e0202 */
[----:B------:R0:W-:Y:S04]  /*35410*/  @P2 STG.E.U16 [R4.64], R12 ;  /* 0x0000000c04002986 */ /* 0x0001e8000c101506 */
[----:B----4-:R1:W-:Y:S01]  /*35420*/  @P5 STG.E.U16 [R8.64], R24 ;  /* 0x0000001808005986 */ /* 0x0103e2000c101506 */
[----:B0-----:R-:W-:Y:S02]  /*35430*/  PRMT R12, R24, 0x7632, R12 ;  /* 0x00007632180c7816 */ /* 0x001fe4000000000c */
[----:B---3--:R-:W-:Y:S02]  /*35440*/  ISETP.GE.AND P1, PT, R16, c[0x0][0x17c], PT ;  /* 0x00005f0010007a0c */ /* 0x008fe40003f26270 */
[----:B------:R-:W3:Y:S04]  /*35450*/  LDL.LU R16, [R1+0x1030] ;  /* 0x0010300001107983 */ /* 0x000ee80000300800 */
[----:B-1----:R-:W4:Y:S01]  /*35460*/  LDL.LU R24, [R1+0xb8] ;  /* 0x0000b80001187983 */ /* 0x002f220000300800 */
[----:B------:R-:W-:-:S02]  /*35470*/  ISETP.LT.AND P3, PT, R7, c[0x0][0x178], !P3 ;  /* 0x00005e0007007a0c */ /* 0x000fc40005f61270 */
[----:B------:R-:W-:Y:S01]  /*35480*/  ISETP.LT.AND P2, PT, R27, c[0x0][0x178], !P0 ;  /* 0x00005e001b007a0c */ /* 0x000fe20004741270 */
[C---:B------:R-:W-:Y:S01]  /*35490*/  IMAD.WIDE R4, R0.reuse, 0x2, R20 ;  /* 0x0000000200047825 */ /* 0x040fe200078e0214 */
[----:B------:R-:W-:Y:S02]  /*354a0*/  ISETP.LT.AND P0, PT, R7, c[0x0][0x178], !P0 ;  /* 0x00005e0007007a0c */ /* 0x000fe40004701270 */
[----:B------:R-:W-:Y:S02]  /*354b0*/  IADD3 R8, R0, c[0x0][0x198], RZ ;  /* 0x0000660000087a10 */ /* 0x000fe40007ffe0ff */
[----:B------:R-:W-:Y:S02]  /*354c0*/  ISETP.LT.AND P5, PT, R27, c[0x0][0x178], !P4 ;  /* 0x00005e001b007a0c */ /* 0x000fe400067a1270 */
[----:B------:R-:W-:Y:S02]  /*354d0*/  ISETP.LT.AND P4, PT, R7, c[0x0][0x178], !P4 ;  /* 0x00005e0007007a0c */ /* 0x000fe40006781270 */
[C---:B------:R-:W-:Y:S01]  /*354e0*/  IADD3 R0, R8.reuse, c[0x0][0x198], RZ ;  /* 0x0000660008007a10 */ /* 0x040fe20007ffe0ff */
[----:B------:R0:W-:Y:S02]  /*354f0*/  @P3 STG.E.U16 [R4.64], R13 ;  /* 0x0000000d04003986 */ /* 0x0001e4000c101506 */
[----:B0-----:R-:W-:Y:S01]  /*35500*/  IMAD.WIDE R4, R8, 0x2, R2 ;  /* 0x0000000208047825 */ /* 0x001fe200078e0202 */
[----:B------:R-:W-:-:S03]  /*35510*/  PRMT R13, R13, 0x7632, R13 ;  /* 0x000076320d0d7816 */ /* 0x000fc6000000000d */
[----:B------:R-:W-:Y:S01]  /*35520*/  IMAD.WIDE R8, R8, 0x2, R20 ;  /* 0x0000000208087825 */ /* 0x000fe200078e0214 */
[----:B------:R0:W-:Y:S04]  /*35530*/  @P2 STG.E.U16 [R4.64], R12 ;  /* 0x0000000c04002986 */ /* 0x0001e8000c101506 */
[----:B------:R1:W-:Y:S01]  /*35540*/  @P0 STG.E.U16 [R8.64], R13 ;  /* 0x0000000d08000986 */ /* 0x0003e2000c101506 */
[----:B0-----:R-:W-:-:S04]  /*35550*/  IMAD.WIDE R4, R0, 0x2, R2 ;  /* 0x0000000200047825 */ /* 0x001fc800078e0202 */
[----:B-1----:R-:W-:Y:S01]  /*35560*/  IMAD.WIDE R8, R0, 0x2, R20 ;  /* 0x0000000200087825 */ /* 0x002fe200078e0214 */
[----:B------:R0:W-:Y:S04]  /*35570*/  @P5 STG.E.U16 [R4.64], R25 ;  /* 0x0000001904005986 */ /* 0x0001e8000c101506 */
[----:B------:R1:W-:Y:S01]  /*35580*/  @P4 STG.E.U16 [R8.64], R17 ;  /* 0x0000001108004986 */ /* 0x0003e2000c101506 */
[----:B-----5:R-:W-:-:S03]  /*35590*/  ISETP.GE.AND P6, PT, R29, c[0x0][0x17c], PT ;  /* 0x00005f001d007a0c */ /* 0x020fc60003fc6270 */
[----:B------:R-:W5:Y:S01]  /*355a0*/  LDL.LU R29, [R1+0xa8] ;  /* 0x0000a800011d7983 */ /* 0x000f620000300800 */
[----:B0-----:R-:W-:-:S03]  /*355b0*/  PRMT R5, R25, 0x7632, R5 ;  /* 0x0000763219057816 */ /* 0x001fc60000000005 */
[----:B------:R-:W5:Y:S01]  /*355c0*/  LDL.LU R25, [R1+0x1034] ;  /* 0x0010340001197983 */ /* 0x000f620000300800 */
[----:B--2---:R-:W-:-:S03]  /*355d0*/  ISETP.GE.AND P4, PT, R22, c[0x0][0x17c], PT ;  /* 0x00005f0016007a0c */ /* 0x004fc60003f86270 */
[----:B------:R-:W2:Y:S01]  /*355e0*/  LDL.LU R22, [R1+0x1038] ;  /* 0x0010380001167983 */ /* 0x000ea20000300800 */
[----:B------:R-:W-:Y:S02]  /*355f0*/  ISETP.LT.AND P0, PT, R27, c[0x0][0x178], !P6 ;  /* 0x00005e001b007a0c */ /* 0x000fe40007701270 */
[----:B------:R-:W-:-:S05]  /*35600*/  IADD3 R0, R0, c[0x0][0x198], RZ ;  /* 0x0000660000007a10 */ /* 0x000fca0007ffe0ff */
[----:B-1----:R-:W-:Y:S01]  /*35610*/  IMAD.WIDE R8, R0, 0x2, R2 ;  /* 0x0000000200087825 */ /* 0x002fe200078e0202 */
[----:B------:R-:W-:Y:S02]  /*35620*/  ISETP.GE.AND P2, PT, R23, c[0x0][0x17c], PT ;  /* 0x00005f0017007a0c */ /* 0x000fe40003f46270 */
[----:B------:R-:W2:Y:S04]  /*35630*/  LDL.LU R23, [R1+0x103c] ;  /* 0x00103c0001177983 */ /* 0x000ea80000300800 */
[----:B------:R0:W-:Y:S01]  /*35640*/  @P0 STG.E.U16 [R8.64], R5 ;  /* 0x0000000508000986 */ /* 0x0001e2000c101506 */
[----:B------:R-:W-:Y:S02]  /*35650*/  ISETP.LT.AND P6, PT, R7, c[0x0][0x178], !P6 ;  /* 0x00005e0007007a0c */ /* 0x000fe400077c1270 */
[----:B------:R-:W-:-:S02]  /*35660*/  ISETP.LT.AND P5, PT, R27, c[0x0][0x178], !P1 ;  /* 0x00005e001b007a0c */ /* 0x000fc40004fa1270 */
[C---:B------:R-:W-:Y:S01]  /*35670*/  IADD3 R4, R0.reuse, c[0x0][0x198], RZ ;  /* 0x0000660000047a10 */ /* 0x040fe20007ffe0ff */
[----:B------:R-:W-:Y:S01]  /*35680*/  IMAD.WIDE R12, R0, 0x2, R20 ;  /* 0x00000002000c7825 */ /* 0x000fe200078e0214 */
[----:B------:R-:W-:-:S03]  /*35690*/  PRMT R17, R17, 0x7632, R17 ;  /* 0x0000763211117816 */ /* 0x000fc60000000011 */
[----:B0-----:R-:W-:-:S04]  /*356a0*/  IMAD.WIDE R8, R4, 0x2, R2 ;  /* 0x0000000204087825 */ /* 0x001fc800078e0202 */
[----:B------:R-:W-:Y:S01]  /*356b0*/  @P6 STG.E.U16 [R12.64], R17 ;  /* 0x000000110c006986 */ /* 0x000fe2000c101506 */
[----:B---3--:R-:W-:-:S03]  /*356c0*/  ISETP.GE.AND P0, PT, R16, c[0x0][0x17c], PT ;  /* 0x00005f0010007a0c */ /* 0x008fc60003f06270 */
[----:B------:R-:W3:Y:S01]  /*356d0*/  LDL.LU R16, [R1+0x1040] ;  /* 0x0010400001107983 */ /* 0x000ee20000300800 */
[----:B----4-:R-:W-:-:S03]  /*356e0*/  PRMT R5, R24, 0x7632, R5 ;  /* 0x0000763218057816 */ /* 0x010fc60000000005 */
[----:B------:R0:W-:Y:S04]  /*356f0*/  @P5 STG.E.U16 [R8.64], R24 ;  /* 0x0000001808005986 */ /* 0x0001e8000c101506 */
[----:B0-----:R-:W4:Y:S01]  /*35700*/  LDL.LU R24, [R1+0xc8] ;  /* 0x0000c80001187983 */ /* 0x001f220000300800 */
[----:B------:R-:W-:Y:S02]  /*35710*/  ISETP.LT.AND P1, PT, R7, c[0x0][0x178], !P1 ;  /* 0x00005e0007007a0c */ /* 0x000fe40004f21270 */
[----:B------:R-:W-:Y:S01]  /*35720*/  ISETP.GE.AND P3, PT, R28, c[0x0][0x17c], PT ;  /* 0x00005f001c007a0c */ /* 0x000fe20003f66270 */
[----:B------:R-:W-:-:S03]  /*35730*/  IMAD.WIDE R12, R4, 0x2, R20 ;  /* 0x00000002040c7825 */ /* 0x000fc600078e0214 */
[----:B------:R-:W-:Y:S02]  /*35740*/  ISETP.LT.AND P6, PT, R27, c[0x0][0x178], !P3 ;  /* 0x00005e001b007a0c */ /* 0x000fe40005fc1270 */
[----:B------:R-:W-:Y:S02]  /*35750*/  ISETP.LT.AND P3, PT, R7, c[0x0][0x178], !P3 ;  /* 0x00005e0007007a0c */ /* 0x000fe40005f61270 */
[----:B------:R-:W-:Y:S02]  /*35760*/  IADD3 R0, R4, c[0x0][0x198], RZ ;  /* 0x0000660004007a10 */ /* 0x000fe40007ffe0ff */
[----:B------:R-:W-:Y:S01]  /*35770*/  ISETP.LT.AND P5, PT, R27, c[0x0][0x178], !P2 ;  /* 0x00005e001b007a0c */ /* 0x000fe200057a1270 */
[----:B------:R0:W-:Y:S01]  /*35780*/  @P1 STG.E.U16 [R12.64], R6 ;  /* 0x000000060c001986 */ /* 0x0001e2000c101506 */
[----:B------:R-:W-:Y:S01]  /*35790*/  ISETP.LT.AND P2, PT, R7, c[0x0][0x178], !P2 ;  /* 0x00005e0007007a0c */ /* 0x000fe20005741270 */
[C---:B------:R-:W-:Y:S01]  /*357a0*/  IMAD.WIDE R8, R0.reuse, 0x2, R2 ;  /* 0x0000000200087825 */ /* 0x040fe200078e0202 */
[----:B------:R-:W-:-:S04]  /*357b0*/  IADD3 R4, R0, c[0x0][0x198], RZ ;  /* 0x0000660000047a10 */ /* 0x000fc80007ffe0ff */
[----:B------:R1:W-:Y:S01]  /*357c0*/  @P6 STG.E.U16 [R8.64], R5 ;  /* 0x0000000508006986 */ /* 0x0003e2000c101506 */
[----:B0-----:R-:W-:Y:S01]  /*357d0*/  PRMT R6, R6, 0x7632, R6 ;  /* 0x0000763206067816 */ /* 0x001fe20000000006 */
[----:B------:R-:W-:-:S05]  /*357e0*/  IMAD.WIDE R12, R0, 0x2, R20 ;  /* 0x00000002000c7825 */ /* 0x000fca00078e0214 */
[----:B------:R0:W-:Y:S01]  /*357f0*/  @P3 STG.E.U16 [R12.64], R6 ;  /* 0x000000060c003986 */ /* 0x0001e2000c101506 */
[----:B-1----:R-:W-:-:S04]  /*35800*/  IMAD.WIDE R8, R4, 0x2, R2 ;  /* 0x0000000204087825 */ /* 0x002fc800078e0202 */
[----:B0-----:R-:W-:Y:S01]  /*35810*/  IMAD.WIDE R12, R4, 0x2, R20 ;  /* 0x00000002040c7825 */ /* 0x001fe200078e0214 */
[----:B-----5:R-:W-:Y:S04]  /*35820*/  @P5 STG.E.U16 [R8.64], R29 ;  /* 0x0000001d08005986 */ /* 0x020fe8000c101506 */
[----:B------:R0:W-:Y:S01]  /*35830*/  @P2 STG.E.U16 [R12.64], R10 ;  /* 0x0000000a0c002986 */ /* 0x0001e2000c101506 */
[----:B--2---:R-:W-:-:S03]  /*35840*/  ISETP.GE.AND P6, PT, R22, c[0x0][0x17c], PT ;  /* 0x00005f0016007a0c */ /* 0x004fc60003fc6270 */
[----:B------:R-:W2:Y:S04]  /*35850*/  LDL.LU R22, [R1+0x1044] ;  /* 0x0010440001167983 */ /* 0x000ea80000300800 */
[----:B------:R-:W5:Y:S04]  /*35860*/  LDL.LU R17, [R1+0x1048] ;  /* 0x0010480001117983 */ /* 0x000f680000300800 */
[----:B0-----:R-:W2:Y:S01]  /*35870*/  LDL.LU R13, [R1+0x104c] ;  /* 0x00104c00010d7983 */ /* 0x001ea20000300800 */
[----:B------:R-:W-:Y:S02]  /*35880*/  ISETP.LT.AND P3, PT, R27, c[0x0][0x178], !P4 ;  /* 0x00005e001b007a0c */ /* 0x000fe40006761270 */
[----:B------:R-:W-:-:S02]  /*35890*/  IADD3 R4, R4, c[0x0][0x198], RZ ;  /* 0x0000660004047a10 */ /* 0x000fc40007ffe0ff */
[----:B------:R-:W-:-:S03]  /*358a0*/  PRMT R10, R29, 0x7632, R10 ;  /* 0x000076321d0a7816 */ /* 0x000fc6000000000a */
[----:B------:R-:W-:-:S06]  /*358b0*/  IMAD.WIDE R8, R4, 0x2, R2 ;  /* 0x0000000204087825 */ /* 0x000fcc00078e0202 */
[----:B------:R0:W-:Y:S01]  /*358c0*/  @P3 STG.E.U16 [R8.64], R10 ;  /* 0x0000000a08003986 */ /* 0x0001e2000c101506 */
[----:B------:R-:W-:Y:S02]  /*358d0*/  ISETP.LT.AND P4, PT, R7, c[0x0][0x178], !P4 ;  /* 0x00005e0007007a0c */ /* 0x000fe40006781270 */
[----:B------:R-:W-:Y:S02]  /*358e0*/  ISETP.LT.AND P2, PT, R27, c[0x0][0x178], !P0 ;  /* 0x00005e001b007a0c */ /* 0x000fe40004741270 */
[C---:B------:R-:W-:Y:S01]  /*358f0*/  IADD3 R0, R4.reuse, c[0x0][0x198], RZ ;  /* 0x0000660004007a10 */ /* 0x040fe20007ffe0ff */
[----:B------:R-:W-:Y:S01]  /*35900*/  IMAD.WIDE R4, R4, 0x2, R20 ;  /* 0x0000000204047825 */ /* 0x000fe200078e0214 */
[----:B------:R-:W-:-:S03]  /*35910*/  PRMT R6, R10, 0x7632, R6 ;  /* 0x000076320a067816 */ /* 0x000fc60000000006 */
[----:B0-----:R-:W-:-:S04]  /*35920*/  IMAD.WIDE R8, R0, 0x2, R2 ;  /* 0x0000000200087825 */ /* 0x001fc800078e0202 */
[----:B------:R-:W-:Y:S01]  /*35930*/  @P4 STG.E.U16 [R4.64], R6 ;  /* 0x0000000604004986 */ /* 0x000fe2000c101506 */
[----:B---3--:R-:W-:-:S03]  /*35940*/  ISETP.GE.AND P3, PT, R16, c[0x0][0x17c], PT ;  /* 0x00005f0010007a0c */ /* 0x008fc60003f66270 */
[----:B------:R-:W3:Y:S04]  /*35950*/  LDL.LU R16, [R1+0x1050] ;  /* 0x0010500001107983 */ /* 0x000ee80000300800 */
[----:B----4-:R0:W-:Y:S01]  /*35960*/  @P2 STG.E.U16 [R8.64], R24 ;  /* 0x0000001808002986 */ /* 0x0101e2000c101506 */
[----:B------:R-:W-:-:S03]  /*35970*/  PRMT R12, R24, 0x7632, R12 ;  /* 0x00007632180c7816 */ /* 0x000fc6000000000c */
[----:B0-----:R-:W4:Y:S01]  /*35980*/  LDL.LU R24, [R1+0xbc] ;  /* 0x0000bc0001187983 */ /* 0x001f220000300800 */
[----:B------:R-:W-:Y:S02]  /*35990*/  ISETP.LT.AND P0, PT, R7, c[0x0][0x178], !P0 ;  /* 0x00005e0007007a0c */ /* 0x000fe40004701270 */
[----:B------:R-:W-:Y:S01]  /*359a0*/  ISETP.GE.AND P1, PT, R25, c[0x0][0x17c], PT ;  /* 0x00005f0019007a0c */ /* 0x000fe20003f26270 */
[----:B------:R-:W-:-:S03]  /*359b0*/  IMAD.WIDE R4, R0, 0x2, R20 ;  /* 0x0000000200047825 */ /* 0x000fc600078e0214 */
[----:B------:R-:W-:Y:S02]  /*359c0*/  ISETP.LT.AND P4, PT, R27, c[0x0][0x178], !P1 ;  /* 0x00005e001b007a0c */ /* 0x000fe40004f81270 */
[----:B------:R-:W-:Y:S02]  /*359d0*/  ISETP.LT.AND P1, PT, R7, c[0x0][0x178], !P1 ;  /* 0x00005e0007007a0c */ /* 0x000fe40004f21270 */
[----:B------:R-:W-:-:S03]  /*359e0*/  IADD3 R6, R0, c[0x0][0x198], RZ ;  /* 0x0000660000067a10 */ /* 0x000fc60007ffe0ff */
[----:B------:R0:W-:Y:S01]  /*359f0*/  @P0 STG.E.U16 [R4.64], R14 ;  /* 0x0000000e04000986 */ /* 0x0001e2000c101506 */
[----:B------:R-:W-:Y:S01]  /*35a00*/  ISETP.LT.AND P0, PT, R27, c[0x0][0x178], !P6 ;  /* 0x00005e001b007a0c */ /* 0x000fe20007701270 */
[C---:B------:R-:W-:Y:S01]  /*35a10*/  IMAD.WIDE R8, R6.reuse, 0x2, R2 ;  /* 0x0000000206087825 */ /* 0x040fe200078e0202 */
[----:B------:R-:W-:Y:S02]  /*35a20*/  IADD3 R0, R6, c[0x0][0x198], RZ ;  /* 0x0000660006007a10 */ /* 0x000fe40007ffe0ff */
[----:B------:R-:W-:Y:S02]  /*35a30*/  PRMT R10, R14, 0x7632, R10 ;  /* 0x000076320e0a7816 */ /* 0x000fe4000000000a */
[----:B------:R-:W-:Y:S01]  /*35a40*/  ISETP.GE.AND P5, PT, R23, c[0x0][0x17c], PT ;  /* 0x00005f0017007a0c */ /* 0x000fe20003fa6270 */
[----:B------:R1:W-:Y:S01]  /*35a50*/  @P4 STG.E.U16 [R8.64], R12 ;  /* 0x0000000c08004986 */ /* 0x0003e2000c101506 */
[----:B0-----:R-:W-:Y:S01]  /*35a60*/  IMAD.WIDE R4, R6, 0x2, R20 ;  /* 0x0000000206047825 */ /* 0x001fe200078e0214 */
[----:B------:R-:W-:-:S04]  /*35a70*/  ISETP.LT.AND P6, PT, R7, c[0x0][0x178], !P6 ;  /* 0x00005e0007007a0c */ /* 0x000fc800077c1270 */
[----:B------:R0:W-:Y:S01]  /*35a80*/  @P1 STG.E.U16 [R4.64], R10 ;  /* 0x0000000a04001986 */ /* 0x0001e2000c101506 */
[----:B------:R-:W-:Y:S01]  /*35a90*/  ISETP.LT.AND P1, PT, R27, c[0x0][0x178], !P5 ;  /* 0x00005e001b007a0c */ /* 0x000fe20006f21270 */
[----:B-1----:R-:W-:Y:S01]  /*35aa0*/  IMAD.WIDE R8, R0, 0x2, R2 ;  /* 0x0000000200087825 */ /* 0x002fe200078e0202 */
[----:B------:R-:W-:Y:S02]  /*35ab0*/  ISETP.LT.AND P5, PT, R7, c[0x0][0x178], !P5 ;  /* 0x00005e0007007a0c */ /* 0x000fe40006fa1270 */
[----:B------:R-:W4:Y:S04]  /*35ac0*/  LDL.LU R7, [R1+0x10f8] ;  /* 0x0010f80001077983 */ /* 0x000f280000300800 */
[----:B------:R1:W-:Y:S01]  /*35ad0*/  @P0 STG.E.U16 [R8.64], R26 ;  /* 0x0000001a08000986 */ /* 0x0003e2000c101506 */
[----:B0-----:R-:W-:-:S02]  /*35ae0*/  PRMT R10, R26, 0x7632, R10 ;  /* 0x000076321a0a7816 */ /* 0x001fc4000000000a */
[----:B-----5:R-:W-:Y:S02]  /*35af0*/  ISETP.GE.AND P4, PT, R17, c[0x0][0x17c], PT ;  /* 0x00005f0011007a0c */ /* 0x020fe40003f86270 */
[----:B------:R-:W5:Y:S01]  /*35b00*/  LDL.LU R17, [R1+0x1054] ;  /* 0x0010540001117983 */ /* 0x000f620000300800 */
[----:B--2---:R-:W-:-:S03]  /*35b10*/  ISETP.GE.AND P0, PT, R13, c[0x0][0x17c], PT ;  /* 0x00005f000d007a0c */ /* 0x004fc60003f06270 */
[----:B------:R-:W2:Y:S04]  /*35b20*/  LDL.LU R14, [R1+0x1058] ;  /* 0x00105800010e7983 */ /* 0x000ea80000300800 */
[----:B------:R-:W2:Y:S04]  /*35b30*/  LDL.LU R13, [R1+0x105c] ;  /* 0x00105c00010d7983 */ /* 0x000ea80000300800 */
[----:B------:R-:W2:Y:S04]  /*35b40*/  LDL.LU R29, [R1+0xac] ;  /* 0x0000ac00011d7983 */ /* 0x000ea80000300800 */
[----:B-1----:R-:W2:Y:S01]  /*35b50*/  LDL R26, [R1+0x678] ;  /* 0x00067800011a7983 */ /* 0x002ea20000100800 */
[C---:B------:R-:W-:Y:S01]  /*35b60*/  IMAD.WIDE R4, R0.reuse, 0x2, R20 ;  /* 0x0000000200047825 */ /* 0x040fe200078e0214 */
[----:B------:R-:W-:-:S04]  /*35b70*/  IADD3 R0, R0, c[0x0][0x198], RZ ;  /* 0x0000660000007a10 */ /* 0x000fc80007ffe0ff */
[----:B------:R0:W-:Y:S02]  /*35b80*/  @P6 STG.E.U16 [R4.64], R18 ;  /* 0x0000001204006986 */ /* 0x0001e4000c101506 */
[----:B0-----:R-:W-:-:S05]  /*35b90*/  IMAD.WIDE R4, R0, 0x2, R2 ;  /* 0x0000000200047825 */ /* 0x001fca00078e0202 */
[----:B------:R0:W-:Y:S01]  /*35ba0*/  @P1 STG.E.U16 [R4.64], R10 ;  /* 0x0000000a04001986 */ /* 0x0001e2000c101506 */
[----:B------:R-:W-:Y:S02]  /*35bb0*/  ISETP.LT.AND P6, PT, R27, c[0x0][0x178], !P3 ;  /* 0x00005e001b007a0c */ /* 0x000fe40005fc1270 */
[C---:B------:R-:W-:Y:S01]  /*35bc0*/  IADD3 R6, R0.reuse, c[0x0][0x198], RZ ;  /* 0x0000660000067a10 */ /* 0x040fe20007ffe0ff */
[----:B------:R-:W-:Y:S01]  /*35bd0*/  IMAD.WIDE R8, R0, 0x2, R20 ;  /* 0x0000000200087825 */ /* 0x000fe200078e0214 */
[----:B------:R-:W-:-:S03]  /*35be0*/  PRMT R12, R18, 0x7632, R12 ;  /* 0x00007632120c7816 */ /* 0x000fc6000000000c */
[----:B0-----:R-:W-:Y:S02]  /*35bf0*/  IMAD.WIDE R4, R6, 0x2, R2 ;  /* 0x0000000206047825 */ /* 0x001fe400078e0202 */
[----:B------:R-:W-:Y:S01]  /*35c00*/  @P5 STG.E.U16 [R8.64], R12 ;  /* 0x0000000c08005986 */ /* 0x000fe2000c101506 */
[----:B---3--:R-:W-:-:S03]  /*35c10*/  ISETP.GE.AND P1, PT, R16, c[0x0][0x17c], PT ;  /* 0x00005f0010007a0c */ /* 0x008fc60003f26270 */
[----:B------:R-:W3:Y:S01]  /*35c20*/  LDL.LU R16, [R1+0x1060] ;  /* 0x0010600001107983 */ /* 0x000ee20000300800 */
[----:B----4-:R-:W-:-:S03]  /*35c30*/  PRMT R0, R24, 0x7632, R0 ;  /* 0x0000763218007816 */ /* 0x010fc60000000000 */
[----:B------:R0:W-:Y:S04]  /*35c40*/  @P6 STG.E.U16 [R4.64], R24 ;  /* 0x0000001804006986 */ /* 0x0001e8000c101506 */
[----:B0-----:R-:W4:Y:S01]  /*35c50*/  LDL.LU R24, [R1+0xcc] ;  /* 0x0000cc0001187983 */ /* 0x001f220000300800 */
[----:B------:R-:W-:Y:S01]  /*35c60*/  ISETP.GE.AND P2, PT, R22, c[0x0][0x17c], PT ;  /* 0x00005f0016007a0c */ /* 0x000fe20003f46270 */
[----:B------:R-:W-:-:S03]  /*35c70*/  IMAD.WIDE R8, R6, 0x2, R20 ;  /* 0x0000000206087825 */ /* 0x000fc600078e0214 */
[C---:B------:R-:W-:Y:S02]  /*35c80*/  ISETP.LT.AND P5, PT, R27.reuse, c[0x0][0x178], !P2 ;  /* 0x00005e001b007a0c */ /* 0x040fe400057a1270 */
[----:B------:R-:W-:Y:S02]  /*35c90*/  IADD3 R6, R6, c[0x0][0x198], RZ ;  /* 0x0000660006067a10 */ /* 0x000fe40007ffe0ff */
[----:B------:R-:W-:-:S03]  /*35ca0*/  ISETP.LT.AND P6, PT, R27, c[0x0][0x178], !P4 ;  /* 0x00005e001b007a0c */ /* 0x000fc600067c1270 */
[C---:B------:R-:W-:Y:S01]  /*35cb0*/  IMAD.WIDE R4, R6.reuse, 0x2, R2 ;  /* 0x0000000206047825 */ /* 0x040fe200078e0202 */
[----:B------:R-:W-:Y:S02]  /*35cc0*/  IADD3 R12, R6, c[0x0][0x198], RZ ;  /* 0x00006600060c7a10 */ /* 0x000fe40007ffe0ff */
[----:B------:R-:W-:Y:S02]  /*35cd0*/  PRMT R10, R7, 0x7632, R10 ;  /* 0x00007632070a7816 */ /* 0x000fe4000000000a */
[C---:B--2---:R-:W-:Y:S02]  /*35ce0*/  ISETP.LT.AND P3, PT, R26.reuse, c[0x0][0x178], !P3 ;  /* 0x00005e001a007a0c */ /* 0x044fe40005f61270 */
[C---:B------:R-:W-:Y:S02]  /*35cf0*/  ISETP.LT.AND P2, PT, R26.reuse, c[0x0][0x178], !P2 ;  /* 0x00005e001a007a0c */ /* 0x040fe40005741270 */
[----:B------:R-:W-:-:S09]  /*35d00*/  ISETP.LT.AND P4, PT, R26, c[0x0][0x178], !P4 ;  /* 0x00005e001a007a0c */ /* 0x000fd20006781270 */
[----:B------:R0:W-:Y:S04]  /*35d10*/  @P3 STG.E.U16 [R8.64], R7 ;  /* 0x0000000708003986 */ /* 0x0001e8000c101506 */
[----:B------:R1:W-:Y:S01]  /*35d20*/  @P5 STG.E.U16 [R4.64], R0 ;  /* 0x0000000004005986 */ /* 0x0003e2000c101506 */
[----:B------:R-:W-:Y:S01]  /*35d30*/  ISETP.LT.AND P5, PT, R27, c[0x0][0x178], !P0 ;  /* 0x00005e001b007a0c */ /* 0x000fe200047a1270 */
[----:B0-----:R-:W-:-:S04]  /*35d40*/  IMAD.WIDE R6, R6, 0x2, R20 ;  /* 0x0000000206067825 */ /* 0x001fc800078e0214 */
[C---:B------:R-:W-:Y:S01]  /*35d50*/  IMAD.WIDE R8, R12.reuse, 0x2, R2 ;  /* 0x000000020c087825 */ /* 0x040fe200078e0202 */
[C---:B-1----:R-:W-:Y:S01]  /*35d60*/  IADD3 R0, R12.reuse, c[0x0][0x198], RZ ;  /* 0x000066000c007a10 */ /* 0x042fe20007ffe0ff */
[----:B------:R0:W-:Y:S02]  /*35d70*/  @P2 STG.E.U16 [R6.64], R10 ;  /* 0x0000000a06002986 */ /* 0x0001e4000c101506 */
[----:B------:R-:W-:Y:S02]  /*35d80*/  IMAD.WIDE R4, R12, 0x2, R20 ;  /* 0x000000020c047825 */ /* 0x000fe400078e0214 */
[----:B------:R1:W-:Y:S04]  /*35d90*/  @P6 STG.E.U16 [R8.64], R29 ;  /* 0x0000001d08006986 */ /* 0x0003e8000c101506 */
[----:B------:R2:W-:Y:S01]  /*35da0*/  @P4 STG.E.U16 [R4.64], R11 ;  /* 0x0000000b04004986 */ /* 0x0005e2000c101506 */
[----:B0-----:R-:W-:Y:S01]  /*35db0*/  IMAD.WIDE R6, R0, 0x2, R2 ;  /* 0x0000000200067825 */ /* 0x001fe200078e0202 */
[----:B-1----:R-:W-:-:S05]  /*35dc0*/  PRMT R9, R29, 0x7632, R9 ;  /* 0x000076321d097816 */ /* 0x002fca0000000009 */
[----:B------:R-:W-:Y:S01]  /*35dd0*/  @P5 STG.E.U16 [R6.64], R9 ;  /* 0x0000000906005986 */ /* 0x000fe2000c101506 */
[----:B------:R-:W-:Y:S01]  /*35de0*/  ISETP.LT.AND P6, PT, R26, c[0x0][0x178], !P0 ;  /* 0x00005e001a007a0c */ /* 0x000fe200047c1270 */
[----:B--2---:R-:W-:Y:S01]  /*35df0*/  IMAD.WIDE R4, R0, 0x2, R20 ;  /* 0x0000000200047825 */ /* 0x004fe200078e0214 */
[----:B------:R-:W-:-:S11]  /*35e00*/  PRMT R8, R11, 0x7632, R8 ;  /* 0x000076320b087816 */ /* 0x000fd60000000008 */
[----:B------:R-:W-:Y:S01]  /*35e10*/  @P6 STG.E.U16 [R4.64], R8 ;  /* 0x0000000804006986 */ /* 0x000fe2000c101506 */
[----:B-----5:R-:W-:Y:S02]  /*35e20*/  ISETP.GE.AND P3, PT, R17, c[0x0][0x17c], PT ;  /* 0x00005f0011007a0c */ /* 0x020fe40003f66270 */
[----:B------:R-:W-:Y:S02]  /*35e30*/  ISETP.GE.AND P2, PT, R14, c[0x0][0x17c], PT ;  /* 0x00005f000e007a0c */ /* 0x000fe40003f46270 */
[----:B------:R-:W2:Y:S01]  /*35e40*/  LDL.LU R14, [R1+0x1064] ;  /* 0x00106400010e7983 */ /* 0x000ea20000300800 */
[----:B------:R-:W-:Y:S02]  /*35e50*/  ISETP.GE.AND P0, PT, R13, c[0x0][0x17c], PT ;  /* 0x00005f000d007a0c */ /* 0x000fe40003f06270 */
[C---:B------:R-:W-:Y:S01]  /*35e60*/  ISETP.LT.AND P4, PT, R27.reuse, c[0x0][0x178], !P1 ;  /* 0x00005e001b007a0c */ /* 0x040fe20004f81270 */
[----:B------:R-:W5:Y:S01]  /*35e70*/  LDL.LU R13, [R1+0x1068] ;  /* 0x00106800010d7983 */ /* 0x000f620000300800 */
[----:B------:R-:W-:-:S03]  /*35e80*/  ISETP.LT.AND P6, PT, R27, c[0x0][0x178], !P3 ;  /* 0x00005e001b007a0c */ /* 0x000fc60005fc1270 */
[----:B------:R-:W5:Y:S01]  /*35e90*/  LDL.LU R27, [R1+0x10f4] ;  /* 0x0010f400011b7983 */ /* 0x000f620000300800 */
[----:B---3--:R-:W-:-:S03]  /*35ea0*/  ISETP.GE.AND P5, PT, R16, c[0x0][0x17c], PT ;  /* 0x00005f0010007a0c */ /* 0x008fc60003fa6270 */
[----:B------:R-:W0:Y:S02]  /*35eb0*/  S2R R16, SR_TID.X ;  /* 0x0000000000107919 */ /* 0x000e240000002100 */
[C---:B0-----:R-:W-:Y:S01]  /*35ec0*/  LOP3.LUT R29, R16.reuse, 0x7f, RZ, 0xc0, !PT ;  /* 0x0000007f101d7812 */ /* 0x041fe200078ec0ff */
[----:B------:R-:W-:-:S05]  /*35ed0*/  IMAD.SHL.U32 R16, R16, 0x400, RZ ;  /* 0x0000040010107824 */ /* 0x000fca00078e00ff */
[----:B------:R-:W-:-:S05]  /*35ee0*/  LOP3.LUT R16, R16, 0x1800, RZ, 0xc0, !PT ;  /* 0x0000180010107812 */ /* 0x000fca00078ec0ff */
[----:B------:R-:W-:-:S05]  /*35ef0*/  IMAD R16, R29, 0x10, R16 ;  /* 0x000000101d107824 */ /* 0x000fca00078e0210 */
[----:B------:R-:W0:Y:S04]  /*35f00*/  LDS.128 R4, [R16] ;  /* 0x0000000010047984 */ /* 0x000e280000000c00 */
[----:B0-----:R-:W-:Y:S04]  /*35f10*/  STL [R1+0x10ec], R5 ;  /* 0x0010ec0501007387 */ /* 0x001fe80000100800 */
[----:B------:R-:W-:Y:S04]  /*35f20*/  STL [R1+0x10e8], R6 ;  /* 0x0010e80601007387 */ /* 0x000fe80000100800 */
[----:B------:R0:W-:Y:S04]  /*35f30*/  STL [R1+0x10e4], R7 ;  /* 0x0010e40701007387 */ /* 0x0001e80000100800 */
[----:B0-----:R-:W3:Y:S01]  /*35f40*/  LDL R7, [R1+0x5c4] ;  /* 0x0005c40001077983 */ /* 0x001ee20000100800 */
[----:B------:R-:W-:-:S05]  /*35f50*/  IADD3 R0, R0, c[0x0][0x198], RZ ;  /* 0x0000660000007a10 */ /* 0x000fca0007ffe0ff */
[----:B------:R-:W-:Y:S01]  /*35f60*/  IMAD.WIDE R8, R0, 0x2, R2 ;  /* 0x0000000200087825 */ /* 0x000fe200078e0202 */
[----:B----4-:R-:W-:-:S04]  /*35f70*/  PRMT R12, R24, 0x7632, R12 ;  /* 0x00007632180c7816 */ /* 0x010fc8000000000c */
[----:B------:R0:W-:Y:S04]  /*35f80*/  @P4 STG.E.U16 [R8.64], R24 ;  /* 0x0000001808004986 */ /* 0x0001e8000c101506 */
[----:B0-----:R-:W4:Y:S04]  /*35f90*/  LDL.LU R24, [R1+0x40] ;  /* 0x0000400001187983 */ /* 0x001f280000300800 */
[----:B------:R-:W4:Y:S04]  /*35fa0*/  LDL.LU R28, [R1+0x1070] ;  /* 0x00107000011c7983 */ /* 0x000f280000300800 */
[----:B------:R-:W0:Y:S01]  /*35fb0*/  S2R R29, SR_TID.X ;  /* 0x00000000001d7919 */ /* 0x000e220000002100 */
[----:B------:R-:W-:Y:S01]  /*35fc0*/  ISETP.LT.AND P1, PT, R26, c[0x0][0x178], !P1 ;  /* 0x00005e001a007a0c */ /* 0x000fe20004f21270 */
[C---:B------:R-:W-:Y:S01]  /*35fd0*/  IMAD.WIDE R10, R0.reuse, 0x2, R20 ;  /* 0x00000002000a7825 */ /* 0x040fe200078e0214 */
[----:B------:R-:W-:Y:S01]  /*35fe0*/  IADD3 R0, R0, c[0x0][0x198], RZ ;  /* 0x0000660000007a10 */ /* 0x000fe20007ffe0ff */
[----:B------:R-:W4:Y:S01]  /*35ff0*/  LDL.LU R25, [R1+0x106c] ;  /* 0x00106c0001197983 */ /* 0x000f220000300800 */
[----:B------:R-:W-:-:S03]  /*36000*/  ISETP.LT.AND P3, PT, R26, c[0x0][0x178], !P3 ;  /* 0x00005e001a007a0c */ /* 0x000fc60005f61270 */
[----:B------:R-:W-:-:S06]  /*36010*/  IMAD.WIDE R8, R0, 0x2, R2 ;  /* 0x0000000200087825 */ /* 0x000fcc00078e0202 */
[----:B------:R1:W-:Y:S01]  /*36020*/  @P1 STG.E.U16 [R10.64], R15 ;  /* 0x0000000f0a001986 */ /* 0x0003e2000c101506 */
[C---:B0-----:R-:W-:Y:S01]  /*36030*/  LOP3.LUT R16, R29.reuse, 0x7f, RZ, 0xc0, !PT ;  /* 0x0000007f1d107812 */ /* 0x041fe200078ec0ff */
[----:B------:R-:W-:Y:S01]  /*36040*/  IMAD.SHL.U32 R29, R29, 0x400, RZ ;  /* 0x000004001d1d7824 */ /* 0x000fe200078e00ff */
[----:B-1----:R-:W-:-:S04]  /*36050*/  IADD3 R10, R0, c[0x0][0x198], RZ ;  /* 0x00006600000a7a10 */ /* 0x002fc80007ffe0ff */
[----:B------:R-:W-:Y:S01]  /*36060*/  LOP3.LUT R29, R29, 0x1800, RZ, 0xc0, !PT ;  /* 0x000018001d1d7812 */ /* 0x000fe200078ec0ff */
[----:B------:R0:W-:Y:S01]  /*36070*/  @P6 STG.E.U16 [R8.64], R12 ;  /* 0x0000000c08006986 */ /* 0x0001e2000c101506 */
[----:B------:R-:W-:-:S03]  /*36080*/  PRMT R11, R15, 0x7632, R11 ;  /* 0x000076320f0b7816 */ /* 0x000fc6000000000b */
[----:B------:R-:W-:Y:S01]  /*36090*/  IMAD R29, R16, 0x10, R29 ;  /* 0x00000010101d7824 */ /* 0x000fe200078e021d */
[----:B--2---:R-:W-:Y:S01]  /*360a0*/  ISETP.GE.AND P1, PT, R14, c[0x0][0x17c], PT ;  /* 0x00005f000e007a0c */ /* 0x004fe20003f26270 */
[----:B------:R-:W-:-:S03]  /*360b0*/  IMAD.WIDE R14, R0, 0x2, R20 ;  /* 0x00000002000e7825 */ /* 0x000fc600078e0214 */
[----:B------:R-:W-:Y:S01]  /*360c0*/  LOP3.LUT R29, R29, 0x20, RZ, 0x3c, !PT ;  /* 0x000000201d1d7812 */ /* 0x000fe200078e3cff */
[C---:B0-----:R-:W-:Y:S01]  /*360d0*/  IMAD.WIDE R8, R10.reuse, 0x2, R2 ;  /* 0x000000020a087825 */ /* 0x041fe200078e0202 */
[----:B-----5:R-:W-:Y:S01]  /*360e0*/  ISETP.GE.AND P6, PT, R13, c[0x0][0x17c], PT ;  /* 0x00005f000d007a0c */ /* 0x020fe20003fc6270 */
[----:B------:R-:W-:Y:S01]  /*360f0*/  @P3 STG.E.U16 [R14.64], R11 ;  /* 0x0000000b0e003986 */ /* 0x000fe2000c101506 */
[C---:B------:R-:W-:Y:S01]  /*36100*/  IADD3 R13, R10.reuse, c[0x0][0x198], RZ ;  /* 0x000066000a0d7a10 */ /* 0x040fe20007ffe0ff */
[----:B------:R-:W-:Y:S01]  /*36110*/  IMAD.WIDE R16, R10, 0x2, R20 ;  /* 0x000000020a107825 */ /* 0x000fe200078e0214 */
[----:B------:R-:W-:Y:S02]  /*36120*/  PRMT R0, R27, 0x7632, R0 ;  /* 0x000076321b007816 */ /* 0x000fe40000000000 */
[----:B---3--:R-:W-:-:S13]  /*36130*/  ISETP.LT.AND P4, PT, R7, c[0x0][0x178], !P2 ;  /* 0x00005e0007007a0c */ /* 0x008fda0005781270 */
[----:B------:R-:W-:Y:S04]  /*36140*/  @P4 STG.E.U16 [R8.64], R27 ;  /* 0x0000001b08004986 */ /* 0x000fe8000c101506 */
[----:B------:R0:W1:Y:S01]  /*36150*/  LDS.128 R8, [R29] ;  /* 0x000000001d087984 */ /* 0x0000620000000c00 */
[----:B------:R-:W-:-:S03]  /*36160*/  ISETP.LT.AND P2, PT, R26, c[0x0][0x178], !P2 ;  /* 0x00005e001a007a0c */ /* 0x000fc60005741270 */
[----:B0-----:R-:W2:Y:S10]  /*36170*/  LDL.LU R29, [R1+0x30] ;  /* 0x00003000011d7983 */ /* 0x001eb40000300800 */
[----:B------:R0:W-:Y:S01]  /*36180*/  @P2 STG.E.U16 [R16.64], R19 ;  /* 0x0000001310002986 */ /* 0x0001e2000c101506 */
[----:B----4-:R-:W-:-:S03]  /*36190*/  ISETP.GE.AND P2, PT, R28, c[0x0][0x17c], PT ;  /* 0x00005f001c007a0c */ /* 0x010fc60003f46270 */
[----:B-1----:R-:W-:Y:S04]  /*361a0*/  STL [R1+0x10f0], R11 ;  /* 0x0010f00b01007387 */ /* 0x002fe80000100800 */
[----:B------:R-:W3:Y:S04]  /*361b0*/  LDL.LU R28, [R1+0x1078] ;  /* 0x00107800011c7983 */ /* 0x000ee80000300800 */
[----:B------:R-:W4:Y:S01]  /*361c0*/  LDL.LU R27, [R1+0x1074] ;  /* 0x00107400011b7983 */ /* 0x000f220000300800 */
[----:B------:R-:W-:Y:S02]  /*361d0*/  ISETP.LT.AND P3, PT, R7, c[0x0][0x178], !P0 ;  /* 0x00005e0007007a0c */ /* 0x000fe40004761270 */
[----:B------:R-:W-:-:S02]  /*361e0*/  ISETP.LT.AND P0, PT, R26, c[0x0][0x178], !P0 ;  /* 0x00005e001a007a0c */ /* 0x000fc40004701270 */
[----:B------:R-:W-:Y:S01]  /*361f0*/  ISETP.LT.AND P4, PT, R7, c[0x0][0x178], !P5 ;  /* 0x00005e0007007a0c */ /* 0x000fe20006f81270 */
[----:B0-----:R-:W-:Y:S01]  /*36200*/  IMAD.WIDE R16, R13, 0x2, R2 ;  /* 0x000000020d107825 */ /* 0x001fe200078e0202 */
[----:B------:R-:W-:Y:S02]  /*36210*/  ISETP.LT.AND P5, PT, R26, c[0x0][0x178], !P5 ;  /* 0x00005e001a007a0c */ /* 0x000fe40006fa1270 */
[----:B------:R-:W-:Y:S01]  /*36220*/  PRMT R12, R19, 0x7632, R12 ;  /* 0x00007632130c7816 */ /* 0x000fe2000000000c */
[C---:B------:R-:W-:Y:S01]  /*36230*/  IMAD.WIDE R18, R13.reuse, 0x2, R20 ;  /* 0x000000020d127825 */ /* 0x040fe200078e0214 */
[----:B------:R-:W-:-:S03]  /*36240*/  IADD3 R14, R13, c[0x0][0x198], RZ ;  /* 0x000066000d0e7a10 */ /* 0x000fc60007ffe0ff */
[----:B------:R-:W-:Y:S02]  /*36250*/  @P3 STG.E.U16 [R16.64], R0 ;  /* 0x0000000010003986 */ /* 0x000fe4000c101506 */
[C---:B------:R-:W-:Y:S02]  /*36260*/  IMAD.WIDE R22, R14.reuse, 0x2, R2 ;  /* 0x000000020e167825 */ /* 0x040fe400078e0202 */
[----:B------:R0:W-:Y:S04]  /*36270*/  @P0 STG.E.U16 [R18.64], R12 ;  /* 0x0000000c12000986 */ /* 0x0001e8000c101506 */
[----:B------:R-:W-:Y:S01]  /*36280*/  @P4 STG.E.U16 [R22.64], R24 ;  /* 0x0000001816004986 */ /* 0x000fe2000c101506 */
[----:B0-----:R-:W-:Y:S01]  /*36290*/  IMAD.WIDE R12, R14, 0x2, R20 ;  /* 0x000000020e0c7825 */ /* 0x001fe200078e0214 */
[----:B------:R-:W-:-:S04]  /*362a0*/  ISETP.GE.AND P3, PT, R25, c[0x0][0x17c], PT ;  /* 0x00005f0019007a0c */ /* 0x000fc80003f66270 */
[----:B------:R0:W-:Y:S04]  /*362b0*/  @P5 STG.E.U16 [R12.64], R4 ;  /* 0x000000040c005986 */ /* 0x0001e8000c101506 */
[----:B------:R-:W1:Y:S01]  /*362c0*/  S2R R25, SR_TID.X ;  /* 0x0000000000197919 */ /* 0x000e620000002100 */
[----:B------:R-:W-:Y:S02]  /*362d0*/  ISETP.LT.AND P0, PT, R7, c[0x0][0x178], !P1 ;  /* 0x00005e0007007a0c */ /* 0x000fe40004f01270 */
[----:B------:R-:W-:Y:S02]  /*362e0*/  IADD3 R14, R14, c[0x0][0x198], RZ ;  /* 0x000066000e0e7a10 */ /* 0x000fe40007ffe0ff */
[----:B------:R-:W-:-:S03]  /*362f0*/  PRMT R0, R24, 0x7632, R0 ;  /* 0x0000763218007816 */ /* 0x000fc60000000000 */
[----:B0-----:R-:W-:-:S06]  /*36300*/  IMAD.WIDE R12, R14, 0x2, R2 ;  /* 0x000000020e0c7825 */ /* 0x001fcc00078e0202 */
[----:B------:R-:W-:Y:S01]  /*36310*/  @P0 STG.E.U16 [R12.64], R0 ;  /* 0x000000000c000986 */ /* 0x000fe2000c101506 */
[----:B------:R-:W-:Y:S02]  /*36320*/  ISETP.LT.AND P1, PT, R26, c[0x0][0x178], !P1 ;  /* 0x00005e001a007a0c */ /* 0x000fe40004f21270 */
[C---:B-1----:R-:W-:Y:S01]  /*36330*/  LOP3.LUT R15, R25.reuse, 0x7f, RZ, 0xc0, !PT ;  /* 0x0000007f190f7812 */ /* 0x042fe200078ec0ff */
[----:B------:R-:W-:-:S05]  /*36340*/  IMAD.SHL.U32 R25, R25, 0x400, RZ ;  /* 0x0000040019197824 */ /* 0x000fca00078e00ff */
[----:B------:R-:W-:Y:S02]  /*36350*/  LOP3.LUT R25, R25, 0x1800, RZ, 0xc0, !PT ;  /* 0x0000180019197812 */ /* 0x000fe400078ec0ff */
[----:B------:R-:W-:Y:S02]  /*36360*/  IADD3 R22, R14, c[0x0][0x198], RZ ;  /* 0x000066000e167a10 */ /* 0x000fe40007ffe0ff */
[----:B------:R-:W-:Y:S01]  /*36370*/  PRMT R4, R4, 0x7632, R4 ;  /* 0x0000763204047816 */ /* 0x000fe20000000004 */
[----:B------:R-:W-:Y:S02]  /*36380*/  IMAD R25, R15, 0x10, R25 ;  /* 0x000000100f197824 */ /* 0x000fe400078e0219 */
[----:B------:R-:W-:-:S05]  /*36390*/  IMAD.WIDE R14, R14, 0x2, R20 ;  /* 0x000000020e0e7825 */ /* 0x000fca00078e0214 */
[----:B------:R0:W-:Y:S01]  /*363a0*/  @P1 STG.E.U16 [R14.64], R4 ;  /* 0x000000040e001986 */ /* 0x0001e2000c101506 */
[----:B------:R-:W-:Y:S02]  /*363b0*/  ISETP.LT.AND P4, PT, R7, c[0x0][0x178], !P6 ;  /* 0x00005e0007007a0c */ /* 0x000fe40007781270 */
[----:B------:R-:W-:Y:S02]  /*363c0*/  LOP3.LUT R25, R25, 0x40, RZ, 0x3c, !PT ;  /* 0x0000004019197812 */ /* 0x000fe400078e3cff */
[----:B------:R-:W-:-:S03]  /*363d0*/  ISETP.LT.AND P6, PT, R26, c[0x0][0x178], !P6 ;  /* 0x00005e001a007a0c */ /* 0x000fc600077c1270 */
[----:B------:R1:W-:Y:S01]  /*363e0*/  LDS.128 R16, [R25] ;  /* 0x0000000019107984 */ /* 0x0003e20000000c00 */
[----:B------:R-:W-:Y:S02]  /*363f0*/  ISETP.LT.AND P1, PT, R7, c[0x0][0x178], !P2 ;  /* 0x00005e0007007a0c */ /* 0x000fe40005721270 */
[C---:B0-----:R-:W-:Y:S01]  /*36400*/  IADD3 R4, R22.reuse, c[0x0][0x198], RZ ;  /* 0x0000660016047a10 */ /* 0x041fe20007ffe0ff */
[----:B-1----:R-:W-:Y:S01]  /*36410*/  IMAD.WIDE R24, R22, 0x2, R2 ;  /* 0x0000000216187825 */ /* 0x002fe200078e0202 */
[----:B------:R-:W-:-:S03]  /*36420*/  ISETP.LT.AND P2, PT, R26, c[0x0][0x178], !P2 ;  /* 0x00005e001a007a0c */ /* 0x000fc60005741270 */
[----:B------:R-:W-:Y:S01]  /*36430*/  IMAD.WIDE R22, R22, 0x2, R20 ;  /* 0x0000000216167825 */ /* 0x000fe200078e0214 */
[----:B------:R-:W-:Y:S02]  /*36440*/  IADD3 R0, R4, c[0x0][0x198], RZ ;  /* 0x0000660004007a10 */ /* 0x000fe40007ffe0ff */
[----:B---3--:R-:W-:Y:S02]  /*36450*/  ISETP.GE.AND P5, PT, R28, c[0x0][0x17c], PT ;  /* 0x00005f001c007a0c */ /* 0x008fe40003fa6270 */
[----:B------:R-:W0:Y:S01]  /*36460*/  S2R R28, SR_TID.X ;  /* 0x00000000001c7919 */ /* 0x000e220000002100 */
[----:B----4-:R-:W-:Y:S02]  /*36470*/  ISETP.GE.AND P0, PT, R27, c[0x0][0x17c], PT ;  /* 0x00005f001b007a0c */ /* 0x010fe40003f06270 */
[C---:B0-----:R-:W-:Y:S01]  /*36480*/  LOP3.LUT R27, R28.reuse, 0x7f, RZ, 0xc0, !PT ;  /* 0x0000007f1c1b7812 */ /* 0x041fe200078ec0ff */
[----:B------:R-:W-:-:S05]  /*36490*/  IMAD.SHL.U32 R28, R28, 0x400, RZ ;  /* 0x000004001c1c7824 */ /* 0x000fca00078e00ff */
[----:B------:R-:W-:-:S05]  /*364a0*/  LOP3.LUT R28, R28, 0x1800, RZ, 0xc0, !PT ;  /* 0x000018001c1c7812 */ /* 0x000fca00078ec0ff */
[----:B------:R-:W-:-:S05]  /*364b0*/  IMAD R28, R27, 0x10, R28 ;  /* 0x000000101b1c7824 */ /* 0x000fca00078e021c */
[----:B------:R-:W-:-:S05]  /*364c0*/  LOP3.LUT R28, R28, 0x60, RZ, 0x3c, !PT ;  /* 0x000000601c1c7812 */ /* 0x000fca00078e3cff */
[----:B------:R-:W0:Y:S01]  /*364d0*/  LDS.128 R12, [R28] ;  /* 0x000000001c0c7984 */ /* 0x000e220000000c00 */
[----:B------:R-:W-:-:S03]  /*364e0*/  IMAD.WIDE R26, R4, 0x2, R20 ;  /* 0x00000002041a7825 */ /* 0x000fc600078e0214 */
[----:B--2---:R1:W-:Y:S04]  /*364f0*/  @P4 STG.E.U16 [R24.64], R29 ;  /* 0x0000001d18004986 */ /* 0x0043e8000c101506 */
[----:B------:R-:W-:Y:S01]  /*36500*/  @P6 STG.E.U16 [R22.64], R8 ;  /* 0x0000000816006986 */ /* 0x000fe2000c101506 */
[----:B-1----:R-:W-:-:S03]  /*36510*/  IMAD.WIDE R24, R4, 0x2, R2 ;  /* 0x0000000204187825 */ /* 0x002fc600078e0202 */
[----:B0-----:R0:W-:Y:S04]  /*36520*/  STL [R1+0x10e0], R15 ;  /* 0x0010e00f01007387 */ /* 0x0011e80000100800 */
[----:B0-----:R-:W2:Y:S04]  /*36530*/  LDL.LU R15, [R1+0x678] ;  /* 0x00067800010f7983 */ /* 0x001ea80000300800 */
[----:B------:R-:W3:Y:S04]  /*36540*/  LDL.LU R4, [R1+0x20] ;  /* 0x0000200001047983 */ /* 0x000ee80000300800 */
[----:B------:R-:W4:Y:S04]  /*36550*/  LDL.LU R22, [R1+0x107c] ;  /* 0x00107c0001167983 */ /* 0x000f280000300800 */
[----:B------:R-:W5:Y:S01]  /*36560*/  LDL.LU R23, [R1+0x1080] ;  /* 0x0010800001177983 */ /* 0x000f620000300800 */
[----:B------:R-:W-:-:S02]  /*36570*/  ISETP.LT.AND P4, PT, R7, c[0x0][0x178], !P3 ;  /* 0x00005e0007007a0c */ /* 0x000fc40005f81270 */
[----:B------:R-:W-:Y:S01]  /*36580*/  PRMT R11, R29, 0x7632, R11 ;  /* 0x000076321d0b7816 */ /* 0x000fe2000000000b */
[----:B------:R-:W-:Y:S01]  /*36590*/  IMAD.WIDE R28, R0, 0x2, R2 ;  /* 0x00000002001c7825 */ /* 0x000fe200078e0202 */
[----:B------:R-:W-:-:S03]  /*365a0*/  PRMT R5, R8, 0x7632, R5 ;  /* 0x0000763208057816 */ /* 0x000fc60000000005 */
[----:B------:R0:W-:Y:S01]  /*365b0*/  @P1 STG.E.U16 [R24.64], R11 ;  /* 0x0000000b18001986 */ /* 0x0001e2000c101506 */
[----:B------:R-:W-:-:S03]  /*365c0*/  IADD3 R8, R0, c[0x0][0x198], RZ ;  /* 0x0000660000087a10 */ /* 0x000fc60007ffe0ff */
[----:B------:R1:W-:Y:S04]  /*365d0*/  @P2 STG.E.U16 [R26.64], R5 ;  /* 0x000000051a002986 */ /* 0x0003e8000c101506 */
[----:B0-----:R-:W3:Y:S04]  /*365e0*/  LDL.LU R11, [R1+0x10f0] ;  /* 0x0010f000010b7983 */ /* 0x001ee80000300800 */
[----:B-1----:R-:W3:Y:S01]  /*365f0*/  LDL.LU R5, [R1+0x10ec] ;  /* 0x0010ec0001057983 */ /* 0x002ee20000300800 */
[----:B--2---:R-:W-:Y:S02]  /*36600*/  ISETP.LT.AND P3, PT, R15, c[0x0][0x178], !P3 ;  /* 0x00005e000f007a0c */ /* 0x004fe40005f61270 */
[----:B----4-:R-:W-:-:S02]  /*36610*/  ISETP.GE.AND P6, PT, R22, c[0x0][0x17c], PT ;  /* 0x00005f0016007a0c */ /* 0x010fc40003fc6270 */
[----:B-----5:R-:W-:Y:S01]  /*36620*/  ISETP.GE.AND P1, PT, R23, c[0x0][0x17c], PT ;  /* 0x00005f0017007a0c */ /* 0x020fe20003f26270 */
[----:B------:R-:W-:Y:S01]  /*36630*/  IMAD.WIDE R22, R0, 0x2, R20 ;  /* 0x0000000200167825 */ /* 0x000fe200078e0214 */
[----:B---3--:R-:W-:Y:S01]  /*36640*/  @P4 STG.E.U16 [R28.64], R4 ;  /* 0x000000041c004986 */ /* 0x008fe2000c101506 */
[----:B------:R-:W-:-:S06]  /*36650*/  PRMT R0, R16, 0x7632, R0 ;  /* 0x0000763210007816 */ /* 0x000fcc0000000000 */
[----:B------:R0:W-:Y:S04]  /*36660*/  @P3 STG.E.U16 [R22.64], R16 ;  /* 0x0000001016003986 */ /* 0x0001e8000c101506 */
[----:B0-----:R-:W2:Y:S04]  /*36670*/  LDL.LU R16, [R1+0x1084] ;  /* 0x0010840001107983 */ /* 0x001ea80000300800 */
[----:B------:R-:W3:Y:S04]  /*36680*/  LDL.LU R22, [R1+0x1088] ;  /* 0x0010880001167983 */ /* 0x000ee80000300800 */
[----:B------:R-:W4:Y:S01]  /*36690*/  LDL.LU R23, [R1+0x10] ;  /* 0x0000100001177983 */ /* 0x000f220000300800 */
[----:B------:R-:W-:-:S02]  /*366a0*/  ISETP.LT.AND P2, PT, R7, c[0x0][0x178], !P5 ;  /* 0x00005e0007007a0c */ /* 0x000fc40006f41270 */
[----:B------:R-:W-:Y:S02]  /*366b0*/  ISETP.LT.AND P5, PT, R15, c[0x0][0x178], !P5 ;  /* 0x00005e000f007a0c */ /* 0x000fe40006fa1270 */
[----:B------:R-:W-:Y:S02]  /*366c0*/  ISETP.LT.AND P4, PT, R7, c[0x0][0x178], !P0 ;  /* 0x00005e0007007a0c */ /* 0x000fe40004781270 */
[----:B------:R-:W-:Y:S02]  /*366d0*/  PRMT R6, R4, 0x7632, R6 ;  /* 0x0000763204067816 */ /* 0x000fe40000000006 */
[C---:B------:R-:W-:Y:S01]  /*366e0*/  IADD3 R4, R8.reuse, c[0x0][0x198], RZ ;  /* 0x0000660008047a10 */ /* 0x040fe20007ffe0ff */
[----:B------:R-:W-:Y:S01]  /*366f0*/  IMAD.WIDE R24, R8, 0x2, R2 ;  /* 0x0000000208187825 */ /* 0x000fe200078e0202 */
[----:B------:R-:W-:-:S03]  /*36700*/  ISETP.LT.AND P0, PT, R15, c[0x0][0x178], !P0 ;  /* 0x00005e000f007a0c */ /* 0x000fc60004701270 */
[----:B------:R-:W-:Y:S01]  /*36710*/  IMAD.WIDE R26, R8, 0x2, R20 ;  /* 0x00000002081a7825 */ /* 0x000fe200078e0214 */
[----:B------:R0:W-:Y:S03]  /*36720*/  @P2 STG.E.U16 [R24.64], R6 ;  /* 0x0000000618002986 */ /* 0x0001e6000c101506 */
[----:B------:R-:W-:Y:S01]  /*36730*/  IMAD.WIDE R28, R4, 0x2, R2 ;  /* 0x00000002041c7825 */ /* 0x000fe200078e0202 */
[----:B------:R-:W-:Y:S04]  /*36740*/  @P5 STG.E.U16 [R26.64], R0 ;  /* 0x000000001a005986 */ /* 0x000fe8000c101506 */
[----:B0-----:R-:W5:Y:S01]  /*36750*/  LDL.LU R6, [R1+0x10e8] ;  /* 0x0010e80001067983 */ /* 0x001f620000300800 */
[----:B---3--:R-:W-:-:S03]  /*36760*/  ISETP.GE.AND P2, PT, R22, c[0x0][0x17c], PT ;  /* 0x00005f0016007a0c */ /* 0x008fc60003f46270 */
[----:B----4-:R0:W-:Y:S01]  /*36770*/  @P4 STG.E.U16 [R28.64], R23 ;  /* 0x000000171c004986 */ /* 0x0101e2000c101506 */
[----:B------:R-:W-:Y:S02]  /*36780*/  PRMT R8, R23, 0x7632, R8 ;  /* 0x0000763217087816 */ /* 0x000fe40000000008 */
[----:B--2---:R-:W-:Y:S02]  /*36790*/  ISETP.GE.AND P3, PT, R16, c[0x0][0x17c], PT ;  /* 0x00005f0010007a0c */ /* 0x004fe40003f66270 */
[----:B------:R-:W2:Y:S01]  /*367a0*/  LDL.LU R16, [R1+0x1090] ;  /* 0x0010900001107983 */ /* 0x000ea20000300800 */
[----:B0-----:R-:W-:-:S05]  /*367b0*/  IMAD.WIDE R22, R4, 0x2, R20 ;  /* 0x0000000204167825 */ /* 0x001fca00078e0214 */
[----:B------:R0:W-:Y:S04]  /*367c0*/  @P0 STG.E.U16 [R22.64], R12 ;  /* 0x0000000c16000986 */ /* 0x0001e8000c101506 */
[----:B0-----:R-:W3:Y:S04]  /*367d0*/  LDL.LU R22, [R1+0x108c] ;  /* 0x00108c0001167983 */ /* 0x001ee80000300800 */
[----:B------:R-:W4:Y:S01]  /*367e0*/  LDL.LU R23, [R1+0x44] ;  /* 0x0000440001177983 */ /* 0x000f220000300800 */
[----:B------:R-:W-:Y:S02]  /*367f0*/  ISETP.LT.AND P4, PT, R7, c[0x0][0x178], !P6 ;  /* 0x00005e0007007a0c */ /* 0x000fe40007781270 */
[----:B------:R-:W-:-:S02]  /*36800*/  ISETP.LT.AND P6, PT, R15, c[0x0][0x178], !P6 ;  /* 0x00005e000f007a0c */ /* 0x000fc400077c1270 */
[----:B------:R-:W-:Y:S02]  /*36810*/  IADD3 R26, R4, c[0x0][0x198], RZ ;  /* 0x00006600041a7a10 */ /* 0x000fe40007ffe0ff */
[----:B------:R-:W-:Y:S02]  /*36820*/  ISETP.LT.AND P5, PT, R7, c[0x0][0x178], !P1 ;  /* 0x00005e0007007a0c */ /* 0x000fe40004fa1270 */
[C---:B------:R-:W-:Y:S01]  /*36830*/  IADD3 R0, R26.reuse, c[0x0][0x198], RZ ;  /* 0x000066001a007a10 */ /* 0x040fe20007ffe0ff */
[----:B------:R-:W-:Y:S01]  /*36840*/  IMAD.WIDE R24, R26, 0x2, R2 ;  /* 0x000000021a187825 */ /* 0x000fe200078e0202 */
[C---:B------:R-:W-:Y:S02]  /*36850*/  ISETP.LT.AND P1, PT, R15.reuse, c[0x0][0x178], !P1 ;  /* 0x00005e000f007a0c */ /* 0x040fe40004f21270 */
[----:B------:R-:W-:Y:S01]  /*36860*/  PRMT R4, R12, 0x7632, R4 ;  /* 0x000076320c047816 */ /* 0x000fe20000000004 */
[----:B------:R-:W-:Y:S01]  /*36870*/  IMAD.WIDE R26, R26, 0x2, R20 ;  /* 0x000000021a1a7825 */ /* 0x000fe200078e0214 */
[----:B------:R-:W-:Y:S03]  /*36880*/  @P4 STG.E.U16 [R24.64], R8 ;  /* 0x0000000818004986 */ /* 0x000fe6000c101506 */
[----:B------:R-:W-:Y:S01]  /*36890*/  IMAD.WIDE R28, R0, 0x2, R2 ;  /* 0x00000002001c7825 */ /* 0x000fe200078e0202 */
[----:B------:R0:W-:Y:S01]  /*368a0*/  @P6 STG.E.U16 [R26.64], R4 ;  /* 0x000000041a006986 */ /* 0x0001e2000c101506 */
[----:B------:R-:W-:-:S02]  /*368b0*/  ISETP.LT.AND P4, PT, R15, c[0x0][0x178], !P3 ;  /* 0x00005e000f007a0c */ /* 0x000fc40005f81270 */
[----:B0-----:R-:W-:Y:S02]  /*368c0*/  IADD3 R26, R0, c[0x0][0x198], RZ ;  /* 0x00006600001a7a10 */ /* 0x001fe40007ffe0ff */
[----:B---3--:R-:W-:Y:S01]  /*368d0*/  ISETP.GE.AND P0, PT, R22, c[0x0][0x17c], PT ;  /* 0x00005f0016007a0c */ /* 0x008fe20003f06270 */
[----:B----4-:R0:W-:Y:S01]  /*368e0*/  @P5 STG.E.U16 [R28.64], R23 ;  /* 0x000000171c005986 */ /* 0x0101e2000c101506 */
[----:B------:R-:W-:Y:S02]  /*368f0*/  PRMT R8, R23, 0x7632, R8 ;  /* 0x0000763217087816 */ /* 0x000fe40000000008 */
[----:B------:R-:W-:Y:S02]  /*36900*/  ISETP.LT.AND P5, PT, R7, c[0x0][0x178], !P3 ;  /* 0x00005e0007007a0c */ /* 0x000fe40005fa1270 */
[----:B--2---:R-:W-:Y:S02]  /*36910*/  ISETP.GE.AND P3, PT, R16, c[0x0][0x17c], PT ;  /* 0x00005f0010007a0c */ /* 0x004fe40003f66270 */
[----:B------:R-:W2:Y:S01]  /*36920*/  LDL.LU R16, [R1+0x24] ;  /* 0x0000240001107983 */ /* 0x000ea20000300800 */
[----:B0-----:R-:W-:Y:S01]  /*36930*/  IMAD.WIDE R22, R0, 0x2, R20 ;  /* 0x0000000200167825 */ /* 0x001fe200078e0214 */
[----:B------:R-:W-:-:S04]  /*36940*/  PRMT R0, R5, 0x7632, R0 ;  /* 0x0000763205007816 */ /* 0x000fc80000000000 */
[----:B------:R0:W-:Y:S04]  /*36950*/  @P1 STG.E.U16 [R22.64], R5 ;  /* 0x0000000516001986 */ /* 0x0001e8000c101506 */
[----:B0-----:R-:W3:Y:S04]  /*36960*/  LDL.LU R5, [R1+0x1094] ;  /* 0x0010940001057983 */ /* 0x001ee80000300800 */
[----:B------:R-:W4:Y:S04]  /*36970*/  LDL.LU R22, [R1+0x1098] ;  /* 0x0010980001167983 */ /* 0x000f280000300800 */
[----:B------:R-:W2:Y:S01]  /*36980*/  LDL.LU R23, [R1+0x34] ;  /* 0x0000340001177983 */ /* 0x000ea20000300800 */
[----:B------:R-:W-:-:S02]  /*36990*/  ISETP.LT.AND P6, PT, R7, c[0x0][0x178], !P2 ;  /* 0x00005e0007007a0c */ /* 0x000fc400057c1270 */
[C---:B------:R-:W-:Y:S01]  /*369a0*/  IADD3 R4, R26.reuse, c[0x0][0x198], RZ ;  /* 0x000066001a047a10 */ /* 0x040fe20007ffe0ff */
[----:B------:R-:W-:-:S04]  /*369b0*/  IMAD.WIDE R24, R26, 0x2, R2 ;  /* 0x000000021a187825 */ /* 0x000fc800078e0202 */
[----:B------:R-:W-:Y:S01]  /*369c0*/  IMAD.WIDE R26, R26, 0x2, R20 ;  /* 0x000000021a1a7825 */ /* 0x000fe200078e0214 */
[----:B------:R0:W-:Y:S03]  /*369d0*/  @P5 STG.E.U16 [R24.64], R8 ;  /* 0x0000000818005986 */ /* 0x0001e6000c101506 */
[C---:B------:R-:W-:Y:S01]  /*369e0*/  IMAD.WIDE R28, R4.reuse, 0x2, R2 ;  /* 0x00000002041c7825 */ /* 0x040fe200078e0202 */
[----:B------:R-:W-:Y:S01]  /*369f0*/  ISETP.LT.AND P2, PT, R15, c[0x0][0x178], !P2 ;  /* 0x00005e000f007a0c */ /* 0x000fe20005741270 */
[----:B------:R1:W-:Y:S01]  /*36a00*/  @P4 STG.E.U16 [R26.64], R0 ;  /* 0x000000001a004986 */ /* 0x0003e2000c101506 */
[----:B------:R-:W-:Y:S02]  /*36a10*/  ISETP.LT.AND P5, PT, R7, c[0x0][0x178], !P0 ;  /* 0x00005e0007007a0c */ /* 0x000fe400047a1270 */
[----:B------:R-:W-:Y:S02]  /*36a20*/  ISETP.LT.AND P4, PT, R15, c[0x0][0x178], !P0 ;  /* 0x00005e000f007a0c */ /* 0x000fe40004781270 */
[----:B0-----:R-:W-:-:S04]  /*36a30*/  IADD3 R24, R4, c[0x0][0x198], RZ ;  /* 0x0000660004187a10 */ /* 0x001fc80007ffe0ff */
[----:B-1----:R-:W-:Y:S02]  /*36a40*/  IADD3 R0, R24, c[0x0][0x198], RZ ;  /* 0x0000660018007a10 */ /* 0x002fe40007ffe0ff */
[----:B------:R-:W-:-:S03]  /*36a50*/  PRMT R12, R9, 0x7632, R12 ;  /* 0x00007632090c7816 */ /* 0x000fc6000000000c */
[----:B------:R-:W-:Y:S01]  /*36a60*/  IMAD.WIDE R26, R0, 0x2, R2 ;  /* 0x00000002001a7825 */ /* 0x000fe200078e0202 */
[----:B---3--:R-:W-:-:S03]  /*36a70*/  ISETP.GE.AND P1, PT, R5, c[0x0][0x17c], PT ;  /* 0x00005f0005007a0c */ /* 0x008fc60003f26270 */
[----:B------:R-:W-:Y:S01]  /*36a80*/  IMAD.WIDE R4, R4, 0x2, R20 ;  /* 0x0000000204047825 */ /* 0x000fe200078e0214 */
[----:B--2---:R0:W-:Y:S01]  /*36a90*/  @P6 STG.E.U16 [R28.64], R23 ;  /* 0x000000171c006986 */ /* 0x0041e2000c101506 */
[----:B------:R-:W-:Y:S02]  /*36aa0*/  ISETP.LT.AND P6, PT, R7, c[0x0][0x178], !P3 ;  /* 0x00005e0007007a0c */ /* 0x000fe40005fc1270 */
[----:B----4-:R-:W-:Y:S01]  /*36ab0*/  ISETP.GE.AND P0, PT, R22, c[0x0][0x17c], PT ;  /* 0x00005f0016007a0c */ /* 0x010fe20003f06270 */
[----:B------:R-:W2:Y:S01]  /*36ac0*/  LDL.LU R7, [R1+0x10e4] ;  /* 0x0010e40001077983 */ /* 0x000ea20000300800 */
[----:B------:R-:W-:-:S03]  /*36ad0*/  PRMT R8, R23, 0x7632, R8 ;  /* 0x0000763217087816 */ /* 0x000fc60000000008 */
[----:B------:R1:W-:Y:S01]  /*36ae0*/  @P2 STG.E.U16 [R4.64], R9 ;  /* 0x0000000904002986 */ /* 0x0003e2000c101506 */
[----:B0-----:R-:W-:-:S03]  /*36af0*/  IMAD.WIDE R22, R24, 0x2, R2 ;  /* 0x0000000218167825 */ /* 0x001fc600078e0202 */
[----:B------:R-:W3:Y:S01]  /*36b00*/  LDL.LU R28, [R1+0x10a0] ;  /* 0x0010a000011c7983 */ /* 0x000ee20000300800 */
[----:B------:R-:W-:-:S03]  /*36b10*/  IMAD.WIDE R24, R24, 0x2, R20 ;  /* 0x0000000218187825 */ /* 0x000fc600078e0214 */
[----:B------:R-:W-:Y:S04]  /*36b20*/  @P5 STG.E.U16 [R22.64], R8 ;  /* 0x0000000816005986 */ /* 0x000fe8000c101506 */
[----:B------:R-:W4:Y:S04]  /*36b30*/  LDL.LU R29, [R1+0x14] ;  /* 0x00001400011d7983 */ /* 0x000f280000300800 */
[----:B------:R-:W-:Y:S04]  /*36b40*/  @P4 STG.E.U16 [R24.64], R12 ;  /* 0x0000000c18004986 */ /* 0x000fe8000c101506 */
[----:B-1----:R-:W2:Y:S04]  /*36b50*/  LDL.LU R5, [R1+0x109c] ;  /* 0x00109c0001057983 */ /* 0x002ea80000300800 */
[----:B------:R0:W-:Y:S04]  /*36b60*/  @P6 STG.E.U16 [R26.64], R16 ;  /* 0x000000101a006986 */ /* 0x0001e8000c101506 */
[----:B0-----:R-:W3:Y:S04]  /*36b70*/  LDL.LU R27, [R1+0x10a4] ;  /* 0x0010a400011b7983 */ /* 0x001ee80000300800 */
[----:B------:R-:W3:Y:S01]  /*36b80*/  LDL.LU R26, [R1+0x5c4] ;  /* 0x0005c400011a7983 */ /* 0x000ee20000300800 */
[----:B------:R-:W-:-:S02]  /*36b90*/  ISETP.LT.AND P3, PT, R15, c[0x0][0x178], !P3 ;  /* 0x00005e000f007a0c */ /* 0x000fc40005f61270 */
[----:B------:R-:W-:Y:S02]  /*36ba0*/  ISETP.LT.AND P4, PT, R15, c[0x0][0x178], !P1 ;  /* 0x00005e000f007a0c */ /* 0x000fe40004f81270 */
[----:B------:R-:W-:Y:S02]  /*36bb0*/  IADD3 R22, R0, c[0x0][0x198], RZ ;  /* 0x0000660000167a10 */ /* 0x000fe40007ffe0ff */
[----:B------:R-:W-:Y:S02]  /*36bc0*/  PRMT R12, R16, 0x7632, R12 ;  /* 0x00007632100c7816 */ /* 0x000fe4000000000c */
[C---:B------:R-:W-:Y:S01]  /*36bd0*/  IADD3 R16, R22.reuse, c[0x0][0x198], RZ ;  /* 0x0000660016107a10 */ /* 0x040fe20007ffe0ff */
[----:B------:R-:W-:-:S04]  /*36be0*/  IMAD.WIDE R8, R22, 0x2, R2 ;  /* 0x0000000216087825 */ /* 0x000fc800078e0202 */
[----:B------:R-:W-:-:S04]  /*36bf0*/  IMAD.WIDE R22, R22, 0x2, R20 ;  /* 0x0000000216167825 */ /* 0x000fc800078e0214 */
[----:B------:R-:W-:Y:S01]  /*36c00*/  IMAD.WIDE R24, R16, 0x2, R2 ;  /* 0x0000000210187825 */ /* 0x000fe200078e0202 */
[----:B--2---:R-:W-:-:S03]  /*36c10*/  ISETP.GE.AND P2, PT, R5, c[0x0][0x17c], PT ;  /* 0x00005f0005007a0c */ /* 0x004fc60003f46270 */
[----:B------:R-:W-:Y:S01]  /*36c20*/  IMAD.WIDE R4, R0, 0x2, R20 ;  /* 0x0000000200047825 */ /* 0x000fe200078e0214 */
[----:B------:R-:W-:-:S04]  /*36c30*/  PRMT R0, R17, 0x7632, R0 ;  /* 0x0000763211007816 */ /* 0x000fc80000000000 */
[----:B------:R0:W-:Y:S01]  /*36c40*/  @P3 STG.E.U16 [R4.64], R17 ;  /* 0x0000001104003986 */ /* 0x0001e2000c101506 */
[C---:B---3--:R-:W-:Y:S02]  /*36c50*/  ISETP.LT.AND P5, PT, R26.reuse, c[0x0][0x178], !P1 ;  /* 0x00005e001a007a0c */ /* 0x048fe40004fa1270 */
[----:B------:R-:W-:Y:S02]  /*36c60*/  ISETP.LT.AND P6, PT, R26, c[0x0][0x178], !P0 ;  /* 0x00005e001a007a0c */ /* 0x000fe400047c1270 */
[----:B------:R-:W-:Y:S02]  /*36c70*/  ISETP.GE.AND P1, PT, R28, c[0x0][0x17c], PT ;  /* 0x00005f001c007a0c */ /* 0x000fe40003f26270 */
[----:B------:R-:W2:Y:S04]  /*36c80*/  LDL.LU R28, [R1+0x48] ;  /* 0x00004800011c7983 */ /* 0x000ea80000300800 */
[----:B0-----:R-:W3:Y:S01]  /*36c90*/  LDL.LU R5, [R1+0x10a8] ;  /* 0x0010a80001057983 */ /* 0x001ee20000300800 */
[----:B------:R-:W-:-:S03]  /*36ca0*/  ISETP.GE.AND P3, PT, R27, c[0x0][0x17c], PT ;  /* 0x00005f001b007a0c */ /* 0x000fc60003f66270 */
[----:B------:R-:W-:Y:S04]  /*36cb0*/  @P5 STG.E.U16 [R8.64], R12 ;  /* 0x0000000c08005986 */ /* 0x000fe8000c101506 */
[----:B------:R-:W2:Y:S04]  /*36cc0*/  LDL.LU R27, [R1+0x10ac] ;  /* 0x0010ac00011b7983 */ /* 0x000ea80000300800 */
[----:B------:R-:W-:Y:S04]  /*36cd0*/  @P4 STG.E.U16 [R22.64], R0 ;  /* 0x0000000016004986 */ /* 0x000fe8000c101506 */
[----:B----4-:R0:W-:Y:S04]  /*36ce0*/  @P6 STG.E.U16 [R24.64], R29 ;  /* 0x0000001d18006986 */ /* 0x0101e8000c101506 */
[----:B0-----:R-:W4:Y:S01]  /*36cf0*/  LDL.LU R25, [R1+0x10b0] ;  /* 0x0010b00001197983 */ /* 0x001f220000300800 */
[----:B------:R-:W-:-:S03]  /*36d00*/  PRMT R0, R29, 0x7632, R0 ;  /* 0x000076321d007816 */ /* 0x000fc60000000000 */
[----:B------:R-:W5:Y:S01]  /*36d10*/  LDL.LU R29, [R1+0x38] ;  /* 0x00003800011d7983 */ /* 0x000f620000300800 */
[C---:B------:R-:W-:Y:S02]  /*36d20*/  ISETP.LT.AND P0, PT, R15.reuse, c[0x0][0x178], !P0 ;  /* 0x00005e000f007a0c */ /* 0x040fe40004701270 */
[----:B------:R-:W-:Y:S02]  /*36d30*/  ISETP.LT.AND P5, PT, R26, c[0x0][0x178], !P2 ;  /* 0x00005e001a007a0c */ /* 0x000fe400057a1270 */
[----:B------:R-:W-:Y:S02]  /*36d40*/  ISETP.LT.AND P4, PT, R15, c[0x0][0x178], !P2 ;  /* 0x00005e000f007a0c */ /* 0x000fe40005781270 */
[----:B------:R-:W-:Y:S02]  /*36d50*/  IADD3 R8, R16, c[0x0][0x198], RZ ;  /* 0x0000660010087a10 */ /* 0x000fe40007ffe0ff */
[----:B------:R-:W-:Y:S01]  /*36d60*/  ISETP.LT.AND P6, PT, R26, c[0x0][0x178], !P1 ;  /* 0x00005e001a007a0c */ /* 0x000fe20004fc1270 */
[----:B------:R-:W-:Y:S01]  /*36d70*/  IMAD.WIDE R16, R16, 0x2, R20 ;  /* 0x0000000210107825 */ /* 0x000fe200078e0214 */
[----:B------:R-:W-:-:S02]  /*36d80*/  IADD3 R12, R8, c[0x0][0x198], RZ ;  /* 0x00006600080c7a10 */ /* 0x000fc40007ffe0ff */
[----:B------:R-:W-:Y:S02]  /*36d90*/  PRMT R24, R13, 0x7632, R24 ;  /* 0x000076320d187816 */ /* 0x000fe40000000018 */
[----:B------:R-:W-:Y:S01]  /*36da0*/  @P0 STG.E.U16 [R16.64], R13 ;  /* 0x0000000d10000986 */ /* 0x000fe2000c101506 */
[--C-:B------:R-:W-:Y:S01]  /*36db0*/  IMAD.WIDE R22, R12, 0x2, R2.reuse ;  /* 0x000000020c167825 */ /* 0x100fe200078e0202 */
[----:B------:R-:W-:Y:S02]  /*36dc0*/  ISETP.LT.AND P1, PT, R15, c[0x0][0x178], !P1 ;  /* 0x00005e000f007a0c */ /* 0x000fe40004f21270 */
[----:B---3--:R-:W-:Y:S01]  /*36dd0*/  ISETP.GE.AND P2, PT, R5, c[0x0][0x17c], PT ;  /* 0x00005f0005007a0c */ /* 0x008fe20003f46270 */
[----:B------:R-:W-:-:S04]  /*36de0*/  IMAD.WIDE R4, R8, 0x2, R2 ;  /* 0x0000000208047825 */ /* 0x000fc800078e0202 */
[----:B------:R-:W-:Y:S01]  /*36df0*/  IMAD.WIDE R8, R8, 0x2, R20 ;  /* 0x0000000208087825 */ /* 0x000fe200078e0214 */
[----:B------:R-:W-:Y:S01]  /*36e00*/  @P5 STG.E.U16 [R4.64], R0 ;  /* 0x0000000004005986 */ /* 0x000fe2000c101506 */
[----:B------:R-:W-:Y:S02]  /*36e10*/  ISETP.LT.AND P5, PT, R26, c[0x0][0x178], !P3 ;  /* 0x00005e001a007a0c */ /* 0x000fe40005fa1270 */
[----:B--2---:R-:W-:Y:S01]  /*36e20*/  ISETP.GE.AND P0, PT, R27, c[0x0][0x17c], PT ;  /* 0x00005f001b007a0c */ /* 0x004fe20003f06270 */
[----:B------:R0:W-:Y:S01]  /*36e30*/  @P4 STG.E.U16 [R8.64], R24 ;  /* 0x0000001808004986 */ /* 0x0001e2000c101506 */
[----:B------:R-:W-:-:S03]  /*36e40*/  ISETP.LT.AND P4, PT, R15, c[0x0][0x178], !P3 ;  /* 0x00005e000f007a0c */ /* 0x000fc60005f81270 */
[----:B------:R-:W2:Y:S04]  /*36e50*/  LDL.LU R27, [R1+0x10b4] ;  /* 0x0010b400011b7983 */ /* 0x000ea80000300800 */
[----:B------:R1:W-:Y:S01]  /*36e60*/  @P6 STG.E.U16 [R22.64], R28 ;  /* 0x0000001c16006986 */ /* 0x0003e2000c101506 */
[----:B------:R-:W-:Y:S02]  /*36e70*/  ISETP.LT.AND P6, PT, R26, c[0x0][0x178], !P2 ;  /* 0x00005e001a007a0c */ /* 0x000fe400057c1270 */
[----:B0-----:R-:W-:Y:S02]  /*36e80*/  IADD3 R8, R12, c[0x0][0x198], RZ ;  /* 0x000066000c087a10 */ /* 0x001fe40007ffe0ff */
[----:B----4-:R-:W-:Y:S02]  /*36e90*/  ISETP.GE.AND P3, PT, R25, c[0x0][0x17c], PT ;  /* 0x00005f0019007a0c */ /* 0x010fe40003f66270 */
[----:B------:R-:W3:Y:S01]  /*36ea0*/  LDL.LU R25, [R1+0x10b8] ;  /* 0x0010b80001197983 */ /* 0x000ee20000300800 */
[----:B-1----:R-:W-:-:S03]  /*36eb0*/  PRMT R22, R28, 0x7632, R22 ;  /* 0x000076321c167816 */ /* 0x002fc60000000016 */
[----:B------:R-:W4:Y:S01]  /*36ec0*/  LDL.LU R28, [R1+0x28] ;  /* 0x00002800011c7983 */ /* 0x000f220000300800 */
[----:B------:R-:W-:Y:S01]  /*36ed0*/  IADD3 R0, R8, c[0x0][0x198], RZ ;  /* 0x0000660008007a10 */ /* 0x000fe20007ffe0ff */
[----:B------:R-:W-:Y:S01]  /*36ee0*/  IMAD.WIDE R12, R12, 0x2, R20 ;  /* 0x000000020c0c7825 */ /* 0x000fe200078e0214 */
[----:B-----5:R-:W-:Y:S01]  /*36ef0*/  PRMT R23, R6, 0x7632, R23 ;  /* 0x0000763206177816 */ /* 0x020fe20000000017 */
[----:B------:R-:W5:Y:S02]  /*36f00*/  LDL.LU R24, [R1+0x10c0] ;  /* 0x0010c00001187983 */ /* 0x000f640000300800 */
[----:B------:R-:W-:-:S04]  /*36f10*/  IMAD.WIDE R4, R8, 0x2, R2 ;  /* 0x0000000208047825 */ /* 0x000fc800078e0202 */
[----:B------:R-:W-:Y:S01]  /*36f20*/  IMAD.WIDE R8, R8, 0x2, R20 ;  /* 0x0000000208087825 */ /* 0x000fe200078e0214 */
[----:B------:R-:W-:Y:S03]  /*36f30*/  @P1 STG.E.U16 [R12.64], R6 ;  /* 0x000000060c001986 */ /* 0x000fe6000c101506 */
[----:B------:R-:W-:Y:S01]  /*36f40*/  IMAD.WIDE R16, R0, 0x2, R2 ;  /* 0x0000000200107825 */ /* 0x000fe200078e0202 */
[----:B------:R0:W-:Y:S04]  /*36f50*/  @P5 STG.E.U16 [R4.64], R22 ;  /* 0x0000001604005986 */ /* 0x0001e8000c101506 */
[----:B------:R1:W-:Y:S04]  /*36f60*/  @P4 STG.E.U16 [R8.64], R23 ;  /* 0x0000001708004986 */ /* 0x0003e8000c101506 */
[----:B------:R1:W-:Y:S01]  /*36f70*/  @P6 STG.E.U16 [R16.64], R29 ;  /* 0x0000001d10006986 */ /* 0x0003e2000c101506 */
[----:B0-----:R-:W-:-:S03]  /*36f80*/  PRMT R22, R29, 0x7632, R22 ;  /* 0x000076321d167816 */ /* 0x001fc60000000016 */
[----:B-1----:R-:W5:Y:S04]  /*36f90*/  LDL.LU R23, [R1+0x10bc] ;  /* 0x0010bc0001177983 */ /* 0x002f680000300800 */
[----:B------:R-:W5:Y:S01]  /*36fa0*/  LDL.LU R29, [R1+0x18] ;  /* 0x00001800011d7983 */ /* 0x000f620000300800 */
[C---:B------:R-:W-:Y:S02]  /*36fb0*/  ISETP.LT.AND P2, PT, R15.reuse, c[0x0][0x178], !P2 ;  /* 0x00005e000f007a0c */ /* 0x040fe40005741270 */
[----:B------:R-:W-:Y:S02]  /*36fc0*/  ISETP.LT.AND P5, PT, R26, c[0x0][0x178], !P0 ;  /* 0x00005e001a007a0c */ /* 0x000fe400047a1270 */
[----:B------:R-:W-:Y:S02]  /*36fd0*/  ISETP.LT.AND P4, PT, R15, c[0x0][0x178], !P0 ;  /* 0x00005e000f007a0c */ /* 0x000fe40004781270 */
[----:B------:R-:W-:-:S02]  /*36fe0*/  IADD3 R12, R0, c[0x0][0x198], RZ ;  /* 0x00006600000c7a10 */ /* 0x000fc40007ffe0ff */
[----:B------:R-:W-:Y:S02]  /*36ff0*/  ISETP.LT.AND P6, PT, R26, c[0x0][0x178], !P3 ;  /* 0x00005e001a007a0c */ /* 0x000fe40005fc1270 */
[----:B------:R-:W-:Y:S01]  /*37000*/  IADD3 R6, R12, c[0x0][0x198], RZ ;  /* 0x000066000c067a10 */ /* 0x000fe20007ffe0ff */
[----:B------:R-:W-:Y:S01]  /*37010*/  IMAD.WIDE R4, R0, 0x2, R20 ;  /* 0x0000000200047825 */ /* 0x000fe200078e0214 */
[----:B------:R-:W-:-:S03]  /*37020*/  PRMT R0, R10, 0x7632, R0 ;  /* 0x000076320a007816 */ /* 0x000fc60000000000 */
[C---:B------:R-:W-:Y:S01]  /*37030*/  IMAD.WIDE R8, R12.reuse, 0x2, R2 ;  /* 0x000000020c087825 */ /* 0x040fe200078e0202 */
[----:B------:R0:W-:Y:S03]  /*37040*/  @P2 STG.E.U16 [R4.64], R10 ;  /* 0x0000000a04002986 */ /* 0x0001e6000c101506 */
[----:B------:R-:W-:Y:S01]  /*37050*/  IMAD.WIDE R12, R12, 0x2, R20 ;  /* 0x000000020c0c7825 */ /* 0x000fe200078e0214 */
[----:B------:R-:W-:Y:S03]  /*37060*/  @P5 STG.E.U16 [R8.64], R22 ;  /* 0x0000001608005986 */ /* 0x000fe6000c101506 */
[C---:B------:R-:W-:Y:S01]  /*37070*/  IMAD.WIDE R16, R6.reuse, 0x2, R2 ;  /* 0x0000000206107825 */ /* 0x040fe200078e0202 */
[----:B------:R-:W-:Y:S01]  /*37080*/  ISETP.LT.AND P3, PT, R15, c[0x0][0x178], !P3 ;  /* 0x00005e000f007a0c */ /* 0x000fe20005f61270 */
[----:B------:R1:W-:Y:S02]  /*37090*/  @P4 STG.E.U16 [R12.64], R0 ;  /* 0x000000000c004986 */ /* 0x0003e4000c101506 */
[C---:B0-----:R-:W-:Y:S01]  /*370a0*/  IMAD.WIDE R4, R6.reuse, 0x2, R20 ;  /* 0x0000000206047825 */ /* 0x041fe200078e0214 */
[----:B-1----:R-:W-:-:S04]  /*370b0*/  IADD3 R12, R6, c[0x0][0x198], RZ ;  /* 0x00006600060c7a10 */ /* 0x002fc80007ffe0ff */
[C---:B------:R-:W-:Y:S01]  /*370c0*/  IADD3 R0, R12.reuse, c[0x0][0x198], RZ ;  /* 0x000066000c007a10 */ /* 0x040fe20007ffe0ff */
[----:B------:R-:W-:Y:S01]  /*370d0*/  IMAD.WIDE R8, R12, 0x2, R2 ;  /* 0x000000020c087825 */ /* 0x000fe200078e0202 */
[----:B------:R-:W-:-:S03]  /*370e0*/  PRMT R6, R18, 0x7632, R6 ;  /* 0x0000763212067816 */ /* 0x000fc60000000006 */
[----:B------:R-:W-:Y:S01]  /*370f0*/  IMAD.WIDE R12, R12, 0x2, R20 ;  /* 0x000000020c0c7825 */ /* 0x000fe200078e0214 */
[----:B--2---:R-:W-:-:S04]  /*37100*/  ISETP.GE.AND P1, PT, R27, c[0x0][0x17c], PT ;  /* 0x00005f001b007a0c */ /* 0x004fc80003f26270 */
[C---:B------:R-:W-:Y:S02]  /*37110*/  ISETP.LT.AND P5, PT, R26.reuse, c[0x0][0x178], !P1 ;  /* 0x00005e001a007a0c */ /* 0x040fe40004fa1270 */
[----:B------:R-:W-:Y:S02]  /*37120*/  ISETP.LT.AND P4, PT, R15, c[0x0][0x178], !P1 ;  /* 0x00005e000f007a0c */ /* 0x000fe40004f81270 */
[----:B---3--:R-:W-:Y:S02]  /*37130*/  ISETP.GE.AND P0, PT, R25, c[0x0][0x17c], PT ;  /* 0x00005f0019007a0c */ /* 0x008fe40003f06270 */
[----:B------:R-:W2:Y:S04]  /*37140*/  LDL.LU R25, [R1+0x10c8] ;  /* 0x0010c80001197983 */ /* 0x000ea80000300800 */
[----:B----4-:R0:W-:Y:S01]  /*37150*/  @P6 STG.E.U16 [R16.64], R28 ;  /* 0x0000001c10006986 */ /* 0x0101e2000c101506 */
[----:B------:R-:W-:-:S02]  /*37160*/  ISETP.LT.AND P6, PT, R26, c[0x0][0x178], !P0 ;  /* 0x00005e001a007a0c */ /* 0x000fc400047c1270 */
[----:B------:R-:W-:Y:S01]  /*37170*/  PRMT R10, R28, 0x7632, R10 ;  /* 0x000076321c0a7816 */ /* 0x000fe2000000000a */
[----:B------:R-:W-:Y:S01]  /*37180*/  @P3 STG.E.U16 [R4.64], R18 ;  /* 0x0000001204003986 */ /* 0x000fe2000c101506 */
[----:B-----5:R-:W-:-:S03]  /*37190*/  ISETP.GE.AND P2, PT, R24, c[0x0][0x17c], PT ;  /* 0x00005f0018007a0c */ /* 0x020fc60003f46270 */
[----:B------:R-:W3:Y:S01]  /*371a0*/  LDL.LU R24, [R1+0x10c4] ;  /* 0x0010c40001187983 */ /* 0x000ee20000300800 */
[----:B0-----:R-:W-:-:S03]  /*371b0*/  IMAD.WIDE R16, R0, 0x2, R2 ;  /* 0x0000000200107825 */ /* 0x001fc600078e0202 */
[----:B------:R0:W-:Y:S04]  /*371c0*/  @P5 STG.E.U16 [R8.64], R10 ;  /* 0x0000000a08005986 */ /* 0x0001e8000c101506 */
[----:B------:R-:W-:Y:S01]  /*371d0*/  @P4 STG.E.U16 [R12.64], R6 ;  /* 0x000000060c004986 */ /* 0x000fe2000c101506 */
[----:B------:R-:W-:-:S03]  /*371e0*/  ISETP.GE.AND P1, PT, R23, c[0x0][0x17c], PT ;  /* 0x00005f0017007a0c */ /* 0x000fc60003f26270 */
[----:B------:R-:W4:Y:S01]  /*371f0*/  LDL.LU R23, [R1+0x10d0] ;  /* 0x0010d00001177983 */ /* 0x000f220000300800 */
[----:B0-----:R-:W-:-:S03]  /*37200*/  PRMT R10, R29, 0x7632, R10 ;  /* 0x000076321d0a7816 */ /* 0x001fc6000000000a */
[----:B------:R-:W5:Y:S04]  /*37210*/  LDL.LU R27, [R1+0x4c] ;  /* 0x00004c00011b7983 */ /* 0x000f680000300800 */
[----:B------:R-:W3:Y:S04]  /*37220*/  LDL.LU R22, [R1+0x10cc] ;  /* 0x0010cc0001167983 */ /* 0x000ee80000300800 */
[----:B------:R0:W-:Y:S04]  /*37230*/  @P6 STG.E.U16 [R16.64], R29 ;  /* 0x0000001d10006986 */ /* 0x0001e8000c101506 */
[----:B0-----:R-:W4:Y:S04]  /*37240*/  LDL.LU R29, [R1+0x3c] ;  /* 0x00003c00011d7983 */ /* 0x001f280000300800 */
[----:B------:R-:W4:Y:S01]  /*37250*/  LDL.LU R18, [R1+0x10dc] ;  /* 0x0010dc0001127983 */ /* 0x000f220000300800 */
[----:B------:R-:W-:-:S02]  /*37260*/  ISETP.LT.AND P0, PT, R15, c[0x0][0x178], !P0 ;  /* 0x00005e000f007a0c */ /* 0x000fc40004701270 */
[----:B------:R-:W-:Y:S02]  /*37270*/  ISETP.LT.AND P5, PT, R26, c[0x0][0x178], !P2 ;  /* 0x00005e001a007a0c */ /* 0x000fe400057a1270 */
[C---:B------:R-:W-:Y:S02]  /*37280*/  ISETP.LT.AND P4, PT, R15.reuse, c[0x0][0x178], !P2 ;  /* 0x00005e000f007a0c */ /* 0x040fe40005781270 */
[----:B------:R-:W-:Y:S02]  /*37290*/  IADD3 R12, R0, c[0x0][0x198], RZ ;  /* 0x00006600000c7a10 */ /* 0x000fe40007ffe0ff */
[----:B------:R-:W-:Y:S02]  /*372a0*/  ISETP.LT.AND P6, PT, R26, c[0x0][0x178], !P1 ;  /* 0x00005e001a007a0c */ /* 0x000fe40004fc1270 */
[----:B------:R-:W-:Y:S01]  /*372b0*/  ISETP.LT.AND P1, PT, R15, c[0x0][0x178], !P1 ;  /* 0x00005e000f007a0c */ /* 0x000fe20004f21270 */
[----:B------:R-:W-:Y:S01]  /*372c0*/  IMAD.WIDE R4, R0, 0x2, R20 ;  /* 0x0000000200047825 */ /* 0x000fe200078e0214 */
[----:B------:R-:W-:-:S02]  /*372d0*/  IADD3 R6, R12, c[0x0][0x198], RZ ;  /* 0x000066000c067a10 */ /* 0x000fc40007ffe0ff */
[----:B------:R-:W-:Y:S01]  /*372e0*/  PRMT R0, R14, 0x7632, R0 ;  /* 0x000076320e007816 */ /* 0x000fe20000000000 */
[C---:B------:R-:W-:Y:S01]  /*372f0*/  IMAD.WIDE R8, R12.reuse, 0x2, R2 ;  /* 0x000000020c087825 */ /* 0x040fe200078e0202 */
[----:B------:R0:W-:Y:S03]  /*37300*/  @P0 STG.E.U16 [R4.64], R14 ;  /* 0x0000000e04000986 */ /* 0x0001e6000c101506 */
[----:B------:R-:W-:Y:S01]  /*37310*/  IMAD.WIDE R12, R12, 0x2, R20 ;  /* 0x000000020c0c7825 */ /* 0x000fe200078e0214 */
[----:B------:R1:W-:Y:S03]  /*37320*/  @P5 STG.E.U16 [R8.64], R10 ;  /* 0x0000000a08005986 */ /* 0x0003e6000c101506 */
[C---:B------:R-:W-:Y:S01]  /*37330*/  IMAD.WIDE R16, R6.reuse, 0x2, R2 ;  /* 0x0000000206107825 */ /* 0x040fe200078e0202 */
[----:B------:R1:W-:Y:S03]  /*37340*/  @P4 STG.E.U16 [R12.64], R0 ;  /* 0x000000000c004986 */ /* 0x0003e6000c101506 */
[----:B0-----:R-:W-:Y:S01]  /*37350*/  IMAD.WIDE R4, R6, 0x2, R20 ;  /* 0x0000000206047825 */ /* 0x001fe200078e0214 */
[----:B--2---:R-:W-:-:S04]  /*37360*/  ISETP.GE.AND P3, PT, R25, c[0x0][0x17c], PT ;  /* 0x00005f0019007a0c */ /* 0x004fc80003f66270 */
[----:B------:R-:W-:Y:S02]  /*37370*/  ISETP.LT.AND P5, PT, R26, c[0x0][0x178], !P3 ;  /* 0x00005e001a007a0c */ /* 0x000fe40005fa1270 */
[----:B------:R-:W-:Y:S01]  /*37380*/  ISETP.LT.AND P4, PT, R15, c[0x0][0x178], !P3 ;  /* 0x00005e000f007a0c */ /* 0x000fe20005f81270 */
[----:B-----5:R0:W-:Y:S01]  /*37390*/  @P6 STG.E.U16 [R16.64], R27 ;  /* 0x0000001b10006986 */ /* 0x0201e2000c101506 */
[----:B---3--:R-:W-:-:S03]  /*373a0*/  ISETP.GE.AND P3, PT, R22, c[0x0][0x17c], PT ;  /* 0x00005f0016007a0c */ /* 0x008fc60003f66270 */
[----:B------:R2:W-:Y:S04]  /*373b0*/  @P1 STG.E.U16 [R4.64], R7 ;  /* 0x0000000704001986 */ /* 0x0005e8000c101506 */
[----:B------:R-:W3:Y:S04]  /*373c0*/  LDL.LU R22, [R1+0x10d8] ;  /* 0x0010d80001167983 */ /* 0x000ee80000300800 */
[----:B------:R-:W5:Y:S01]  /*373d0*/  LDL.LU R28, [R1+0x2c] ;  /* 0x00002c00011c7983 */ /* 0x000f620000300800 */
[----:B----4-:R-:W-:-:S03]  /*373e0*/  ISETP.GE.AND P1, PT, R18, c[0x0][0x17c], PT ;  /* 0x00005f0012007a0c */ /* 0x010fc60003f26270 */
[----:B------:R-:W4:Y:S01]  /*373f0*/  LDL.LU R18, [R1+0x10d4] ;  /* 0x0010d40001127983 */ /* 0x000f220000300800 */
[----:B------:R-:W-:Y:S02]  /*37400*/  ISETP.GE.AND P2, PT, R24, c[0x0][0x17c], PT ;  /* 0x00005f0018007a0c */ /* 0x000fe40003f46270 */
[----:B------:R-:W-:Y:S02]  /*37410*/  IADD3 R25, R6, c[0x0][0x198], RZ ;  /* 0x0000660006197a10 */ /* 0x000fe40007ffe0ff */
[----:B------:R-:W-:Y:S02]  /*37420*/  ISETP.LT.AND P6, PT, R26, c[0x0][0x178], !P2 ;  /* 0x00005e001a007a0c */ /* 0x000fe400057c1270 */
[----:B------:R-:W-:Y:S02]  /*37430*/  ISETP.GE.AND P0, PT, R23, c[0x0][0x17c], PT ;  /* 0x00005f0017007a0c */ /* 0x000fe40003f06270 */
[C---:B------:R-:W-:Y:S01]  /*37440*/  IADD3 R23, R25.reuse, c[0x0][0x198], RZ ;  /* 0x0000660019177a10 */ /* 0x040fe20007ffe0ff */
[----:B-1----:R-:W-:Y:S01]  /*37450*/  IMAD.WIDE R8, R25, 0x2, R2 ;  /* 0x0000000219087825 */ /* 0x002fe200078e0202 */
[----:B------:R-:W-:-:S02]  /*37460*/  PRMT R14, R27, 0x7632, R14 ;  /* 0x000076321b0e7816 */ /* 0x000fc4000000000e */
[----:B------:R-:W-:Y:S01]  /*37470*/  PRMT R6, R7, 0x7632, R6 ;  /* 0x0000763207067816 */ /* 0x000fe20000000006 */
[----:B------:R-:W-:Y:S01]  /*37480*/  IMAD.WIDE R12, R25, 0x2, R20 ;  /* 0x00000002190c7825 */ /* 0x000fe200078e0214 */
[----:B------:R-:W-:-:S03]  /*37490*/  ISETP.LT.AND P2, PT, R15, c[0x0][0x178], !P2 ;  /* 0x00005e000f007a0c */ /* 0x000fc60005741270 */
[C---:B0-----:R-:W-:Y:S01]  /*374a0*/  IMAD.WIDE R16, R23.reuse, 0x2, R2 ;  /* 0x0000000217107825 */ /* 0x041fe200078e0202 */
[----:B------:R0:W-:Y:S01]  /*374b0*/  @P5 STG.E.U16 [R8.64], R14 ;  /* 0x0000000e08005986 */ /* 0x0001e2000c101506 */
[----:B------:R-:W-:Y:S02]  /*374c0*/  ISETP.LT.AND P5, PT, R26, c[0x0][0x178], !P0 ;  /* 0x00005e001a007a0c */ /* 0x000fe400047a1270 */
[----:B------:R-:W-:Y:S01]  /*374d0*/  IADD3 R25, R23, c[0x0][0x198], RZ ;  /* 0x0000660017197a10 */ /* 0x000fe20007ffe0ff */
[----:B------:R1:W-:Y:S01]  /*374e0*/  @P4 STG.E.U16 [R12.64], R6 ;  /* 0x000000060c004986 */ /* 0x0003e2000c101506 */
[----:B------:R-:W-:-:S03]  /*374f0*/  ISETP.LT.AND P4, PT, R15, c[0x0][0x178], !P0 ;  /* 0x00005e000f007a0c */ /* 0x000fc60004781270 */
[----:B------:R1:W-:Y:S01]  /*37500*/  @P6 STG.E.U16 [R16.64], R29 ;  /* 0x0000001d10006986 */ /* 0x0003e2000c101506 */
[----:B------:R-:W-:Y:S01]  /*37510*/  ISETP.LT.AND P6, PT, R26, c[0x0][0x178], !P3 ;  /* 0x00005e001a007a0c */ /* 0x000fe20005fc1270 */
[----:B--2---:R-:W-:Y:S01]  /*37520*/  IMAD.WIDE R4, R23, 0x2, R20 ;  /* 0x0000000217047825 */ /* 0x004fe200078e0214 */
[----:B------:R-:W-:Y:S02]  /*37530*/  IADD3 R27, R25, c[0x0][0x198], RZ ;  /* 0x00006600191b7a10 */ /* 0x000fe40007ffe0ff */
[----:B------:R-:W-:Y:S01]  /*37540*/  PRMT R0, R29, 0x7632, R0 ;  /* 0x000076321d007816 */ /* 0x000fe20000000000 */
[----:B0-----:R-:W-:Y:S01]  /*37550*/  IMAD.WIDE R8, R25, 0x2, R20 ;  /* 0x0000000219087825 */ /* 0x001fe200078e0214 */
[----:B------:R-:W-:-:S03]  /*37560*/  PRMT R10, R11, 0x7632, R10 ;  /* 0x000076320b0a7816 */ /* 0x000fc6000000000a */
[--C-:B-1----:R-:W-:Y:S01]  /*37570*/  IMAD.WIDE R6, R25, 0x2, R2.reuse ;  /* 0x0000000219067825 */ /* 0x102fe200078e0202 */
[----:B------:R0:W-:Y:S03]  /*37580*/  @P2 STG.E.U16 [R4.64], R11 ;  /* 0x0000000b04002986 */ /* 0x0001e6000c101506 */
[----:B------:R-:W-:Y:S01]  /*37590*/  IMAD.WIDE R12, R27, 0x2, R2 ;  /* 0x000000021b0c7825 */ /* 0x000fe200078e0202 */
[----:B------:R1:W-:Y:S01]  /*375a0*/  @P5 STG.E.U16 [R6.64], R0 ;  /* 0x0000000006005986 */ /* 0x0003e2000c101506 */
[----:B------:R-:W-:-:S03]  /*375b0*/  ISETP.LT.AND P3, PT, R15, c[0x0][0x178], !P3 ;  /* 0x00005e000f007a0c */ /* 0x000fc60005f61270 */
[----:B------:R-:W2:Y:S04]  /*375c0*/  LDL.LU R29, [R1+0x1c] ;  /* 0x00001c00011d7983 */ /* 0x000ea80000300800 */
[----:B------:R0:W-:Y:S01]  /*375d0*/  @P4 STG.E.U16 [R8.64], R10 ;  /* 0x0000000a08004986 */ /* 0x0001e2000c101506 */
[----:B---3--:R-:W-:-:S03]  /*375e0*/  ISETP.GE.AND P0, PT, R22, c[0x0][0x17c], PT ;  /* 0x00005f0016007a0c */ /* 0x008fc60003f06270 */
[----:B-----5:R3:W-:Y:S01]  /*375f0*/  @P6 STG.E.U16 [R12.64], R28 ;  /* 0x0000001c0c006986 */ /* 0x0207e2000c101506 */
[C---:B------:R-:W-:Y:S02]  /*37600*/  ISETP.LT.AND P6, PT, R26.reuse, c[0x0][0x178], !P1 ;  /* 0x00005e001a007a0c */ /* 0x040fe40004fc1270 */
[----:B------:R-:W-:Y:S02]  /*37610*/  ISETP.LT.AND P5, PT, R26, c[0x0][0x178], !P0 ;  /* 0x00005e001a007a0c */ /* 0x000fe400047a1270 */
[C---:B------:R-:W-:Y:S02]  /*37620*/  ISETP.LT.AND P1, PT, R15.reuse, c[0x0][0x178], !P1 ;  /* 0x00005e000f007a0c */ /* 0x040fe40004f21270 */
[----:B------:R-:W-:Y:S02]  /*37630*/  ISETP.LT.AND P0, PT, R15, c[0x0][0x178], !P0 ;  /* 0x00005e000f007a0c */ /* 0x000fe40004701270 */
[----:B----4-:R-:W-:-:S04]  /*37640*/  ISETP.GE.AND P2, PT, R18, c[0x0][0x17c], PT ;  /* 0x00005f0012007a0c */ /* 0x010fc80003f46270 */
[----:B------:R-:W-:Y:S02]  /*37650*/  ISETP.LT.AND P4, PT, R26, c[0x0][0x178], !P2 ;  /* 0x00005e001a007a0c */ /* 0x000fe40005781270 */
[----:B------:R-:W-:Y:S02]  /*37660*/  ISETP.LT.AND P2, PT, R15, c[0x0][0x178], !P2 ;  /* 0x00005e000f007a0c */ /* 0x000fe40005741270 */
[----:B------:R-:W4:Y:S01]  /*37670*/  LDL.LU R15, [R1+0x10e0] ;  /* 0x0010e000010f7983 */ /* 0x000f220000300800 */
[C---:B------:R-:W-:Y:S01]  /*37680*/  IADD3 R17, R27.reuse, c[0x0][0x198], RZ ;  /* 0x000066001b117a10 */ /* 0x040fe20007ffe0ff */
[----:B0-----:R-:W-:-:S03]  /*37690*/  IMAD.WIDE R4, R27, 0x2, R20 ;  /* 0x000000021b047825 */ /* 0x001fc600078e0214 */
[C---:B------:R-:W-:Y:S01]  /*376a0*/  IADD3 R23, R17.reuse, c[0x0][0x198], RZ ;  /* 0x0000660011177a10 */ /* 0x040fe20007ffe0ff */
[----:B-1----:R-:W-:Y:S01]  /*376b0*/  IMAD.WIDE R6, R17, 0x2, R2 ;  /* 0x0000000211067825 */ /* 0x002fe200078e0202 */
[----:B------:R-:W-:Y:S02]  /*376c0*/  PRMT R0, R28, 0x7632, R0 ;  /* 0x000076321c007816 */ /* 0x000fe40000000000 */
[----:B------:R-:W-:Y:S01]  /*376d0*/  IADD3 R25, R23, c[0x0][0x198], RZ ;  /* 0x0000660017197a10 */ /* 0x000fe20007ffe0ff */
[----:B------:R-:W-:Y:S01]  /*376e0*/  IMAD.WIDE R8, R17, 0x2, R20 ;  /* 0x0000000211087825 */ /* 0x000fe200078e0214 */
[----:B------:R-:W-:Y:S01]  /*376f0*/  PRMT R14, R19, 0x7632, R14 ;  /* 0x00007632130e7816 */ /* 0x000fe2000000000e */
[----:B------:R2:W-:Y:S02]  /*37700*/  @P3 STG.E.U16 [R4.64], R19 ;  /* 0x0000001304003986 */ /* 0x0005e4000c101506 */
[C---:B------:R-:W-:Y:S02]  /*37710*/  IMAD.WIDE R10, R23.reuse, 0x2, R2 ;  /* 0x00000002170a7825 */ /* 0x040fe400078e0202 */
[----:B------:R0:W-:Y:S02]  /*37720*/  @P6 STG.E.U16 [R6.64], R0 ;  /* 0x0000000006006986 */ /* 0x0001e4000c101506 */
[----:B---3--:R-:W-:-:S02]  /*37730*/  IMAD.WIDE R12, R23, 0x2, R20 ;  /* 0x00000002170c7825 */ /* 0x008fc400078e0214 */
[----:B------:R0:W-:Y:S02]  /*37740*/  @P1 STG.E.U16 [R8.64], R14 ;  /* 0x0000000e08001986 */ /* 0x0001e4000c101506 */
[----:B------:R-:W-:-:S04]  /*37750*/  IMAD.WIDE R2, R25, 0x2, R2 ;  /* 0x0000000219027825 */ /* 0x000fc800078e0202 */
[----:B------:R-:W-:Y:S01]  /*37760*/  IMAD.WIDE R20, R25, 0x2, R20 ;  /* 0x0000000219147825 */ /* 0x000fe200078e0214 */
[----:B--2---:R-:W-:Y:S01]  /*37770*/  PRMT R5, R29, 0x7632, R5 ;  /* 0x000076321d057816 */ /* 0x004fe20000000005 */
[----:B------:R0:W-:Y:S04]  /*37780*/  @P5 STG.E.U16 [R10.64], R29 ;  /* 0x0000001d0a005986 */ /* 0x0001e8000c101506 */
[----:B----4-:R0:W-:Y:S04]  /*37790*/  @P0 STG.E.U16 [R12.64], R15 ;  /* 0x0000000f0c000986 */ /* 0x0101e8000c101506 */
[----:B------:R0:W-:Y:S01]  /*377a0*/  @P4 STG.E.U16 [R2.64], R5 ;  /* 0x0000000502004986 */ /* 0x0001e2000c101506 */
[----:B------:R-:W-:Y:S05]  /*377b0*/  @!P2 EXIT ;  /* 0x000000000000a94d */ /* 0x000fea0003800000 */
[----:B0-----:R-:W-:-:S05]  /*377c0*/  PRMT R10, R15, 0x7632, R10 ;  /* 0x000076320f0a7816 */ /* 0x001fca000000000a */
[----:B------:R-:W-:Y:S01]  /*377d0*/  STG.E.U16 [R20.64], R10 ;  /* 0x0000000a14007986 */ /* 0x000fe2000c101506 */
[----:B------:R-:W-:Y:S05]  /*377e0*/  EXIT ;  /* 0x000000000000794d */ /* 0x000fea0003800000 */
.L_x_4:
[----:B------:R-:W-:-:S00]  /*377f0*/  BRA `(.L_x_4) ;  /* 0xfffffff000007947 */ /* 0x000fc0000383ffff */
[----:B------:R-:W-:-:S00]  /*37800*/  NOP ;  /* 0x0000000000007918 */ /* 0x000fc00000000000 */
[----:B------:R-:W-:-:S00]  /*37810*/  NOP ;  /* 0x0000000000007918 */ /* 0x000fc00000000000 */
[----:B------:R-:W-:-:S00]  /*37820*/  NOP ;  /* 0x0000000000007918 */ /* 0x000fc00000000000 */
[----:B------:R-:W-:-:S00]  /*37830*/  NOP ;  /* 0x0000000000007918 */ /* 0x000fc00000000000 */
[----:B------:R-:W-:-:S00]  /*37840*/  NOP ;  /* 0x0000000000007918 */ /* 0x000fc00000000000 */
[----:B------:R-:W-:-:S00]  /*37850*/  NOP ;  /* 0x0000000000007918 */ /* 0x000fc00000000000 */
[----:B------:R-:W-:-:S00]  /*37860*/  NOP ;  /* 0x0000000000007918 */ /* 0x000fc00000000000 */
[----:B------:R-:W-:-:S00]  /*37870*/  NOP ;  /* 0x0000000000007918 */ /* 0x000fc00000000000 */
.L_x_5:


//--------------------- .nv.shared.matmul_kernel  --------------------------
	.section	.nv.shared.matmul_kernel,"aw",@nobits
	.sectionflags	@""
	.align	16
